// auto-generated by cutlass_sweep.fmha — config: {"arch": "sm_100", "direction": "fwd", "dtype": "fp16", "head_dim": 64, "mask": "causal", "schedule": "persistent", "tile_kv": 128, "tile_q": 256}
#include "cutlass/cutlass.h"
#include "cute/tensor.hpp"
#include "cutlass/device_kernel.h"
#include "cutlass/kernel_hardware_info.h"
#include "77_blackwell_fmha/collective/fmha_fusion.hpp"
#include "77_blackwell_fmha/collective/sm100_fmha_load_tma_warpspecialized.hpp"
#include "77_blackwell_fmha/collective/sm100_fmha_fwd_mainloop_tma_warpspecialized.hpp"
#include "77_blackwell_fmha/collective/sm100_fmha_fwd_epilogue_tma_warpspecialized.hpp"
#include "77_blackwell_fmha/kernel/fmha_tile_scheduler.hpp"
#include "77_blackwell_fmha/kernel/sm100_fmha_fwd_kernel_tma_warpspecialized.hpp"

using namespace cute;
using Element    = cutlass::half_t;
using ElementOut = cutlass::half_t;
using TileShape  = Shape<_256, _128, _64>;

using ProblemShape = cute::tuple<int, int, int, cute::tuple<cute::tuple<int, int>, int>>;
using StrideQ   = cute::tuple<int, _1, cute::tuple<cute::tuple<int, int>, int>>;
using StrideK   = cute::tuple<int, _1, cute::tuple<cute::tuple<_0, int>, int>>;
using StrideV   = StrideK;
using StrideO   = StrideQ;
using StrideLSE = cute::tuple<_1, cute::tuple<cute::tuple<int, int>, int>>;

using TileScheduler = std::conditional_t<
    cute::true_type::value,
    cutlass::fmha::kernel::PersistentTileScheduler,
    cutlass::fmha::kernel::IndividualTileScheduler>;

using Mainloop = cutlass::fmha::collective::Sm100FmhaFwdMainloopTmaWarpspecialized<
    Element, float, float, TileShape, StrideQ, StrideK, StrideV,
    cutlass::fmha::collective::CausalMask<true>>;

using Kernel = cutlass::fmha::kernel::Sm100FmhaFwdKernelTmaWarpspecialized<
    ProblemShape, Mainloop,
    cutlass::fmha::collective::Sm100FmhaFwdEpilogueTmaWarpspecialized<
        ElementOut, float, typename Mainloop::TileShapePV, StrideO, StrideLSE>,
    TileScheduler>;

auto* _anchor = &cutlass::device_kernel<Kernel>;


// ===== COMPILED SASS (sm_100a) =====

	.target	sm_100a

	.elftype	@"ET_EXEC"


//--------------------- .note.nv.tkinfo           --------------------------
	.section	.note.nv.tkinfo,"",@"SHT_NOTE"
	.sectionflags	@"SHF_NOTE_NV_TKINFO"
	.tkinfo
        /*0018*/ 	.word	0x00000002
        /*0030*/ 	.string	""
        /*0030*/ 	.string	"ptxas"
        /*0030*/ 	.string	"Cuda compilation tools, release 13.0, V13.0.88"
        /*0030*/ 	.string	"Build cuda_13.0.r13.0/compiler.36424714_0"
        /*0030*/ 	.string	"-arch sm_100a -m 64 "



//--------------------- .note.nv.cuinfo           --------------------------
	.section	.note.nv.cuinfo,"",@"SHT_NOTE"
	.sectionflags	@"SHF_NOTE_NV_CUINFO"
        /*0018*/ 	.short	0x0002
        /*001a*/ 	.short	0x0064
        /*001c*/ 	.short	0x0082
	.zero		2


//--------------------- .nv.info                  --------------------------
	.section	.nv.info,"",@"SHT_CUDA_INFO"
	.align	4


	//----- nvinfo : EIATTR_REGCOUNT
	.align		4
        /*0000*/ 	.byte	0x04, 0x2f
        /*0002*/ 	.short	(.L_34 - .L_33)
	.align		4
.L_33:
        /*0004*/ 	.word	index@(_ZN7cutlass13device_kernelINS_4fmha6kernel36Sm100FmhaFwdKernelTmaWarpspecializedIN4cute5tupleIJiiiNS5_IJNS5_IJiiEEEiEEEEEENS1_10collective38Sm100FmhaFwdMainloopTmaWarpspecializedINS_6half_tEffNS5_IJNS4_1CILi256EEENSC_ILi128EEENSC_ILi64EEEEEENS5_IJiNSC_ILi1EEES7_EEENS5_IJiSH_NS5_IJNS5_IJNSC_ILi0EEEiEEEiEEEEEESM_NS9_10CausalMaskILb1EEENS5_IJNSC_ILi2EEESH_SH_EEENSC_ILb0EEEEENS9_38Sm100FmhaFwdEpilogueTmaWarpspecializedISB_fNS5_IJSE_SF_SE_EEESI_NS5_IJSH_S7_EEESR_EENS2_23PersistentTileSchedulerENS2_41Sm100FmhaCtxKernelWarpspecializedScheduleEEEEEvNT_6ParamsE)
        /*0008*/ 	.word	0x00000080


	//----- nvinfo : EIATTR_FRAME_SIZE
	.align		4
.L_34:
        /*000c*/ 	.byte	0x04, 0x11
        /*000e*/ 	.short	(.L_36 - .L_35)
	.align		4
.L_35:
        /*0010*/ 	.word	index@($__internal_3_$__cuda_sm3x_div_rn_noftz_f32_slowpath)
        /*0014*/ 	.word	0x000000b8


	//----- nvinfo : EIATTR_FRAME_SIZE
	.align		4
.L_36:
        /*0018*/ 	.byte	0x04, 0x11
        /*001a*/ 	.short	(.L_38 - .L_37)
	.align		4
.L_37:
        /*001c*/ 	.word	index@($__internal_2_$__cuda_sm10x_tcgen05_guardrail_trap_unallocated_columns_being_dealloced)
        /*0020*/ 	.word	0x000000b8


	//----- nvinfo : EIATTR_FRAME_SIZE
	.align		4
.L_38:
        /*0024*/ 	.byte	0x04, 0x11
        /*0026*/ 	.short	(.L_40 - .L_39)
	.align		4
.L_39:
        /*0028*/ 	.word	index@($__internal_1_$__cuda_sm10x_tcgen05_guardrail_trap_phase_invalid_during_alloc)
        /*002c*/ 	.word	0x000000b8


	//----- nvinfo : EIATTR_FRAME_SIZE
	.align		4
.L_40:
        /*0030*/ 	.byte	0x04, 0x11
        /*0032*/ 	.short	(.L_42 - .L_41)
	.align		4
.L_41:
        /*0034*/ 	.word	index@($__internal_0_$__cuda_sm10x_tcgen05_guardrail_trap_col_being_dealloced_not_returned_by_alloc)
        /*0038*/ 	.word	0x000000b8


	//----- nvinfo : EIATTR_FRAME_SIZE
	.align		4
.L_42:
        /*003c*/ 	.byte	0x04, 0x11
        /*003e*/ 	.short	(.L_44 - .L_43)
	.align		4
.L_43:
        /*0040*/ 	.word	index@(_ZN7cutlass13device_kernelINS_4fmha6kernel36Sm100FmhaFwdKernelTmaWarpspecializedIN4cute5tupleIJiiiNS5_IJNS5_IJiiEEEiEEEEEENS1_10collective38Sm100FmhaFwdMainloopTmaWarpspecializedINS_6half_tEffNS5_IJNS4_1CILi256EEENSC_ILi128EEENSC_ILi64EEEEEENS5_IJiNSC_ILi1EEES7_EEENS5_IJiSH_NS5_IJNS5_IJNSC_ILi0EEEiEEEiEEEEEESM_NS9_10CausalMaskILb1EEENS5_IJNSC_ILi2EEESH_SH_EEENSC_ILb0EEEEENS9_38Sm100FmhaFwdEpilogueTmaWarpspecializedISB_fNS5_IJSE_SF_SE_EEESI_NS5_IJSH_S7_EEESR_EENS2_23PersistentTileSchedulerENS2_41Sm100FmhaCtxKernelWarpspecializedScheduleEEEEEvNT_6ParamsE)
        /*0044*/ 	.word	0x000000b8


	//----- nvinfo : EIATTR_MIN_STACK_SIZE
	.align		4
.L_44:
        /*0048*/ 	.byte	0x04, 0x12
        /*004a*/ 	.short	(.L_46 - .L_45)
	.align		4
.L_45:
        /*004c*/ 	.word	index@(_ZN7cutlass13device_kernelINS_4fmha6kernel36Sm100FmhaFwdKernelTmaWarpspecializedIN4cute5tupleIJiiiNS5_IJNS5_IJiiEEEiEEEEEENS1_10collective38Sm100FmhaFwdMainloopTmaWarpspecializedINS_6half_tEffNS5_IJNS4_1CILi256EEENSC_ILi128EEENSC_ILi64EEEEEENS5_IJiNSC_ILi1EEES7_EEENS5_IJiSH_NS5_IJNS5_IJNSC_ILi0EEEiEEEiEEEEEESM_NS9_10CausalMaskILb1EEENS5_IJNSC_ILi2EEESH_SH_EEENSC_ILb0EEEEENS9_38Sm100FmhaFwdEpilogueTmaWarpspecializedISB_fNS5_IJSE_SF_SE_EEESI_NS5_IJSH_S7_EEESR_EENS2_23PersistentTileSchedulerENS2_41Sm100FmhaCtxKernelWarpspecializedScheduleEEEEEvNT_6ParamsE)
        /*0050*/ 	.word	0x000000b8
.L_46:


//--------------------- .nv.compat                --------------------------
	.section	.nv.compat,"",@"SHT_CUDA_COMPAT_INFO"
	.align	4
        /*0000*/ 	.byte	0x02, 0x09, 0x01, 0x00, 0x02, 0x02, 0x02, 0x00, 0x02, 0x05, 0x05, 0x00, 0x03, 0x07, 0x01, 0x01
        /*0010*/ 	.byte	0x02, 0x03, 0x01, 0x00, 0x02, 0x06, 0x01, 0x00, 0x04, 0x0b, 0x08, 0x00, 0x01, 0x00, 0x00, 0x00
        /*0020*/ 	.byte	0x00, 0x00, 0x00, 0x00


//--------------------- .nv.info._ZN7cutlass13device_kernelINS_4fmha6kernel36Sm100FmhaFwdKernelTmaWarpspecializedIN4cute5tupleIJiiiNS5_IJNS5_IJiiEEEiEEEEEENS1_10collective38Sm100FmhaFwdMainloopTmaWarpspecializedINS_6half_tEffNS5_IJNS4_1CILi256EEENSC_ILi128EEENSC_ILi64EEEEEENS5_IJiNSC_ILi1EEES7_EEENS5_IJiSH_NS5_IJNS5_IJNSC_ILi0EEEiEEEiEEEEEESM_NS9_10CausalMaskILb1EEENS5_IJNSC_ILi2EEESH_SH_EEENSC_ILb0EEEEENS9_38Sm100FmhaFwdEpilogueTmaWarpspecializedISB_fNS5_IJSE_SF_SE_EEESI_NS5_IJSH_S7_EEESR_EENS2_23PersistentTileSchedulerENS2_41Sm100FmhaCtxKernelWarpspecializedScheduleEEEEEvNT_6ParamsE --------------------------
	.section	.nv.info._ZN7cutlass13device_kernelINS_4fmha6kernel36Sm100FmhaFwdKernelTmaWarpspecializedIN4cute5tupleIJiiiNS5_IJNS5_IJiiEEEiEEEEEENS1_10collective38Sm100FmhaFwdMainloopTmaWarpspecializedINS_6half_tEffNS5_IJNS4_1CILi256EEENSC_ILi128EEENSC_ILi64EEEEEENS5_IJiNSC_ILi1EEES7_EEENS5_IJiSH_NS5_IJNS5_IJNSC_ILi0EEEiEEEiEEEEEESM_NS9_10CausalMaskILb1EEENS5_IJNSC_ILi2EEESH_SH_EEENSC_ILb0EEEEENS9_38Sm100FmhaFwdEpilogueTmaWarpspecializedISB_fNS5_IJSE_SF_SE_EEESI_NS5_IJSH_S7_EEESR_EENS2_23PersistentTileSchedulerENS2_41Sm100FmhaCtxKernelWarpspecializedScheduleEEEEEvNT_6ParamsE,"",@"SHT_CUDA_INFO"
	.sectionflags	@""
	.align	4


	//----- nvinfo : EIATTR_CUDA_API_VERSION
	.align		4
        /*0000*/ 	.byte	0x04, 0x37
        /*0002*/ 	.short	(.L_48 - .L_47)
.L_47:
        /*0004*/ 	.word	0x00000082


	//----- nvinfo : EIATTR_KPARAM_INFO
	.align		4
.L_48:
        /*0008*/ 	.byte	0x04, 0x17
        /*000a*/ 	.short	(.L_50 - .L_49)
.L_49:
        /*000c*/ 	.word	0x00000000
        /*0010*/ 	.short	0x0000
        /*0012*/ 	.short	0x0000
        /*0014*/ 	.byte	0x00, 0xf0, 0x01, 0x18


	//----- nvinfo : EIATTR_AT_ENTRY_FRAGMENTS
	.align		4
.L_50:
        /*0018*/ 	.byte	0x04, 0x4f
        /*001a*/ 	.short	(.L_52 - .L_51)


	//   ....[0]....
.L_51:
        /*001c*/ 	.word	0x00000006


	//----- nvinfo : EIATTR_RESERVED_SMEM_USED
	.align		4
.L_52:
        /*0020*/ 	.byte	0x01, 0x41
	.zero		2


	//----- nvinfo : EIATTR_SPARSE_MMA_MASK
	.align		4
        /*0024*/ 	.byte	0x03, 0x50
        /*0026*/ 	.short	0x0000


	//----- nvinfo : EIATTR_TCGEN05_1CTA_USED
	.align		4
        /*0028*/ 	.byte	0x01, 0x51
	.zero		2


	//----- nvinfo : EIATTR_MAXREG_COUNT
	.align		4
        /*002c*/ 	.byte	0x03, 0x1b
        /*002e*/ 	.short	0x0080


	//----- nvinfo : EIATTR_NUM_BARRIERS
	.align		4
        /*0030*/ 	.byte	0x02, 0x4c
        /*0032*/ 	.byte	0x01
	.zero		1


	//----- nvinfo : EIATTR_EXTERNS
	.align		4
        /*0034*/ 	.byte	0x04, 0x0f
        /*0036*/ 	.short	(.L_54 - .L_53)


	//   ....[0]....
	.align		4
.L_53:
        /*0038*/ 	.word	index@(vprintf)


	//   ....[1]....
	.align		4
        /*003c*/ 	.word	index@(__assertfail)


	//----- nvinfo : EIATTR_ANNOTATIONS
	.align		4
.L_54:
        /*0040*/ 	.byte	0x04, 0x55
        /*0042*/ 	.short	(.L_56 - .L_55)


	//   ....[0]....
.L_55:
        /*0044*/ 	.word	0x00000001
        /*0048*/ 	.byte	0xc0, 0x7a, 0x00, 0x00, 0x01, 0x00, 0x00, 0x00, 0x00, 0x7b, 0x00, 0x00, 0x01, 0x00, 0x00, 0x00
        /* <DEDUP_REMOVED lines=55> */
        /*03c8*/ 	.byte	0xb0, 0x87, 0x01, 0x00


	//----- nvinfo : EIATTR_MERCURY_ISA_VERSION
	.align		4
.L_56:
        /*03cc*/ 	.byte	0x03, 0x5f
        /*03ce*/ 	.short	0x0101


	//----- nvinfo : EIATTR_INT_WARP_WIDE_INSTR_OFFSETS
	.align		4
        /*03d0*/ 	.byte	0x04, 0x31
        /*03d2*/ 	.short	(.L_58 - .L_57)


	//   ....[0]....
.L_57:
        /*03d4*/ 	.word	0x0001beb0


	//   ....[1]....
        /*03d8*/ 	.word	0x0001bed0


	//   ....[2]....
        /*03dc*/ 	.word	0x0001bf00


	//----- nvinfo : EIATTR_COOP_GROUP_MASK_REGIDS
	.align		4
.L_58:
        /*03e0*/ 	.byte	0x04, 0x29
        /*03e2*/ 	.short	(.L_60 - .L_59)


	//   ....[0]....
.L_59:
        /*03e4*/ 	.word	0xffffffff


	//   ....[1]....
        /*03e8*/ 	.word	0xffffffff


	//   ....[2]....
        /*03ec*/ 	.word	0xffffffff


	//   ....[3]....
        /*03f0*/ 	.word	0xffffffff


	//   ....[4]....
        /*03f4*/ 	.word	0xffffffff


	//   ....[5]....
        /*03f8*/ 	.word	0xffffffff


	//   ....[6]....
        /*03fc*/ 	.word	0xffffffff


	//   ....[7]....
        /*0400*/ 	.word	0xffffffff


	//   ....[8]....
        /*0404*/ 	.word	0xffffffff


	//   ....[9]....
        /*0408*/ 	.word	0xffffffff


	//   ....[10]....
        /*040c*/ 	.word	0xffffffff


	//   ....[11]....
        /*0410*/ 	.word	0xffffffff


	//   ....[12]....
        /*0414*/ 	.word	0xffffffff


	//   ....[13]....
        /*0418*/ 	.word	0xffffffff


	//   ....[14]....
        /*041c*/ 	.word	0xffffffff


	//   ....[15]....
        /*0420*/ 	.word	0xffffffff


	//   ....[16]....
        /*0424*/ 	.word	0xffffffff


	//   ....[17]....
        /*0428*/ 	.word	0xffffffff


	//   ....[18]....
        /*042c*/ 	.word	0xffffffff


	//----- nvinfo : EIATTR_COOP_GROUP_INSTR_OFFSETS
	.align		4
.L_60:
        /*0430*/ 	.byte	0x04, 0x28
        /*0432*/ 	.short	(.L_62 - .L_61)


	//   ....[0]....
.L_61:
        /*0434*/ 	.word	0x00000120


	//   ....[1]....
        /*0438*/ 	.word	0x000008e0


	//   ....[2]....
        /*043c*/ 	.word	0x00000b10


	//   ....[3]....
        /*0440*/ 	.word	0x00000c40


	//   ....[4]....
        /*0444*/ 	.word	0x00000d80


	//   ....[5]....
        /*0448*/ 	.word	0x00001040


	//   ....[6]....
        /*044c*/ 	.word	0x00001230


	//   ....[7]....
        /*0450*/ 	.word	0x00001340


	//   ....[8]....
        /*0454*/ 	.word	0x000014a0


	//   ....[9]....
        /*0458*/ 	.word	0x00001600


	//   ....[10]....
        /*045c*/ 	.word	0x000019d0


	//   ....[11]....
        /*0460*/ 	.word	0x00001be0


	//   ....[12]....
        /*0464*/ 	.word	0x00001bf0


	//   ....[13]....
        /*0468*/ 	.word	0x00009060


	//   ....[14]....
        /*046c*/ 	.word	0x00009ae0


	//   ....[15]....
        /*0470*/ 	.word	0x0000d390


	//   ....[16]....
        /*0474*/ 	.word	0x00011940


	//   ....[17]....
        /*0478*/ 	.word	0x0001bdb0


	//   ....[18]....
        /*047c*/ 	.word	0x0001bfd0


	//----- nvinfo : EIATTR_REG_RECONFIG
	.align		4
.L_62:
        /*0480*/ 	.byte	0x01, 0x54
	.zero		2


	//----- nvinfo : EIATTR_VRC_CTA_INIT_COUNT
	.align		4
        /*0484*/ 	.byte	0x02, 0x4a
        /*0486*/ 	.byte	0x80
	.zero		1


	//----- nvinfo : EIATTR_SYSCALL_OFFSETS
	.align		4
        /*0488*/ 	.byte	0x04, 0x46
        /*048a*/ 	.short	(.L_64 - .L_63)


	//   ....[0]....
.L_63:
        /*048c*/ 	.word	0x00004a60


	//   ....[1]....
        /*0490*/ 	.word	0x00004b20


	//   ....[2]....
        /*0494*/ 	.word	0x00004b90


	//   ....[3]....
        /*0498*/ 	.word	0x00004c00


	//   ....[4]....
        /*049c*/ 	.word	0x00004c70


	//   ....[5]....
        /*04a0*/ 	.word	0x00004d10


	//   ....[6]....
        /*04a4*/ 	.word	0x00004df0


	//   ....[7]....
        /*04a8*/ 	.word	0x00004e90


	//   ....[8]....
        /*04ac*/ 	.word	0x00004f30


	//   ....[9]....
        /*04b0*/ 	.word	0x00004fd0


	//   ....[10]....
        /*04b4*/ 	.word	0x00005040


	//   ....[11]....
        /*04b8*/ 	.word	0x000050e0


	//   ....[12]....
        /*04bc*/ 	.word	0x00005180


	//   ....[13]....
        /*04c0*/ 	.word	0x000051f0


	//   ....[14]....
        /*04c4*/ 	.word	0x00005290


	//   ....[15]....
        /*04c8*/ 	.word	0x00005330


	//   ....[16]....
        /*04cc*/ 	.word	0x000053d0


	//   ....[17]....
        /*04d0*/ 	.word	0x00005470


	//   ....[18]....
        /*04d4*/ 	.word	0x000054e0


	//   ....[19]....
        /*04d8*/ 	.word	0x00005580


	//   ....[20]....
        /*04dc*/ 	.word	0x00005620


	//   ....[21]....
        /*04e0*/ 	.word	0x00005690


	//   ....[22]....
        /*04e4*/ 	.word	0x00005730


	//   ....[23]....
        /*04e8*/ 	.word	0x000057d0


	//   ....[24]....
        /*04ec*/ 	.word	0x00005870


	//   ....[25]....
        /*04f0*/ 	.word	0x00005910


	//   ....[26]....
        /*04f4*/ 	.word	0x00005980


	//   ....[27]....
        /*04f8*/ 	.word	0x00005a20


	//   ....[28]....
        /*04fc*/ 	.word	0x00005ac0


	//   ....[29]....
        /*0500*/ 	.word	0x00005b30


	//   ....[30]....
        /*0504*/ 	.word	0x00005bd0


	//   ....[31]....
        /*0508*/ 	.word	0x00005c70


	//   ....[32]....
        /*050c*/ 	.word	0x00005d10


	//   ....[33]....
        /*0510*/ 	.word	0x00005db0


	//   ....[34]....
        /*0514*/ 	.word	0x00005e50


	//   ....[35]....
        /*0518*/ 	.word	0x00005ef0


	//   ....[36]....
        /*051c*/ 	.word	0x00005f60


	//   ....[37]....
        /*0520*/ 	.word	0x00006000


	//   ....[38]....
        /*0524*/ 	.word	0x000060a0


	//   ....[39]....
        /*0528*/ 	.word	0x00006110


	//   ....[40]....
        /*052c*/ 	.word	0x000061b0


	//   ....[41]....
        /*0530*/ 	.word	0x00006250


	//   ....[42]....
        /*0534*/ 	.word	0x000062f0


	//   ....[43]....
        /*0538*/ 	.word	0x00006390


	//   ....[44]....
        /*053c*/ 	.word	0x00006400


	//   ....[45]....
        /*0540*/ 	.word	0x000064a0


	//   ....[46]....
        /*0544*/ 	.word	0x00006540


	//   ....[47]....
        /*0548*/ 	.word	0x000065b0


	//   ....[48]....
        /*054c*/ 	.word	0x00006640


	//   ....[49]....
        /*0550*/ 	.word	0x000066e0


	//   ....[50]....
        /*0554*/ 	.word	0x00006780


	//   ....[51]....
        /*0558*/ 	.word	0x00006820


	//   ....[52]....
        /*055c*/ 	.word	0x00006890


	//   ....[53]....
        /*0560*/ 	.word	0x00006920


	//   ....[54]....
        /*0564*/ 	.word	0x000069c0


	//   ....[55]....
        /*0568*/ 	.word	0x00006a30


	//   ....[56]....
        /*056c*/ 	.word	0x00006ad0


	//   ....[57]....
        /*0570*/ 	.word	0x00006b70


	//   ....[58]....
        /*0574*/ 	.word	0x00006c10


	//   ....[59]....
        /*0578*/ 	.word	0x00006cb0


	//   ....[60]....
        /*057c*/ 	.word	0x00009200


	//   ....[61]....
        /*0580*/ 	.word	0x00009430


	//   ....[62]....
        /*0584*/ 	.word	0x00009660


	//   ....[63]....
        /*0588*/ 	.word	0x00009c80


	//   ....[64]....
        /*058c*/ 	.word	0x00009eb0


	//   ....[65]....
        /*0590*/ 	.word	0x0000a0e0


	//   ....[66]....
        /*0594*/ 	.word	0x0000aa30


	//   ....[67]....
        /*0598*/ 	.word	0x0000ad70


	//   ....[68]....
        /*059c*/ 	.word	0x0000b0b0


	//   ....[69]....
        /*05a0*/ 	.word	0x0000bf00


	//   ....[70]....
        /*05a4*/ 	.word	0x0000c240


	//   ....[71]....
        /*05a8*/ 	.word	0x0000c580


	//   ....[72]....
        /*05ac*/ 	.word	0x0000d5d0


	//   ....[73]....
        /*05b0*/ 	.word	0x0000d740


	//   ....[74]....
        /*05b4*/ 	.word	0x0000d8b0


	//   ....[75]....
        /*05b8*/ 	.word	0x0000da20


	//   ....[76]....
        /*05bc*/ 	.word	0x0000dfb0


	//   ....[77]....
        /*05c0*/ 	.word	0x00010ab0


	//   ....[78]....
        /*05c4*/ 	.word	0x00010db0


	//   ....[79]....
        /*05c8*/ 	.word	0x000117b0


	//   ....[80]....
        /*05cc*/ 	.word	0x00011b80


	//   ....[81]....
        /*05d0*/ 	.word	0x00011cf0


	//   ....[82]....
        /*05d4*/ 	.word	0x00011e60


	//   ....[83]....
        /*05d8*/ 	.word	0x00011fd0


	//   ....[84]....
        /*05dc*/ 	.word	0x00014e40


	//   ....[85]....
        /*05e0*/ 	.word	0x000179f0


	//   ....[86]....
        /*05e4*/ 	.word	0x00017d00


	//   ....[87]....
        /*05e8*/ 	.word	0x00018750


	//----- nvinfo : EIATTR_MBARRIER_INSTR_OFFSETS
	.align		4
.L_64:
        /*05ec*/ 	.byte	0x04, 0x39
        /*05ee*/ 	.short	(.L_66 - .L_65)


	//   ....[0]....
.L_65:
        /*05f0*/ 	.word	0x000009c0
        /*05f4*/ 	.word	0x000000ff
        /*05f8*/ 	.word	0x0001c000
        /*05fc*/ 	.short	0x0100
        /*05fe*/ 	.byte	0x05
	.zero		1


	//   ....[1]....
        /*0600*/ 	.word	0x000009d0
        /*0604*/ 	.word	0x000000ff
        /*0608*/ 	.word	0x0001c010
        /*060c*/ 	.short	0x0100
        /*060e*/ 	.byte	0x05
	.zero		1


	//   ....[2]....
        /*0610*/ 	.word	0x000009e0
        /*0614*/ 	.word	0x000000ff
        /*0618*/ 	.word	0x0001c008
        /*061c*/ 	.short	0x0100
        /*061e*/ 	.byte	0x05
	.zero		1


	//   ....[3]....
        /*0620*/ 	.word	0x000009f0
        /*0624*/ 	.word	0x000000ff
        /*0628*/ 	.word	0x0001c018
        /*062c*/ 	.short	0x0100
        /*062e*/ 	.byte	0x05
	.zero		1


	//   ....[4]....
        /*0630*/ 	.word	0x00000bd0
        /*0634*/ 	.word	0x000000ff
        /*0638*/ 	.word	0x0001c020
        /*063c*/ 	.short	0x0100
        /*063e*/ 	.byte	0x05
	.zero		1


	//   ....[5]....
        /*0640*/ 	.word	0x00000be0
        /*0644*/ 	.word	0x000000ff
        /*0648*/ 	.word	0x0001c038
        /*064c*/ 	.short	0x0100
        /*064e*/ 	.byte	0x05
	.zero		1


	//   ....[6]....
        /*0650*/ 	.word	0x00000bf0
        /*0654*/ 	.word	0x000000ff
        /*0658*/ 	.word	0x0001c028
        /*065c*/ 	.short	0x0100
        /*065e*/ 	.byte	0x05
	.zero		1


	//   ....[7]....
        /*0660*/ 	.word	0x00000c00
        /*0664*/ 	.word	0x000000ff
        /*0668*/ 	.word	0x0001c040
        /*066c*/ 	.short	0x0100
        /*066e*/ 	.byte	0x05
	.zero		1


	//   ....[8]....
        /*0670*/ 	.word	0x00000c10
        /*0674*/ 	.word	0x000000ff
        /*0678*/ 	.word	0x0001c030
        /*067c*/ 	.short	0x0100
        /*067e*/ 	.byte	0x05
	.zero		1


	//   ....[9]....
        /*0680*/ 	.word	0x00000c20
        /*0684*/ 	.word	0x000000ff
        /*0688*/ 	.word	0x0001c048
        /*068c*/ 	.short	0x0100
        /*068e*/ 	.byte	0x05
	.zero		1


	//   ....[10]....
        /*0690*/ 	.word	0x00000d50
        /*0694*/ 	.word	0x000000ff
        /*0698*/ 	.word	0x0001c050
        /*069c*/ 	.short	0x0100
        /*069e*/ 	.byte	0x06
	.zero		1


	//   ....[11]....
        /*06a0*/ 	.word	0x00000d60
        /*06a4*/ 	.word	0x000000ff
        /*06a8*/ 	.word	0x0001c058
        /*06ac*/ 	.short	0x0100
        /*06ae*/ 	.byte	0x06
	.zero		1


	//   ....[12]....
        /*06b0*/ 	.word	0x00000f10
        /*06b4*/ 	.word	0x000000ff
        /*06b8*/ 	.word	0x0001c060
        /*06bc*/ 	.short	0x0100
        /*06be*/ 	.byte	0x08
	.zero		1


	//   ....[13]....
        /*06c0*/ 	.word	0x00000f20
        /*06c4*/ 	.word	0x000000ff
        /*06c8*/ 	.word	0x0001c068
        /*06cc*/ 	.short	0x0100
        /*06ce*/ 	.byte	0x08
	.zero		1


	//   ....[14]....
        /*06d0*/ 	.word	0x00001100
        /*06d4*/ 	.word	0x000000ff
        /*06d8*/ 	.word	0x0001c070
        /*06dc*/ 	.short	0x0100
        /*06de*/ 	.byte	0x08
	.zero		1


	//   ....[15]....
        /*06e0*/ 	.word	0x00001110
        /*06e4*/ 	.word	0x000000ff
        /*06e8*/ 	.word	0x0001c078
        /*06ec*/ 	.short	0x0100
        /*06ee*/ 	.byte	0x08
	.zero		1


	//   ....[16]....
        /*06f0*/ 	.word	0x00001310
        /*06f4*/ 	.word	0x000000ff
        /*06f8*/ 	.word	0x0001c080
        /*06fc*/ 	.short	0x0100
        /*06fe*/ 	.byte	0x0a
	.zero		1


	//   ....[17]....
        /*0700*/ 	.word	0x00001320
        /*0704*/ 	.word	0x000000ff
        /*0708*/ 	.word	0x0001c088
        /*070c*/ 	.short	0x0100
        /*070e*/ 	.byte	0x0a
	.zero		1


	//   ....[18]....
        /*0710*/ 	.word	0x00001450
        /*0714*/ 	.word	0x000000ff
        /*0718*/ 	.word	0x0001c090
        /*071c*/ 	.short	0x0100
        /*071e*/ 	.byte	0x0b
	.zero		1


	//   ....[19]....
        /*0720*/ 	.word	0x00001460
        /*0724*/ 	.word	0x000000ff
        /*0728*/ 	.word	0x0001c0a0
        /*072c*/ 	.short	0x0100
        /*072e*/ 	.byte	0x0b
	.zero		1


	//   ....[20]....
        /*0730*/ 	.word	0x00001470
        /*0734*/ 	.word	0x000000ff
        /*0738*/ 	.word	0x0001c098
        /*073c*/ 	.short	0x0100
        /*073e*/ 	.byte	0x0b
	.zero		1


	//   ....[21]....
        /*0740*/ 	.word	0x00001480
        /*0744*/ 	.word	0x000000ff
        /*0748*/ 	.word	0x0001c0a8
        /*074c*/ 	.short	0x0100
        /*074e*/ 	.byte	0x0b
	.zero		1


	//   ....[22]....
        /*0750*/ 	.word	0x000015b0
        /*0754*/ 	.word	0x000000ff
        /*0758*/ 	.word	0x0001c0b0
        /*075c*/ 	.short	0x0100
        /*075e*/ 	.byte	0x0b
	.zero		1


	//   ....[23]....
        /*0760*/ 	.word	0x000015c0
        /*0764*/ 	.word	0x000000ff
        /*0768*/ 	.word	0x0001c0c0
        /*076c*/ 	.short	0x0100
        /*076e*/ 	.byte	0x0b
	.zero		1


	//   ....[24]....
        /*0770*/ 	.word	0x000015d0
        /*0774*/ 	.word	0x000000ff
        /*0778*/ 	.word	0x0001c0b8
        /*077c*/ 	.short	0x0100
        /*077e*/ 	.byte	0x0b
	.zero		1


	//   ....[25]....
        /*0780*/ 	.word	0x000015e0
        /*0784*/ 	.word	0x000000ff
        /*0788*/ 	.word	0x0001c0c8
        /*078c*/ 	.short	0x0100
        /*078e*/ 	.byte	0x0b
	.zero		1


	//   ....[26]....
        /*0790*/ 	.word	0x000016e0
        /*0794*/ 	.word	0x000000ff
        /*0798*/ 	.word	0x0001c0d0
        /*079c*/ 	.short	0x0100
        /*079e*/ 	.byte	0x0a
	.zero		1


	//   ....[27]....
        /*07a0*/ 	.word	0x000016f0
        /*07a4*/ 	.word	0x000000ff
        /*07a8*/ 	.word	0x0001c0d8
        /*07ac*/ 	.short	0x0100
        /*07ae*/ 	.byte	0x0a
	.zero		1


	//   ....[28]....
        /*07b0*/ 	.word	0x00001d70
        /*07b4*/ 	.word	0x000000ff
        /*07b8*/ 	.word	0x0001c000
        /*07bc*/ 	.short	0x010a
        /*07be*/ 	.byte	0x15
	.zero		1


	//   ....[29]....
        /*07c0*/ 	.word	0x00001df0
        /*07c4*/ 	.word	0x000000ff
        /*07c8*/ 	.word	0x0001c020
        /*07cc*/ 	.short	0x010a
        /*07ce*/ 	.byte	0x05
	.zero		1


	//   ....[30]....
        /*07d0*/ 	.word	0x00001ee0
        /*07d4*/ 	.word	0x000000ff
        /*07d8*/ 	.word	0x0001c058
        /*07dc*/ 	.short	0x010a
        /*07de*/ 	.byte	0x15
	.zero		1


	//   ....[31]....
        /*07e0*/ 	.word	0x000021c0
        /*07e4*/ 	.word	0x000000ff
        /*07e8*/ 	.word	0x0001c008
        /*07ec*/ 	.short	0x010a
        /*07ee*/ 	.byte	0x15
	.zero		1


	//   ....[32]....
        /*07f0*/ 	.word	0x00002250
        /*07f4*/ 	.word	0x000000ff
        /*07f8*/ 	.word	0x0001c068
        /*07fc*/ 	.short	0x010a
        /*07fe*/ 	.byte	0x15
	.zero		1


	//   ....[33]....
        /*0800*/ 	.word	0x00002520
        /*0804*/ 	.word	0x000000ff
        /*0808*/ 	.word	0x0001c020
        /*080c*/ 	.short	0x010a
        /*080e*/ 	.byte	0x04
	.zero		1


	//   ....[34]....
        /*0810*/ 	.word	0x000025d0
        /*0814*/ 	.word	0x000000ff
        /*0818*/ 	.word	0x0001c0a0
        /*081c*/ 	.short	0x010a
        /*081e*/ 	.byte	0x15
	.zero		1


	//   ....[35]....
        /*0820*/ 	.word	0x00002650
        /*0824*/ 	.word	0x000000ff
        /*0828*/ 	.word	0x0001c058
        /*082c*/ 	.short	0x010a
        /*082e*/ 	.byte	0x15
	.zero		1


	//   ....[36]....
        /*0830*/ 	.word	0x00002c50
        /*0834*/ 	.word	0x000000ff
        /*0838*/ 	.word	0x0001c020
        /*083c*/ 	.short	0x010a
        /*083e*/ 	.byte	0x07
	.zero		1


	//   ....[37]....
        /*0840*/ 	.word	0x00002f90
        /*0844*/ 	.word	0x000000ff
        /*0848*/ 	.word	0x0001c0a8
        /*084c*/ 	.short	0x010a
        /*084e*/ 	.byte	0x15
	.zero		1


	//   ....[38]....
        /*0850*/ 	.word	0x00003010
        /*0854*/ 	.word	0x000000ff
        /*0858*/ 	.word	0x0001c068
        /*085c*/ 	.short	0x010a
        /*085e*/ 	.byte	0x15
	.zero		1


	//   ....[39]....
        /*0860*/ 	.word	0x00003810
        /*0864*/ 	.word	0x000000ff
        /*0868*/ 	.word	0x0001c020
        /*086c*/ 	.short	0x010a
        /*086e*/ 	.byte	0x04
	.zero		1


	//   ....[40]....
        /*0870*/ 	.word	0x000038c0
        /*0874*/ 	.word	0x000000ff
        /*0878*/ 	.word	0x0001c0a0
        /*087c*/ 	.short	0x010a
        /*087e*/ 	.byte	0x15
	.zero		1


	//   ....[41]....
        /*0880*/ 	.word	0x00003970
        /*0884*/ 	.word	0x000000ff
        /*0888*/ 	.word	0x0001c058
        /*088c*/ 	.short	0x010a
        /*088e*/ 	.byte	0x15
	.zero		1


	//   ....[42]....
        /*0890*/ 	.word	0x00003f10
        /*0894*/ 	.word	0x000000ff
        /*0898*/ 	.word	0x0001c0a8
        /*089c*/ 	.short	0x010a
        /*089e*/ 	.byte	0x15
	.zero		1


	//   ....[43]....
        /*08a0*/ 	.word	0x00003f90
        /*08a4*/ 	.word	0x000000ff
        /*08a8*/ 	.word	0x0001c068
        /*08ac*/ 	.short	0x010a
        /*08ae*/ 	.byte	0x15
	.zero		1


	//   ....[44]....
        /*08b0*/ 	.word	0x00004960
        /*08b4*/ 	.word	0x00000010
        /*08b8*/ 	.word	0x0001c0c0
        /*08bc*/ 	.short	0x010a
        /*08be*/ 	.byte	0xff
	.zero		1


	//   ....[45]....
        /*08c0*/ 	.word	0x00007ae0
        /*08c4*/ 	.word	0x00000010
        /*08c8*/ 	.word	0x0001c0b0
        /*08cc*/ 	.short	0x0101
        /*08ce*/ 	.byte	0xff
	.zero		1


	//   ....[46]....
        /*08d0*/ 	.word	0x000087a0
        /*08d4*/ 	.word	0x00000010
        /*08d8*/ 	.word	0x0001c0c8
        /*08dc*/ 	.short	0x010a
        /*08de*/ 	.byte	0xff
	.zero		1


	//   ....[47]....
        /*08e0*/ 	.word	0x00008ba0
        /*08e4*/ 	.word	0x00000010
        /*08e8*/ 	.word	0x0001c0b8
        /*08ec*/ 	.short	0x0101
        /*08ee*/ 	.byte	0xff
	.zero		1


	//   ....[48]....
        /*08f0*/ 	.word	0x00008cf0
        /*08f4*/ 	.word	0x0000003d
        /*08f8*/ 	.word	0x0001c070
        /*08fc*/ 	.short	0x010a
        /*08fe*/ 	.byte	0xff
	.zero		1


	//   ....[49]....
        /*0900*/ 	.word	0x00008d80
        /*0904*/ 	.word	0x00000000
        /*0908*/ 	.word	0x00000000
        /*090c*/ 	.short	0x0101
        /*090e*/ 	.byte	0xff
	.zero		1


	//   ....[50]....
        /*0910*/ 	.word	0x00008de0
        /*0914*/ 	.word	0x0000003d
        /*0918*/ 	.word	0x0001c080
        /*091c*/ 	.short	0x010a
        /*091e*/ 	.byte	0xff
	.zero		1


	//   ....[51]....
        /*0920*/ 	.word	0x00008ec0
        /*0924*/ 	.word	0x0000003d
        /*0928*/ 	.word	0x0001c070
        /*092c*/ 	.short	0x010a
        /*092e*/ 	.byte	0xff
	.zero		1


	//   ....[52]....
        /*0930*/ 	.word	0x00009040
        /*0934*/ 	.word	0x0000003d
        /*0938*/ 	.word	0x0001c090
        /*093c*/ 	.short	0x010a
        /*093e*/ 	.byte	0xff
	.zero		1


	//   ....[53]....
        /*0940*/ 	.word	0x00009880
        /*0944*/ 	.word	0x00000000
        /*0948*/ 	.word	0x00000000
        /*094c*/ 	.short	0x0101
        /*094e*/ 	.byte	0xff
	.zero		1


	//   ....[54]....
        /*0950*/ 	.word	0x00009900
        /*0954*/ 	.word	0x00000000
        /*0958*/ 	.word	0x00000000
        /*095c*/ 	.short	0x0101
        /*095e*/ 	.byte	0xff
	.zero		1


	//   ....[55]....
        /*0960*/ 	.word	0x00009960
        /*0964*/ 	.word	0x0000003d
        /*0968*/ 	.word	0x0001c080
        /*096c*/ 	.short	0x010a
        /*096e*/ 	.byte	0xff
	.zero		1


	//   ....[56]....
        /*0970*/ 	.word	0x00009ac0
        /*0974*/ 	.word	0x0000003d
        /*0978*/ 	.word	0x0001c098
        /*097c*/ 	.short	0x010a
        /*097e*/ 	.byte	0xff
	.zero		1


	//   ....[57]....
        /*0980*/ 	.word	0x0000a2e0
        /*0984*/ 	.word	0x00000000
        /*0988*/ 	.word	0x00000000
        /*098c*/ 	.short	0x0101
        /*098e*/ 	.byte	0xff
	.zero		1


	//   ....[58]....
        /*0990*/ 	.word	0x0000a370
        /*0994*/ 	.word	0x00000003
        /*0998*/ 	.word	0x00000000
        /*099c*/ 	.short	0x0101
        /*099e*/ 	.byte	0xff
	.zero		1


	//   ....[59]....
        /*09a0*/ 	.word	0x0000a400
        /*09a4*/ 	.word	0x00000004
        /*09a8*/ 	.word	0x00000000
        /*09ac*/ 	.short	0x0101
        /*09ae*/ 	.byte	0xff
	.zero		1


	//   ....[60]....
        /*09b0*/ 	.word	0x0000a450
        /*09b4*/ 	.word	0x0000003d
        /*09b8*/ 	.word	0x0001c070
        /*09bc*/ 	.short	0x010a
        /*09be*/ 	.byte	0xff
	.zero		1


	//   ....[61]....
        /*09c0*/ 	.word	0x0000a4e0
        /*09c4*/ 	.word	0x00000000
        /*09c8*/ 	.word	0x00000000
        /*09cc*/ 	.short	0x0101
        /*09ce*/ 	.byte	0xff
	.zero		1


	//   ....[62]....
        /*09d0*/ 	.word	0x0000a540
        /*09d4*/ 	.word	0x0000003d
        /*09d8*/ 	.word	0x0001c090
        /*09dc*/ 	.short	0x010a
        /*09de*/ 	.byte	0xff
	.zero		1


	//   ....[63]....
        /*09e0*/ 	.word	0x0000a5c0
        /*09e4*/ 	.word	0x0000003d
        /*09e8*/ 	.word	0x0001c0c0
        /*09ec*/ 	.short	0x010a
        /*09ee*/ 	.byte	0xff
	.zero		1


	//   ....[64]....
        /*09f0*/ 	.word	0x0000b8d0
        /*09f4*/ 	.word	0x00000000
        /*09f8*/ 	.word	0x00000000
        /*09fc*/ 	.short	0x0101
        /*09fe*/ 	.byte	0xff
	.zero		1


	//   ....[65]....
        /*0a00*/ 	.word	0x0000b900
        /*0a04*/ 	.word	0x0000003d
        /*0a08*/ 	.word	0x0001c0b0
        /*0a0c*/ 	.short	0x0101
        /*0a0e*/ 	.byte	0xff
	.zero		1


	//   ....[66]....
        /*0a10*/ 	.word	0x0000b980
        /*0a14*/ 	.word	0x0000003d
        /*0a18*/ 	.word	0x0001c080
        /*0a1c*/ 	.short	0x010a
        /*0a1e*/ 	.byte	0xff
	.zero		1


	//   ....[67]....
        /*0a20*/ 	.word	0x0000ba10
        /*0a24*/ 	.word	0x00000021
        /*0a28*/ 	.word	0x00000000
        /*0a2c*/ 	.short	0x0101
        /*0a2e*/ 	.byte	0xff
	.zero		1


	//   ....[68]....
        /*0a30*/ 	.word	0x0000ba60
        /*0a34*/ 	.word	0x0000003d
        /*0a38*/ 	.word	0x0001c098
        /*0a3c*/ 	.short	0x010a
        /*0a3e*/ 	.byte	0xff
	.zero		1


	//   ....[69]....
        /*0a40*/ 	.word	0x0000bae0
        /*0a44*/ 	.word	0x0000003d
        /*0a48*/ 	.word	0x0001c0c8
        /*0a4c*/ 	.short	0x010a
        /*0a4e*/ 	.byte	0xff
	.zero		1


	//   ....[70]....
        /*0a50*/ 	.word	0x0000cdb0
        /*0a54*/ 	.word	0x00000003
        /*0a58*/ 	.word	0x00000000
        /*0a5c*/ 	.short	0x0101
        /*0a5e*/ 	.byte	0xff
	.zero		1


	//   ....[71]....
        /*0a60*/ 	.word	0x0000cde0
        /*0a64*/ 	.word	0x0000003d
        /*0a68*/ 	.word	0x0001c0b8
        /*0a6c*/ 	.short	0x0101
        /*0a6e*/ 	.byte	0xff
	.zero		1


	//   ....[72]....
        /*0a70*/ 	.word	0x0000d240
        /*0a74*/ 	.word	0x000000ff
        /*0a78*/ 	.word	0x00000000
        /*0a7c*/ 	.short	0x010a
        /*0a7e*/ 	.byte	0x06
	.zero		1


	//   ....[73]....
        /*0a80*/ 	.word	0x0000d4b0
        /*0a84*/ 	.word	0x000000ff
        /*0a88*/ 	.word	0x00000000
        /*0a8c*/ 	.short	0x010a
        /*0a8e*/ 	.byte	0x05
	.zero		1


	//   ....[74]....
        /*0a90*/ 	.word	0x0000e0e0
        /*0a94*/ 	.word	0x000000ff
        /*0a98*/ 	.word	0x00000000
        /*0a9c*/ 	.short	0x0101
        /*0a9e*/ 	.byte	0x04
	.zero		1


	//   ....[75]....
        /*0aa0*/ 	.word	0x0000e150
        /*0aa4*/ 	.word	0x000000ff
        /*0aa8*/ 	.word	0x00000000
        /*0aac*/ 	.short	0x010a
        /*0aae*/ 	.byte	0x2e
	.zero		1


	//   ....[76]....
        /*0ab0*/ 	.word	0x0000e4b0
        /*0ab4*/ 	.word	0x000000ff
        /*0ab8*/ 	.word	0x00000000
        /*0abc*/ 	.short	0x0101
        /*0abe*/ 	.byte	0x2d
	.zero		1


	//   ....[77]....
        /*0ac0*/ 	.word	0x00010eb0
        /*0ac4*/ 	.word	0x000000ff
        /*0ac8*/ 	.word	0x00000000
        /*0acc*/ 	.short	0x0101
        /*0ace*/ 	.byte	0x05
	.zero		1


	//   ....[78]....
        /*0ad0*/ 	.word	0x00011030
        /*0ad4*/ 	.word	0x000000ff
        /*0ad8*/ 	.word	0x00000000
        /*0adc*/ 	.short	0x010a
        /*0ade*/ 	.byte	0x06
	.zero		1


	//   ....[79]....
        /*0ae0*/ 	.word	0x00011690
        /*0ae4*/ 	.word	0x000000ff
        /*0ae8*/ 	.word	0x00000000
        /*0aec*/ 	.short	0x010a
        /*0aee*/ 	.byte	0x06
	.zero		1


	//   ....[80]....
        /*0af0*/ 	.word	0x00011a50
        /*0af4*/ 	.word	0x000000ff
        /*0af8*/ 	.word	0x00000000
        /*0afc*/ 	.short	0x010a
        /*0afe*/ 	.byte	0x04
	.zero		1


	//   ....[81]....
        /*0b00*/ 	.word	0x00014fa0
        /*0b04*/ 	.word	0x000000ff
        /*0b08*/ 	.word	0x00000000
        /*0b0c*/ 	.short	0x0101
        /*0b0e*/ 	.byte	0x04
	.zero		1


	//   ....[82]....
        /*0b10*/ 	.word	0x00015000
        /*0b14*/ 	.word	0x000000ff
        /*0b18*/ 	.word	0x00000000
        /*0b1c*/ 	.short	0x010a
        /*0b1e*/ 	.byte	0x2e
	.zero		1


	//   ....[83]....
        /*0b20*/ 	.word	0x00015560
        /*0b24*/ 	.word	0x000000ff
        /*0b28*/ 	.word	0x00000000
        /*0b2c*/ 	.short	0x0101
        /*0b2e*/ 	.byte	0x2d
	.zero		1


	//   ....[84]....
        /*0b30*/ 	.word	0x00017e00
        /*0b34*/ 	.word	0x000000ff
        /*0b38*/ 	.word	0x00000000
        /*0b3c*/ 	.short	0x0101
        /*0b3e*/ 	.byte	0x05
	.zero		1


	//   ....[85]....
        /*0b40*/ 	.word	0x00017fc0
        /*0b44*/ 	.word	0x000000ff
        /*0b48*/ 	.word	0x00000000
        /*0b4c*/ 	.short	0x010a
        /*0b4e*/ 	.byte	0x06
	.zero		1


	//   ....[86]....
        /*0b50*/ 	.word	0x00018630
        /*0b54*/ 	.word	0x000000ff
        /*0b58*/ 	.word	0x00000000
        /*0b5c*/ 	.short	0x010a
        /*0b5e*/ 	.byte	0x06
	.zero		1


	//   ....[87]....
        /*0b60*/ 	.word	0x000188d0
        /*0b64*/ 	.word	0x000000ff
        /*0b68*/ 	.word	0x00000000
        /*0b6c*/ 	.short	0x0101
        /*0b6e*/ 	.byte	0x04
	.zero		1


	//   ....[88]....
        /*0b70*/ 	.word	0x00018960
        /*0b74*/ 	.word	0x000000ff
        /*0b78*/ 	.word	0x00000000
        /*0b7c*/ 	.short	0x010a
        /*0b7e*/ 	.byte	0x04
	.zero		1


	//   ....[89]....
        /*0b80*/ 	.word	0x00018a10
        /*0b84*/ 	.word	0x000000ff
        /*0b88*/ 	.word	0x00000000
        /*0b8c*/ 	.short	0x0101
        /*0b8e*/ 	.byte	0x04
	.zero		1


	//   ....[90]....
        /*0b90*/ 	.word	0x00019100
        /*0b94*/ 	.word	0x000000ff
        /*0b98*/ 	.word	0x0001c010
        /*0b9c*/ 	.short	0x010a
        /*0b9e*/ 	.byte	0x08
	.zero		1


	//   ....[91]....
        /*0ba0*/ 	.word	0x000192b0
        /*0ba4*/ 	.word	0x000000ff
        /*0ba8*/ 	.word	0x0001c038
        /*0bac*/ 	.short	0x010a
        /*0bae*/ 	.byte	0x11
	.zero		1


	//   ....[92]....
        /*0bb0*/ 	.word	0x00019490
        /*0bb4*/ 	.word	0x000000ff
        /*0bb8*/ 	.word	0x0001c018
        /*0bbc*/ 	.short	0x010a
        /*0bbe*/ 	.byte	0x08
	.zero		1


	//   ....[93]....
        /*0bc0*/ 	.word	0x00019670
        /*0bc4*/ 	.word	0x000000ff
        /*0bc8*/ 	.word	0x0001c038
        /*0bcc*/ 	.short	0x010a
        /*0bce*/ 	.byte	0x11
	.zero		1


	//   ....[94]....
        /*0bd0*/ 	.word	0x00019950
        /*0bd4*/ 	.word	0x000000ff
        /*0bd8*/ 	.word	0x0001c038
        /*0bdc*/ 	.short	0x010a
        /*0bde*/ 	.byte	0x11
	.zero		1


	//   ....[95]....
        /*0be0*/ 	.word	0x00019b80
        /*0be4*/ 	.word	0x000000ff
        /*0be8*/ 	.word	0x0001c038
        /*0bec*/ 	.short	0x010a
        /*0bee*/ 	.byte	0x11
	.zero		1


	//   ....[96]....
        /*0bf0*/ 	.word	0x00019d80
        /*0bf4*/ 	.word	0x000000ff
        /*0bf8*/ 	.word	0x0001c038
        /*0bfc*/ 	.short	0x010a
        /*0bfe*/ 	.byte	0x11
	.zero		1


	//   ....[97]....
        /*0c00*/ 	.word	0x00019f80
        /*0c04*/ 	.word	0x000000ff
        /*0c08*/ 	.word	0x0001c038
        /*0c0c*/ 	.short	0x010a
        /*0c0e*/ 	.byte	0x11
	.zero		1


	//   ....[98]....
        /*0c10*/ 	.word	0x0001a180
        /*0c14*/ 	.word	0x000000ff
        /*0c18*/ 	.word	0x0001c038
        /*0c1c*/ 	.short	0x010a
        /*0c1e*/ 	.byte	0x11
	.zero		1


	//   ....[99]....
        /*0c20*/ 	.word	0x0001a380
        /*0c24*/ 	.word	0x000000ff
        /*0c28*/ 	.word	0x0001c038
        /*0c2c*/ 	.short	0x010a
        /*0c2e*/ 	.byte	0x11
	.zero		1


	//   ....[100]....
        /*0c30*/ 	.word	0x0001a590
        /*0c34*/ 	.word	0x000000ff
        /*0c38*/ 	.word	0x0001c038
        /*0c3c*/ 	.short	0x010a
        /*0c3e*/ 	.byte	0x11
	.zero		1


	//   ....[101]....
        /*0c40*/ 	.word	0x0001a790
        /*0c44*/ 	.word	0x000000ff
        /*0c48*/ 	.word	0x0001c038
        /*0c4c*/ 	.short	0x010a
        /*0c4e*/ 	.byte	0x11
	.zero		1


	//   ....[102]....
        /*0c50*/ 	.word	0x0001a9e0
        /*0c54*/ 	.word	0x000000ff
        /*0c58*/ 	.word	0x0001c038
        /*0c5c*/ 	.short	0x010a
        /*0c5e*/ 	.byte	0x11
	.zero		1


	//   ....[103]....
        /*0c60*/ 	.word	0x0001abe0
        /*0c64*/ 	.word	0x000000ff
        /*0c68*/ 	.word	0x0001c038
        /*0c6c*/ 	.short	0x010a
        /*0c6e*/ 	.byte	0x11
	.zero		1


	//   ....[104]....
        /*0c70*/ 	.word	0x0001ae00
        /*0c74*/ 	.word	0x000000ff
        /*0c78*/ 	.word	0x0001c038
        /*0c7c*/ 	.short	0x010a
        /*0c7e*/ 	.byte	0x11
	.zero		1


	//   ....[105]....
        /*0c80*/ 	.word	0x0001b000
        /*0c84*/ 	.word	0x000000ff
        /*0c88*/ 	.word	0x0001c038
        /*0c8c*/ 	.short	0x010a
        /*0c8e*/ 	.byte	0x11
	.zero		1


	//   ....[106]....
        /*0c90*/ 	.word	0x0001b230
        /*0c94*/ 	.word	0x000000ff
        /*0c98*/ 	.word	0x0001c038
        /*0c9c*/ 	.short	0x010a
        /*0c9e*/ 	.byte	0x11
	.zero		1


	//   ....[107]....
        /*0ca0*/ 	.word	0x0001b430
        /*0ca4*/ 	.word	0x000000ff
        /*0ca8*/ 	.word	0x0001c038
        /*0cac*/ 	.short	0x010a
        /*0cae*/ 	.byte	0x09
	.zero		1


	//   ....[108]....
        /*0cb0*/ 	.word	0x0001bad0
        /*0cb4*/ 	.word	0x000000ff
        /*0cb8*/ 	.word	0x0001c0b0
        /*0cbc*/ 	.short	0x010a
        /*0cbe*/ 	.byte	0x11
	.zero		1


	//   ....[109]....
        /*0cc0*/ 	.word	0x0001bb70
        /*0cc4*/ 	.word	0x000000ff
        /*0cc8*/ 	.word	0x0001c0b8
        /*0ccc*/ 	.short	0x010a
        /*0cce*/ 	.byte	0x11
	.zero		1


	//   ....[110]....
        /*0cd0*/ 	.word	0x0001bc50
        /*0cd4*/ 	.word	0x000000ff
        /*0cd8*/ 	.word	0x00000000
        /*0cdc*/ 	.short	0x0101
        /*0cde*/ 	.byte	0x08
	.zero		1


	//   ....[111]....
        /*0ce0*/ 	.word	0x0001bcd0
        /*0ce4*/ 	.word	0x000000ff
        /*0ce8*/ 	.word	0x00000000
        /*0cec*/ 	.short	0x0101
        /*0cee*/ 	.byte	0x11
	.zero		1


	//   ....[112]....
        /*0cf0*/ 	.word	0x0001c000
        /*0cf4*/ 	.word	0x00000000
        /*0cf8*/ 	.word	0x0001c000
        /*0cfc*/ 	.short	0x010a
        /*0cfe*/ 	.byte	0xff
	.zero		1


	//   ....[113]....
        /*0d00*/ 	.word	0x0001c060
        /*0d04*/ 	.word	0x00000000
        /*0d08*/ 	.word	0x0001c020
        /*0d0c*/ 	.short	0x010a
        /*0d0e*/ 	.byte	0xff
	.zero		1


	//   ....[114]....
        /*0d10*/ 	.word	0x0001c0c0
        /*0d14*/ 	.word	0x00000003
        /*0d18*/ 	.word	0x0001c058
        /*0d1c*/ 	.short	0x010a
        /*0d1e*/ 	.byte	0xff
	.zero		1


	//   ....[115]....
        /*0d20*/ 	.word	0x0001c120
        /*0d24*/ 	.word	0x00000000
        /*0d28*/ 	.word	0x0001c008
        /*0d2c*/ 	.short	0x010a
        /*0d2e*/ 	.byte	0xff
	.zero		1


	//   ....[116]....
        /*0d30*/ 	.word	0x0001c180
        /*0d34*/ 	.word	0x00000000
        /*0d38*/ 	.word	0x0001c068
        /*0d3c*/ 	.short	0x010a
        /*0d3e*/ 	.byte	0xff
	.zero		1


	//   ....[117]....
        /*0d40*/ 	.word	0x0001c1e0
        /*0d44*/ 	.word	0x00000000
        /*0d48*/ 	.word	0x0001c020
        /*0d4c*/ 	.short	0x010a
        /*0d4e*/ 	.byte	0xff
	.zero		1


	//   ....[118]....
        /*0d50*/ 	.word	0x0001c240
        /*0d54*/ 	.word	0x00000000
        /*0d58*/ 	.word	0x0001c0a0
        /*0d5c*/ 	.short	0x010a
        /*0d5e*/ 	.byte	0xff
	.zero		1


	//   ....[119]....
        /*0d60*/ 	.word	0x0001c2a0
        /*0d64*/ 	.word	0x00000000
        /*0d68*/ 	.word	0x0001c058
        /*0d6c*/ 	.short	0x010a
        /*0d6e*/ 	.byte	0xff
	.zero		1


	//   ....[120]....
        /*0d70*/ 	.word	0x0001c300
        /*0d74*/ 	.word	0x00000003
        /*0d78*/ 	.word	0x0001c020
        /*0d7c*/ 	.short	0x010a
        /*0d7e*/ 	.byte	0xff
	.zero		1


	//   ....[121]....
        /*0d80*/ 	.word	0x0001c360
        /*0d84*/ 	.word	0x00000000
        /*0d88*/ 	.word	0x0001c0a8
        /*0d8c*/ 	.short	0x010a
        /*0d8e*/ 	.byte	0xff
	.zero		1


	//   ....[122]....
        /*0d90*/ 	.word	0x0001c3c0
        /*0d94*/ 	.word	0x00000000
        /*0d98*/ 	.word	0x0001c068
        /*0d9c*/ 	.short	0x010a
        /*0d9e*/ 	.byte	0xff
	.zero		1


	//   ....[123]....
        /*0da0*/ 	.word	0x0001c420
        /*0da4*/ 	.word	0x00000000
        /*0da8*/ 	.word	0x0001c020
        /*0dac*/ 	.short	0x010a
        /*0dae*/ 	.byte	0xff
	.zero		1


	//   ....[124]....
        /*0db0*/ 	.word	0x0001c480
        /*0db4*/ 	.word	0x00000000
        /*0db8*/ 	.word	0x0001c0a0
        /*0dbc*/ 	.short	0x010a
        /*0dbe*/ 	.byte	0xff
	.zero		1


	//   ....[125]....
        /*0dc0*/ 	.word	0x0001c500
        /*0dc4*/ 	.word	0x00000006
        /*0dc8*/ 	.word	0x0001c058
        /*0dcc*/ 	.short	0x010a
        /*0dce*/ 	.byte	0xff
	.zero		1


	//   ....[126]....
        /*0dd0*/ 	.word	0x0001c560
        /*0dd4*/ 	.word	0x00000000
        /*0dd8*/ 	.word	0x0001c0a8
        /*0ddc*/ 	.short	0x010a
        /*0dde*/ 	.byte	0xff
	.zero		1


	//   ....[127]....
        /*0de0*/ 	.word	0x0001c5c0
        /*0de4*/ 	.word	0x00000000
        /*0de8*/ 	.word	0x0001c068
        /*0dec*/ 	.short	0x010a
        /*0dee*/ 	.byte	0xff
	.zero		1


	//   ....[128]....
        /*0df0*/ 	.word	0x0001c610
        /*0df4*/ 	.word	0x00000010
        /*0df8*/ 	.word	0x0001c0c0
        /*0dfc*/ 	.short	0x010a
        /*0dfe*/ 	.byte	0xff
	.zero		1


	//   ....[129]....
        /*0e00*/ 	.word	0x0001c660
        /*0e04*/ 	.word	0x00000010
        /*0e08*/ 	.word	0x0001c0c8
        /*0e0c*/ 	.short	0x010a
        /*0e0e*/ 	.byte	0xff
	.zero		1


	//   ....[130]....
        /*0e10*/ 	.word	0x0001c6b0
        /*0e14*/ 	.word	0x0000003d
        /*0e18*/ 	.word	0x0001c070
        /*0e1c*/ 	.short	0x010a
        /*0e1e*/ 	.byte	0xff
	.zero		1


	//   ....[131]....
        /*0e20*/ 	.word	0x0001c700
        /*0e24*/ 	.word	0x0000003d
        /*0e28*/ 	.word	0x0001c080
        /*0e2c*/ 	.short	0x010a
        /*0e2e*/ 	.byte	0xff
	.zero		1


	//   ....[132]....
        /*0e30*/ 	.word	0x0001c750
        /*0e34*/ 	.word	0x0000003d
        /*0e38*/ 	.word	0x0001c070
        /*0e3c*/ 	.short	0x010a
        /*0e3e*/ 	.byte	0xff
	.zero		1


	//   ....[133]....
        /*0e40*/ 	.word	0x0001c7a0
        /*0e44*/ 	.word	0x0000003d
        /*0e48*/ 	.word	0x0001c090
        /*0e4c*/ 	.short	0x010a
        /*0e4e*/ 	.byte	0xff
	.zero		1


	//   ....[134]....
        /*0e50*/ 	.word	0x0001c7f0
        /*0e54*/ 	.word	0x0000003d
        /*0e58*/ 	.word	0x0001c080
        /*0e5c*/ 	.short	0x010a
        /*0e5e*/ 	.byte	0xff
	.zero		1


	//   ....[135]....
        /*0e60*/ 	.word	0x0001c840
        /*0e64*/ 	.word	0x0000003d
        /*0e68*/ 	.word	0x0001c098
        /*0e6c*/ 	.short	0x010a
        /*0e6e*/ 	.byte	0xff
	.zero		1


	//   ....[136]....
        /*0e70*/ 	.word	0x0001c890
        /*0e74*/ 	.word	0x0000003d
        /*0e78*/ 	.word	0x0001c070
        /*0e7c*/ 	.short	0x010a
        /*0e7e*/ 	.byte	0xff
	.zero		1


	//   ....[137]....
        /*0e80*/ 	.word	0x0001c8e0
        /*0e84*/ 	.word	0x0000003d
        /*0e88*/ 	.word	0x0001c090
        /*0e8c*/ 	.short	0x010a
        /*0e8e*/ 	.byte	0xff
	.zero		1


	//   ....[138]....
        /*0e90*/ 	.word	0x0001c930
        /*0e94*/ 	.word	0x0000003d
        /*0e98*/ 	.word	0x0001c0c0
        /*0e9c*/ 	.short	0x010a
        /*0e9e*/ 	.byte	0xff
	.zero		1


	//   ....[139]....
        /*0ea0*/ 	.word	0x0001c980
        /*0ea4*/ 	.word	0x0000003d
        /*0ea8*/ 	.word	0x0001c080
        /*0eac*/ 	.short	0x010a
        /*0eae*/ 	.byte	0xff
	.zero		1


	//   ....[140]....
        /*0eb0*/ 	.word	0x0001c9d0
        /*0eb4*/ 	.word	0x0000003d
        /*0eb8*/ 	.word	0x0001c098
        /*0ebc*/ 	.short	0x010a
        /*0ebe*/ 	.byte	0xff
	.zero		1


	//   ....[141]....
        /*0ec0*/ 	.word	0x0001ca20
        /*0ec4*/ 	.word	0x0000003d
        /*0ec8*/ 	.word	0x0001c0c8
        /*0ecc*/ 	.short	0x010a
        /*0ece*/ 	.byte	0xff
	.zero		1


	//   ....[142]....
        /*0ed0*/ 	.word	0x0001ca80
        /*0ed4*/ 	.word	0x00000000
        /*0ed8*/ 	.word	0x00000000
        /*0edc*/ 	.short	0x010a
        /*0ede*/ 	.byte	0xff
	.zero		1


	//   ....[143]....
        /*0ee0*/ 	.word	0x0001cae0
        /*0ee4*/ 	.word	0x00000000
        /*0ee8*/ 	.word	0x00000000
        /*0eec*/ 	.short	0x010a
        /*0eee*/ 	.byte	0xff
	.zero		1


	//   ....[144]....
        /*0ef0*/ 	.word	0x0001cb40
        /*0ef4*/ 	.word	0x00000004
        /*0ef8*/ 	.word	0x00000000
        /*0efc*/ 	.short	0x010a
        /*0efe*/ 	.byte	0xff
	.zero		1


	//   ....[145]....
        /*0f00*/ 	.word	0x0001cba0
        /*0f04*/ 	.word	0x00000005
        /*0f08*/ 	.word	0x00000000
        /*0f0c*/ 	.short	0x010a
        /*0f0e*/ 	.byte	0xff
	.zero		1


	//   ....[146]....
        /*0f10*/ 	.word	0x0001cc00
        /*0f14*/ 	.word	0x00000003
        /*0f18*/ 	.word	0x00000000
        /*0f1c*/ 	.short	0x010a
        /*0f1e*/ 	.byte	0xff
	.zero		1


	//   ....[147]....
        /*0f20*/ 	.word	0x0001cc60
        /*0f24*/ 	.word	0x00000000
        /*0f28*/ 	.word	0x00000000
        /*0f2c*/ 	.short	0x010a
        /*0f2e*/ 	.byte	0xff
	.zero		1


	//   ....[148]....
        /*0f30*/ 	.word	0x0001ccc0
        /*0f34*/ 	.word	0x00000004
        /*0f38*/ 	.word	0x00000000
        /*0f3c*/ 	.short	0x010a
        /*0f3e*/ 	.byte	0xff
	.zero		1


	//   ....[149]....
        /*0f40*/ 	.word	0x0001cd20
        /*0f44*/ 	.word	0x00000009
        /*0f48*/ 	.word	0x00000000
        /*0f4c*/ 	.short	0x010a
        /*0f4e*/ 	.byte	0xff
	.zero		1


	//   ....[150]....
        /*0f50*/ 	.word	0x0001cd80
        /*0f54*/ 	.word	0x00000003
        /*0f58*/ 	.word	0x00000000
        /*0f5c*/ 	.short	0x010a
        /*0f5e*/ 	.byte	0xff
	.zero		1


	//   ....[151]....
        /*0f60*/ 	.word	0x0001cde0
        /*0f64*/ 	.word	0x00000000
        /*0f68*/ 	.word	0x00000000
        /*0f6c*/ 	.short	0x010a
        /*0f6e*/ 	.byte	0xff
	.zero		1


	//   ....[152]....
        /*0f70*/ 	.word	0x0001ce40
        /*0f74*/ 	.word	0x00000000
        /*0f78*/ 	.word	0x0001c010
        /*0f7c*/ 	.short	0x010a
        /*0f7e*/ 	.byte	0xff
	.zero		1


	//   ....[153]....
        /*0f80*/ 	.word	0x0001cea0
        /*0f84*/ 	.word	0x00000000
        /*0f88*/ 	.word	0x0001c038
        /*0f8c*/ 	.short	0x010a
        /*0f8e*/ 	.byte	0xff
	.zero		1


	//   ....[154]....
        /*0f90*/ 	.word	0x0001cf00
        /*0f94*/ 	.word	0x00000000
        /*0f98*/ 	.word	0x0001c018
        /*0f9c*/ 	.short	0x010a
        /*0f9e*/ 	.byte	0xff
	.zero		1


	//   ....[155]....
        /*0fa0*/ 	.word	0x0001cf60
        /*0fa4*/ 	.word	0x00000000
        /*0fa8*/ 	.word	0x0001c038
        /*0fac*/ 	.short	0x010a
        /*0fae*/ 	.byte	0xff
	.zero		1


	//   ....[156]....
        /*0fb0*/ 	.word	0x0001cfc0
        /*0fb4*/ 	.word	0x00000000
        /*0fb8*/ 	.word	0x0001c038
        /*0fbc*/ 	.short	0x010a
        /*0fbe*/ 	.byte	0xff
	.zero		1


	//   ....[157]....
        /*0fc0*/ 	.word	0x0001d020
        /*0fc4*/ 	.word	0x00000000
        /*0fc8*/ 	.word	0x0001c038
        /*0fcc*/ 	.short	0x010a
        /*0fce*/ 	.byte	0xff
	.zero		1


	//   ....[158]....
        /*0fd0*/ 	.word	0x0001d080
        /*0fd4*/ 	.word	0x00000000
        /*0fd8*/ 	.word	0x0001c038
        /*0fdc*/ 	.short	0x010a
        /*0fde*/ 	.byte	0xff
	.zero		1


	//   ....[159]....
        /*0fe0*/ 	.word	0x0001d0e0
        /*0fe4*/ 	.word	0x00000000
        /*0fe8*/ 	.word	0x0001c038
        /*0fec*/ 	.short	0x010a
        /*0fee*/ 	.byte	0xff
	.zero		1


	//   ....[160]....
        /*0ff0*/ 	.word	0x0001d140
        /*0ff4*/ 	.word	0x00000000
        /*0ff8*/ 	.word	0x0001c038
        /*0ffc*/ 	.short	0x010a
        /*0ffe*/ 	.byte	0xff
	.zero		1


	//   ....[161]....
        /*1000*/ 	.word	0x0001d1a0
        /*1004*/ 	.word	0x00000000
        /*1008*/ 	.word	0x0001c038
        /*100c*/ 	.short	0x010a
        /*100e*/ 	.byte	0xff
	.zero		1


	//   ....[162]....
        /*1010*/ 	.word	0x0001d200
        /*1014*/ 	.word	0x00000000
        /*1018*/ 	.word	0x0001c038
        /*101c*/ 	.short	0x010a
        /*101e*/ 	.byte	0xff
	.zero		1


	//   ....[163]....
        /*1020*/ 	.word	0x0001d260
        /*1024*/ 	.word	0x00000000
        /*1028*/ 	.word	0x0001c038
        /*102c*/ 	.short	0x010a
        /*102e*/ 	.byte	0xff
	.zero		1


	//   ....[164]....
        /*1030*/ 	.word	0x0001d2c0
        /*1034*/ 	.word	0x00000000
        /*1038*/ 	.word	0x0001c038
        /*103c*/ 	.short	0x010a
        /*103e*/ 	.byte	0xff
	.zero		1


	//   ....[165]....
        /*1040*/ 	.word	0x0001d320
        /*1044*/ 	.word	0x00000000
        /*1048*/ 	.word	0x0001c038
        /*104c*/ 	.short	0x010a
        /*104e*/ 	.byte	0xff
	.zero		1


	//   ....[166]....
        /*1050*/ 	.word	0x0001d380
        /*1054*/ 	.word	0x00000000
        /*1058*/ 	.word	0x0001c038
        /*105c*/ 	.short	0x010a
        /*105e*/ 	.byte	0xff
	.zero		1


	//   ....[167]....
        /*1060*/ 	.word	0x0001d3e0
        /*1064*/ 	.word	0x00000000
        /*1068*/ 	.word	0x0001c038
        /*106c*/ 	.short	0x010a
        /*106e*/ 	.byte	0xff
	.zero		1


	//   ....[168]....
        /*1070*/ 	.word	0x0001d440
        /*1074*/ 	.word	0x00000000
        /*1078*/ 	.word	0x0001c038
        /*107c*/ 	.short	0x010a
        /*107e*/ 	.byte	0xff
	.zero		1


	//   ....[169]....
        /*1080*/ 	.word	0x0001d4a0
        /*1084*/ 	.word	0x00000000
        /*1088*/ 	.word	0x0001c038
        /*108c*/ 	.short	0x010a
        /*108e*/ 	.byte	0xff
	.zero		1


	//   ....[170]....
        /*1090*/ 	.word	0x0001d500
        /*1094*/ 	.word	0x00000000
        /*1098*/ 	.word	0x0001c0b0
        /*109c*/ 	.short	0x010a
        /*109e*/ 	.byte	0xff
	.zero		1


	//   ....[171]....
        /*10a0*/ 	.word	0x0001d560
        /*10a4*/ 	.word	0x00000000
        /*10a8*/ 	.word	0x0001c0b8
        /*10ac*/ 	.short	0x010a
        /*10ae*/ 	.byte	0xff
	.zero		1


	//----- nvinfo : EIATTR_NUM_MBARRIERS
	.align		4
.L_66:
        /*10b0*/ 	.byte	0x03, 0x38
        /*10b2*/ 	.short	0x001c


	//----- nvinfo : EIATTR_EXIT_INSTR_OFFSETS
	.align		4
        /*10b4*/ 	.byte	0x04, 0x1c
        /*10b6*/ 	.short	(.L_68 - .L_67)


	//   ....[0]....
.L_67:
        /*10b8*/ 	.word	0x000017c0


	//   ....[1]....
        /*10bc*/ 	.word	0x00004560


	//   ....[2]....
        /*10c0*/ 	.word	0x000045c0


	//   ....[3]....
        /*10c4*/ 	.word	0x0000ce70


	//   ....[4]....
        /*10c8*/ 	.word	0x0000cee0


	//   ....[5]....
        /*10cc*/ 	.word	0x00018ab0


	//   ....[6]....
        /*10d0*/ 	.word	0x00018b40


	//   ....[7]....
        /*10d4*/ 	.word	0x00018b90


	//   ....[8]....
        /*10d8*/ 	.word	0x0001b620


	//   ....[9]....
        /*10dc*/ 	.word	0x0001b670


	//   ....[10]....
        /*10e0*/ 	.word	0x0001bd20


	//   ....[11]....
        /*10e4*/ 	.word	0x0001bfe0


	//----- nvinfo : EIATTR_INDIRECT_BRANCH_TARGETS
	.align		4
.L_68:
        /*10e8*/ 	.byte	0x04, 0x34
        /*10ea*/ 	.short	(.L_70 - .L_69)


	//   ....[0]....
.L_69:
        /*10ec*/ 	.word	.L_x_512@srel
        /*10f0*/ 	.short	0x0
        /*10f2*/ 	.short	0x0
        /*10f4*/ 	.word	0x3
        /*10f8*/ 	.word	.L_x_513@srel
        /*10fc*/ 	.word	.L_x_514@srel
        /*1100*/ 	.word	.L_x_515@srel


	//----- nvinfo : EIATTR_MAX_THREADS
	.align		4
.L_70:
        /*1104*/ 	.byte	0x04, 0x05
        /*1106*/ 	.short	(.L_72 - .L_71)
.L_71:
        /*1108*/ 	.word	0x00000200
        /*110c*/ 	.word	0x00000001
        /*1110*/ 	.word	0x00000001


	//----- nvinfo : EIATTR_CRS_STACK_SIZE
	.align		4
.L_72:
        /*1114*/ 	.byte	0x04, 0x1e
        /*1116*/ 	.short	(.L_74 - .L_73)
.L_73:
        /*1118*/ 	.word	0x00000000


	//----- nvinfo : EIATTR_CBANK_PARAM_SIZE
	.align		4
.L_74:
        /*111c*/ 	.byte	0x03, 0x19
        /*111e*/ 	.short	0x0600


	//----- nvinfo : EIATTR_PARAM_CBANK
	.align		4
        /*1120*/ 	.byte	0x04, 0x0a
        /*1122*/ 	.short	(.L_76 - .L_75)
	.align		4
.L_75:
        /*1124*/ 	.word	index@(.nv.constant0._ZN7cutlass13device_kernelINS_4fmha6kernel36Sm100FmhaFwdKernelTmaWarpspecializedIN4cute5tupleIJiiiNS5_IJNS5_IJiiEEEiEEEEEENS1_10collective38Sm100FmhaFwdMainloopTmaWarpspecializedINS_6half_tEffNS5_IJNS4_1CILi256EEENSC_ILi128EEENSC_ILi64EEEEEENS5_IJiNSC_ILi1EEES7_EEENS5_IJiSH_NS5_IJNS5_IJNSC_ILi0EEEiEEEiEEEEEESM_NS9_10CausalMaskILb1EEENS5_IJNSC_ILi2EEESH_SH_EEENSC_ILb0EEEEENS9_38Sm100FmhaFwdEpilogueTmaWarpspecializedISB_fNS5_IJSE_SF_SE_EEESI_NS5_IJSH_S7_EEESR_EENS2_23PersistentTileSchedulerENS2_41Sm100FmhaCtxKernelWarpspecializedScheduleEEEEEvNT_6ParamsE)
        /*1128*/ 	.short	0x0380
        /*112a*/ 	.short	0x0600


	//----- nvinfo : EIATTR_SW_WAR
	.align		4
.L_76:
        /*112c*/ 	.byte	0x04, 0x36
        /*112e*/ 	.short	(.L_78 - .L_77)
.L_77:
        /*1130*/ 	.word	0x00000008
.L_78:


//--------------------- .nv.callgraph             --------------------------
	.section	.nv.callgraph,"",@"SHT_CUDA_CALLGRAPH"
	.align	4
	.sectionentsize	8
	.align		4
        /*0000*/ 	.word	0x00000000
	.align		4
        /*0004*/ 	.word	0xffffffff
	.align		4
        /*0008*/ 	.word	index@(_ZN7cutlass13device_kernelINS_4fmha6kernel36Sm100FmhaFwdKernelTmaWarpspecializedIN4cute5tupleIJiiiNS5_IJNS5_IJiiEEEiEEEEEENS1_10collective38Sm100FmhaFwdMainloopTmaWarpspecializedINS_6half_tEffNS5_IJNS4_1CILi256EEENSC_ILi128EEENSC_ILi64EEEEEENS5_IJiNSC_ILi1EEES7_EEENS5_IJiSH_NS5_IJNS5_IJNSC_ILi0EEEiEEEiEEEEEESM_NS9_10CausalMaskILb1EEENS5_IJNSC_ILi2EEESH_SH_EEENSC_ILb0EEEEENS9_38Sm100FmhaFwdEpilogueTmaWarpspecializedISB_fNS5_IJSE_SF_SE_EEESI_NS5_IJSH_S7_EEESR_EENS2_23PersistentTileSchedulerENS2_41Sm100FmhaCtxKernelWarpspecializedScheduleEEEEEvNT_6ParamsE)
	.align		4
        /*000c*/ 	.word	index@(__assertfail)
	.align		4
        /*0010*/ 	.word	index@(_ZN7cutlass13device_kernelINS_4fmha6kernel36Sm100FmhaFwdKernelTmaWarpspecializedIN4cute5tupleIJiiiNS5_IJNS5_IJiiEEEiEEEEEENS1_10collective38Sm100FmhaFwdMainloopTmaWarpspecializedINS_6half_tEffNS5_IJNS4_1CILi256EEENSC_ILi128EEENSC_ILi64EEEEEENS5_IJiNSC_ILi1EEES7_EEENS5_IJiSH_NS5_IJNS5_IJNSC_ILi0EEEiEEEiEEEEEESM_NS9_10CausalMaskILb1EEENS5_IJNSC_ILi2EEESH_SH_EEENSC_ILb0EEEEENS9_38Sm100FmhaFwdEpilogueTmaWarpspecializedISB_fNS5_IJSE_SF_SE_EEESI_NS5_IJSH_S7_EEESR_EENS2_23PersistentTileSchedulerENS2_41Sm100FmhaCtxKernelWarpspecializedScheduleEEEEEvNT_6ParamsE)
	.align		4
        /*0014*/ 	.word	index@(vprintf)
	.align		4
        /*0018*/ 	.word	0x00000000
	.align		4
        /*001c*/ 	.word	0xfffffffe
	.align		4
        /*0020*/ 	.word	0x00000000
	.align		4
        /*0024*/ 	.word	0xfffffffd
	.align		4
        /*0028*/ 	.word	0x00000000
	.align		4
        /*002c*/ 	.word	0xfffffffc


//--------------------- .nv.constant4             --------------------------
	.section	.nv.constant4,"a",@progbits
	.align	8
	.align		8
.nv.constant4:
        /*0000*/ 	.dword	vprintf
	.align		8
        /*0008*/ 	.dword	__assertfail
	.align		8
        /*0010*/ 	.dword	__unnamed_1
	.align		8
        /*0018*/ 	.dword	__unnamed_2
	.align		8
        /*0020*/ 	.dword	__unnamed_3
	.align		8
        /*0028*/ 	.dword	__unnamed_4
	.align		8
        /*0030*/ 	.dword	__unnamed_5
	.align		8
        /*0038*/ 	.dword	__unnamed_6
	.align		8
        /*0040*/ 	.dword	__unnamed_7
	.align		8
        /*0048*/ 	.dword	_ZN39_INTERNAL_da55a6ec_4_k_cu_9d1e9f24_35764cuda3std3__45__cpo5beginE
	.align		8
        /*0050*/ 	.dword	_ZN39_INTERNAL_da55a6ec_4_k_cu_9d1e9f24_35764cuda3std3__45__cpo3endE
	.align		8
        /*0058*/ 	.dword	_ZN39_INTERNAL_da55a6ec_4_k_cu_9d1e9f24_35764cuda3std3__45__cpo6cbeginE
	.align		8
        /*0060*/ 	.dword	_ZN39_INTERNAL_da55a6ec_4_k_cu_9d1e9f24_35764cuda3std3__45__cpo4cendE
	.align		8
        /*0068*/ 	.dword	_ZN39_INTERNAL_da55a6ec_4_k_cu_9d1e9f24_35764cuda3std3__441_GLOBAL__N__da55a6ec_4_k_cu_9d1e9f24_35766ignoreE
	.align		8
        /*0070*/ 	.dword	_ZN39_INTERNAL_da55a6ec_4_k_cu_9d1e9f24_35764cuda3std3__419piecewise_constructE
	.align		8
        /*0078*/ 	.dword	_ZN39_INTERNAL_da55a6ec_4_k_cu_9d1e9f24_35764cuda3std3__48in_placeE
	.align		8
        /*0080*/ 	.dword	_ZN39_INTERNAL_da55a6ec_4_k_cu_9d1e9f24_35764cuda3std6ranges3__45__cpo4swapE
	.align		8
        /*0088*/ 	.dword	_ZN39_INTERNAL_da55a6ec_4_k_cu_9d1e9f24_35764cuda3std6ranges3__45__cpo9iter_moveE
	.align		8
        /*0090*/ 	.dword	_ZN39_INTERNAL_da55a6ec_4_k_cu_9d1e9f24_35764cute7productE
	.align		8
        /*0098*/ 	.dword	_ZN39_INTERNAL_da55a6ec_4_k_cu_9d1e9f24_35764cute1_E
	.align		8
        /*00a0*/ 	.dword	$str$22
	.align		8
        /*00a8*/ 	.dword	$str$23
	.align		8
        /*00b0*/ 	.dword	$str$26
	.align		8
        /*00b8*/ 	.dword	$str$27
	.align		8
        /*00c0*/ 	.dword	$str$28
	.align		8
        /*00c8*/ 	.dword	$str$29
	.align		8
        /*00d0*/ 	.dword	$str$30
	.align		8
        /*00d8*/ 	.dword	$str$31
	.align		8
        /*00e0*/ 	.dword	$str$32
	.align		8
        /*00e8*/ 	.dword	$str$33
	.align		8
        /*00f0*/ 	.dword	$str$34
	.align		8
        /*00f8*/ 	.dword	$str$35
	.align		8
        /*0100*/ 	.dword	$str$36
	.align		8
        /*0108*/ 	.dword	$str$37


//--------------------- .nv.constant2._ZN7cutlass13device_kernelINS_4fmha6kernel36Sm100FmhaFwdKernelTmaWarpspecializedIN4cute5tupleIJiiiNS5_IJNS5_IJiiEEEiEEEEEENS1_10collective38Sm100FmhaFwdMainloopTmaWarpspecializedINS_6half_tEffNS5_IJNS4_1CILi256EEENSC_ILi128EEENSC_ILi64EEEEEENS5_IJiNSC_ILi1EEES7_EEENS5_IJiSH_NS5_IJNS5_IJNSC_ILi0EEEiEEEiEEEEEESM_NS9_10CausalMaskILb1EEENS5_IJNSC_ILi2EEESH_SH_EEENSC_ILb0EEEEENS9_38Sm100FmhaFwdEpilogueTmaWarpspecializedISB_fNS5_IJSE_SF_SE_EEESI_NS5_IJSH_S7_EEESR_EENS2_23PersistentTileSchedulerENS2_41Sm100FmhaCtxKernelWarpspecializedScheduleEEEEEvNT_6ParamsE --------------------------
	.section	.nv.constant2._ZN7cutlass13device_kernelINS_4fmha6kernel36Sm100FmhaFwdKernelTmaWarpspecializedIN4cute5tupleIJiiiNS5_IJNS5_IJiiEEEiEEEEEENS1_10collective38Sm100FmhaFwdMainloopTmaWarpspecializedINS_6half_tEffNS5_IJNS4_1CILi256EEENSC_ILi128EEENSC_ILi64EEEEEENS5_IJiNSC_ILi1EEES7_EEENS5_IJiSH_NS5_IJNS5_IJNSC_ILi0EEEiEEEiEEEEEESM_NS9_10CausalMaskILb1EEENS5_IJNSC_ILi2EEESH_SH_EEENSC_ILb0EEEEENS9_38Sm100FmhaFwdEpilogueTmaWarpspecializedISB_fNS5_IJSE_SF_SE_EEESI_NS5_IJSH_S7_EEESR_EENS2_23PersistentTileSchedulerENS2_41Sm100FmhaCtxKernelWarpspecializedScheduleEEEEEvNT_6ParamsE,"a",@progbits
	.sectionflags	@""
	.align	4
.nv.constant2._ZN7cutlass13device_kernelINS_4fmha6kernel36Sm100FmhaFwdKernelTmaWarpspecializedIN4cute5tupleIJiiiNS5_IJNS5_IJiiEEEiEEEEEENS1_10collective38Sm100FmhaFwdMainloopTmaWarpspecializedINS_6half_tEffNS5_IJNS4_1CILi256EEENSC_ILi128EEENSC_ILi64EEEEEENS5_IJiNSC_ILi1EEES7_EEENS5_IJiSH_NS5_IJNS5_IJNSC_ILi0EEEiEEEiEEEEEESM_NS9_10CausalMaskILb1EEENS5_IJNSC_ILi2EEESH_SH_EEENSC_ILb0EEEEENS9_38Sm100FmhaFwdEpilogueTmaWarpspecializedISB_fNS5_IJSE_SF_SE_EEESI_NS5_IJSH_S7_EEESR_EENS2_23PersistentTileSchedulerENS2_41Sm100FmhaCtxKernelWarpspecializedScheduleEEEEEvNT_6ParamsE:
        /*0000*/ 	.byte	0x50, 0x8b, 0x01, 0x00, 0x30, 0xb6, 0x01, 0x00, 0x20, 0x8b, 0x01, 0x00


//--------------------- .text._ZN7cutlass13device_kernelINS_4fmha6kernel36Sm100FmhaFwdKernelTmaWarpspecializedIN4cute5tupleIJiiiNS5_IJNS5_IJiiEEEiEEEEEENS1_10collective38Sm100FmhaFwdMainloopTmaWarpspecializedINS_6half_tEffNS5_IJNS4_1CILi256EEENSC_ILi128EEENSC_ILi64EEEEEENS5_IJiNSC_ILi1EEES7_EEENS5_IJiSH_NS5_IJNS5_IJNSC_ILi0EEEiEEEiEEEEEESM_NS9_10CausalMaskILb1EEENS5_IJNSC_ILi2EEESH_SH_EEENSC_ILb0EEEEENS9_38Sm100FmhaFwdEpilogueTmaWarpspecializedISB_fNS5_IJSE_SF_SE_EEESI_NS5_IJSH_S7_EEESR_EENS2_23PersistentTileSchedulerENS2_41Sm100FmhaCtxKernelWarpspecializedScheduleEEEEEvNT_6ParamsE --------------------------
	.section	.text._ZN7cutlass13device_kernelINS_4fmha6kernel36Sm100FmhaFwdKernelTmaWarpspecializedIN4cute5tupleIJiiiNS5_IJNS5_IJiiEEEiEEEEEENS1_10collective38Sm100FmhaFwdMainloopTmaWarpspecializedINS_6half_tEffNS5_IJNS4_1CILi256EEENSC_ILi128EEENSC_ILi64EEEEEENS5_IJiNSC_ILi1EEES7_EEENS5_IJiSH_NS5_IJNS5_IJNSC_ILi0EEEiEEEiEEEEEESM_NS9_10CausalMaskILb1EEENS5_IJNSC_ILi2EEESH_SH_EEENSC_ILb0EEEEENS9_38Sm100FmhaFwdEpilogueTmaWarpspecializedISB_fNS5_IJSE_SF_SE_EEESI_NS5_IJSH_S7_EEESR_EENS2_23PersistentTileSchedulerENS2_41Sm100FmhaCtxKernelWarpspecializedScheduleEEEEEvNT_6ParamsE,"ax",@progbits
	.align	128
.text._ZN7cutlass13device_kernelINS_4fmha6kernel36Sm100FmhaFwdKernelTmaWarpspecializedIN4cute5tupleIJiiiNS5_IJNS5_IJiiEEEiEEEEEENS1_10collective38Sm100FmhaFwdMainloopTmaWarpspecializedINS_6half_tEffNS5_IJNS4_1CILi256EEENSC_ILi128EEENSC_ILi64EEEEEENS5_IJiNSC_ILi1EEES7_EEENS5_IJiSH_NS5_IJNS5_IJNSC_ILi0EEEiEEEiEEEEEESM_NS9_10CausalMaskILb1EEENS5_IJNSC_ILi2EEESH_SH_EEENSC_ILb0EEEEENS9_38Sm100FmhaFwdEpilogueTmaWarpspecializedISB_fNS5_IJSE_SF_SE_EEESI_NS5_IJSH_S7_EEESR_EENS2_23PersistentTileSchedulerENS2_41Sm100FmhaCtxKernelWarpspecializedScheduleEEEEEvNT_6ParamsE:
        .type           _ZN7cutlass13device_kernelINS_4fmha6kernel36Sm100FmhaFwdKernelTmaWarpspecializedIN4cute5tupleIJiiiNS5_IJNS5_IJiiEEEiEEEEEENS1_10collective38Sm100FmhaFwdMainloopTmaWarpspecializedINS_6half_tEffNS5_IJNS4_1CILi256EEENSC_ILi128EEENSC_ILi64EEEEEENS5_IJiNSC_ILi1EEES7_EEENS5_IJiSH_NS5_IJNS5_IJNSC_ILi0EEEiEEEiEEEEEESM_NS9_10CausalMaskILb1EEENS5_IJNSC_ILi2EEESH_SH_EEENSC_ILb0EEEEENS9_38Sm100FmhaFwdEpilogueTmaWarpspecializedISB_fNS5_IJSE_SF_SE_EEESI_NS5_IJSH_S7_EEESR_EENS2_23PersistentTileSchedulerENS2_41Sm100FmhaCtxKernelWarpspecializedScheduleEEEEEvNT_6ParamsE,@function
        .size           _ZN7cutlass13device_kernelINS_4fmha6kernel36Sm100FmhaFwdKernelTmaWarpspecializedIN4cute5tupleIJiiiNS5_IJNS5_IJiiEEEiEEEEEENS1_10collective38Sm100FmhaFwdMainloopTmaWarpspecializedINS_6half_tEffNS5_IJNS4_1CILi256EEENSC_ILi128EEENSC_ILi64EEEEEENS5_IJiNSC_ILi1EEES7_EEENS5_IJiSH_NS5_IJNS5_IJNSC_ILi0EEEiEEEiEEEEEESM_NS9_10CausalMaskILb1EEENS5_IJNSC_ILi2EEESH_SH_EEENSC_ILb0EEEEENS9_38Sm100FmhaFwdEpilogueTmaWarpspecializedISB_fNS5_IJSE_SF_SE_EEESI_NS5_IJSH_S7_EEESR_EENS2_23PersistentTileSchedulerENS2_41Sm100FmhaCtxKernelWarpspecializedScheduleEEEEEvNT_6ParamsE,(.L_x_516 - _ZN7cutlass13device_kernelINS_4fmha6kernel36Sm100FmhaFwdKernelTmaWarpspecializedIN4cute5tupleIJiiiNS5_IJNS5_IJiiEEEiEEEEEENS1_10collective38Sm100FmhaFwdMainloopTmaWarpspecializedINS_6half_tEffNS5_IJNS4_1CILi256EEENSC_ILi128EEENSC_ILi64EEEEEENS5_IJiNSC_ILi1EEES7_EEENS5_IJiSH_NS5_IJNS5_IJNSC_ILi0EEEiEEEiEEEEEESM_NS9_10CausalMaskILb1EEENS5_IJNSC_ILi2EEESH_SH_EEENSC_ILb0EEEEENS9_38Sm100FmhaFwdEpilogueTmaWarpspecializedISB_fNS5_IJSE_SF_SE_EEESI_NS5_IJSH_S7_EEESR_EENS2_23PersistentTileSchedulerENS2_41Sm100FmhaCtxKernelWarpspecializedScheduleEEEEEvNT_6ParamsE)
        .other          _ZN7cutlass13device_kernelINS_4fmha6kernel36Sm100FmhaFwdKernelTmaWarpspecializedIN4cute5tupleIJiiiNS5_IJNS5_IJiiEEEiEEEEEENS1_10collective38Sm100FmhaFwdMainloopTmaWarpspecializedINS_6half_tEffNS5_IJNS4_1CILi256EEENSC_ILi128EEENSC_ILi64EEEEEENS5_IJiNSC_ILi1EEES7_EEENS5_IJiSH_NS5_IJNS5_IJNSC_ILi0EEEiEEEiEEEEEESM_NS9_10CausalMaskILb1EEENS5_IJNSC_ILi2EEESH_SH_EEENSC_ILb0EEEEENS9_38Sm100FmhaFwdEpilogueTmaWarpspecializedISB_fNS5_IJSE_SF_SE_EEESI_NS5_IJSH_S7_EEESR_EENS2_23PersistentTileSchedulerENS2_41Sm100FmhaCtxKernelWarpspecializedScheduleEEEEEvNT_6ParamsE,@"STO_CUDA_ENTRY STV_DEFAULT"
_ZN7cutlass13device_kernelINS_4fmha6kernel36Sm100FmhaFwdKernelTmaWarpspecializedIN4cute5tupleIJiiiNS5_IJNS5_IJiiEEEiEEEEEENS1_10collective38Sm100FmhaFwdMainloopTmaWarpspecializedINS_6half_tEffNS5_IJNS4_1CILi256EEENSC_ILi128EEENSC_ILi64EEEEEENS5_IJiNSC_ILi1EEES7_EEENS5_IJiSH_NS5_IJNS5_IJNSC_ILi0EEEiEEEiEEEEEESM_NS9_10CausalMaskILb1EEENS5_IJNSC_ILi2EEESH_SH_EEENSC_ILb0EEEEENS9_38Sm100FmhaFwdEpilogueTmaWarpspecializedISB_fNS5_IJSE_SF_SE_EEESI_NS5_IJSH_S7_EEESR_EENS2_23PersistentTileSchedulerENS2_41Sm100FmhaCtxKernelWarpspecializedScheduleEEEEEvNT_6ParamsE:
[----:B------:R-:W1:Y:S02]  /*0000*/  LDC R1, c[0x0][0x37c] ;  /* 0x0000df00ff017b82 */ /* 0x000e640000000800 */
[----:B-1----:R-:W-:-:S04]  /*0010*/  IADD3 R1, PT, PT, R1, -0xb8, RZ ;  /* 0xffffff4801017810 */ /* 0x002fc80007ffe0ff */
[----:B------:R-:W-:Y:S01]  /*0020*/  R2UR UR38, R1 ;  /* 0x00000000012672ca */ /* 0x000fe200000e0000 */
[----:B------:R-:W1:Y:S01]  /*0030*/  S2R R23, SR_TID.X ;  /* 0x0000000000177919 */ /* 0x000e620000002100 */
[----:B------:R-:W2:Y:S01]  /*0040*/  LDCU UR4, c[0x0][0x2f8] ;  /* 0x00005f00ff0477ac */ /* 0x000ea20008000800 */
[----:B------:R-:W3:Y:S01]  /*0050*/  LDCU UR37, c[0x0][0x2fc] ;  /* 0x00005f80ff2577ac */ /* 0x000ee20008000800 */
[----:B------:R-:W-:Y:S02]  /*0060*/  UPLOP3.LUT UP3, UPT, UPT, UPT, UPT, 0x40, 0x4 ;  /* 0x000000000004789c */ /* 0x000fe40003f6e870 */
[----:B------:R-:W-:Y:S02]  /*0070*/  UPLOP3.LUT UP1, UPT, UPT, UPT, UPT, 0x80, 0x8 ;  /* 0x000000000008789c */ /* 0x000fe40003f2f070 */
[----:B------:R-:W-:Y:S02]  /*0080*/  UPLOP3.LUT UP0, UPT, UPT, UPT, UPT, 0x40, 0x4 ;  /* 0x000000000004789c */ /* 0x000fe40003f0e870 */
[----:B------:R-:W-:-:S02]  /*0090*/  UPLOP3.LUT UP6, UPT, UPT, UPT, UPT, 0x40, 0x4 ;  /* 0x000000000004789c */ /* 0x000fc40003fce870 */
[----:B------:R-:W-:Y:S02]  /*00a0*/  UPLOP3.LUT UP5, UPT, UPT, UPT, UPT, 0x40, 0x4 ;  /* 0x000000000004789c */ /* 0x000fe40003fae870 */
[----:B--2---:R-:W-:Y:S02]  /*00b0*/  UIADD3 UR38, UP2, UPT, UR38, UR4, URZ ;  /* 0x0000000426267290 */ /* 0x004fe4000ff5e0ff */
[----:B------:R-:W-:Y:S02]  /*00c0*/  UP2UR UR41, UPR, URZ, 0x8 ;  /* 0x00000008ff297883 */ /* 0x000fe40008000000 */
[----:B---3--:R-:W-:Y:S02]  /*00d0*/  UIADD3.X UR37, UPT, UPT, URZ, UR37, URZ, UP2, !UPT ;  /* 0x00000025ff257290 */ /* 0x008fe400097fe4ff */
[----:B------:R-:W-:Y:S02]  /*00e0*/  UPLOP3.LUT UP2, UPT, UPT, UPT, UPT, 0x80, 0x8 ;  /* 0x000000000008789c */ /* 0x000fe40003f4f070 */
[----:B------:R-:W-:-:S02]  /*00f0*/  UPLOP3.LUT UP4, UPT, UPT, UPT, UPT, 0x40, 0x4 ;  /* 0x000000000004789c */ /* 0x000fc40003f8e870 */
[----:B------:R-:W-:Y:S01]  /*0100*/  UP2UR UR56, UPR, URZ, 0x4 ;  /* 0x00000004ff387883 */ /* 0x000fe20008000000 */
[----:B-1----:R-:W-:-:S05]  /*0110*/  SHF.R.U32.HI R3, RZ, 0x5, R23 ;  /* 0x00000005ff037819 */ /* 0x002fca0000011617 */
[----:B------:R-:W1:Y:S02]  /*0120*/  SHFL.IDX PT, R0, R3, RZ, 0x1f ;  /* 0x00001fff03007589 */ /* 0x000e6400000e0000 */
[----:B-1----:R-:W-:-:S04]  /*0130*/  SHF.R.S32.HI R5, RZ, 0x1f, R0 ;  /* 0x0000001fff057819 */ /* 0x002fc80000011400 */
[----:B------:R-:W-:-:S04]  /*0140*/  LEA.HI R2, R5, R0, RZ, 0x2 ;  /* 0x0000000005027211 */ /* 0x000fc800078f10ff */
[----:B------:R-:W-:-:S04]  /*0150*/  SHF.R.S32.HI R2, RZ, 0x2, R2 ;  /* 0x00000002ff027819 */ /* 0x000fc80000011402 */
[----:B------:R-:W-:-:S13]  /*0160*/  ISETP.NE.AND P0, PT, R2, RZ, PT ;  /* 0x000000ff0200720c */ /* 0x000fda0003f05270 */
[----:B------:R-:W-:Y:S05]  /*0170*/  @!P0 BRA `(.L_x_0) ;  /* 0x0000000400248947 */ /* 0x000fea0003800000 */
[----:B------:R-:W-:-:S13]  /*0180*/  ISETP.NE.AND P0, PT, R2, 0x2, PT ;  /* 0x000000020200780c */ /* 0x000fda0003f05270 */
[----:B------:R-:W-:Y:S05]  /*0190*/  @!P0 BRA `(.L_x_1) ;  /* 0x0000000000f48947 */ /* 0x000fea0003800000 */
[----:B------:R-:W-:-:S13]  /*01a0*/  ISETP.NE.AND P0, PT, R2, 0x1, PT ;  /* 0x000000010200780c */ /* 0x000fda0003f05270 */
[----:B------:R-:W-:Y:S05]  /*01b0*/  @P0 BRA `(.L_x_2) ;  /* 0x00000000002c0947 */ /* 0x000fea0003800000 */
[----:B------:R-:W-:Y:S01]  /*01c0*/  HFMA2 R2, -RZ, RZ, 0, 5.9604644775390625e-08 ;  /* 0x00000001ff027431 */ /* 0x000fe200000001ff */
[----:B------:R-:W-:Y:S02]  /*01d0*/  UPLOP3.LUT UP3, UPT, UPT, UPT, UPT, 0x40, 0x4 ;  /* 0x000000000004789c */ /* 0x000fe40003f6e870 */
[----:B------:R-:W-:Y:S02]  /*01e0*/  UPLOP3.LUT UP2, UPT, UPT, UPT, UPT, 0x40, 0x4 ;  /* 0x000000000004789c */ /* 0x000fe40003f4e870 */
[----:B------:R-:W-:Y:S02]  /*01f0*/  UPLOP3.LUT UP1, UPT, UPT, UPT, UPT, 0x80, 0x8 ;  /* 0x000000000008789c */ /* 0x000fe40003f2f070 */
[----:B------:R-:W-:Y:S02]  /*0200*/  UPLOP3.LUT UP0, UPT, UPT, UPT, UPT, 0x40, 0x4 ;  /* 0x000000000004789c */ /* 0x000fe40003f0e870 */
[----:B------:R-:W-:Y:S02]  /*0210*/  UPLOP3.LUT UP6, UPT, UPT, UPT, UPT, 0x40, 0x4 ;  /* 0x000000000004789c */ /* 0x000fe40003fce870 */
[----:B------:R-:W-:-:S02]  /*0220*/  UPLOP3.LUT UP5, UPT, UPT, UPT, UPT, 0x40, 0x4 ;  /* 0x000000000004789c */ /* 0x000fc40003fae870 */
[----:B------:R-:W-:Y:S02]  /*0230*/  UPLOP3.LUT UP4, UPT, UPT, UPT, UPT, 0x80, 0x8 ;  /* 0x000000000008789c */ /* 0x000fe40003f8f070 */
[----:B------:R-:W-:Y:S02]  /*0240*/  UP2UR UR41, UPR, URZ, 0x8 ;  /* 0x00000008ff297883 */ /* 0x000fe40008000000 */
[----:B------:R-:W-:Y:S01]  /*0250*/  UP2UR UR56, UPR, URZ, 0x4 ;  /* 0x00000004ff387883 */ /* 0x000fe20008000000 */
[----:B------:R-:W-:Y:S11]  /*0260*/  BRA `(.L_x_0) ;  /* 0x0000000000e87947 */ /* 0x000ff60003800000 */
.L_x_2:
[----:B------:R-:W-:Y:S01]  /*0270*/  ISETP.NE.AND P0, PT, R0, 0xc, PT ;  /* 0x0000000c0000780c */ /* 0x000fe20003f05270 */
[----:B------:R-:W-:Y:S01]  /*0280*/  UPLOP3.LUT UP2, UPT, UPT, UPT, UPT, 0x40, 0x4 ;  /* 0x000000000004789c */ /* 0x000fe20003f4e870 */
[----:B------:R-:W-:Y:S01]  /*0290*/  HFMA2 R2, -RZ, RZ, 0, 1.78813934326171875e-07 ;  /* 0x00000003ff027431 */ /* 0x000fe200000001ff */
[----:B------:R-:W-:Y:S02]  /*02a0*/  UPLOP3.LUT UP1, UPT, UPT, UPT, UPT, 0x80, 0x8 ;  /* 0x000000000008789c */ /* 0x000fe40003f2f070 */
[----:B------:R-:W-:Y:S02]  /*02b0*/  UP2UR UR41, UPR, URZ, 0x4 ;  /* 0x00000004ff297883 */ /* 0x000fe40008000000 */
[----:B------:R-:W-:Y:S02]  /*02c0*/  UPLOP3.LUT UP2, UPT, UPT, UPT, UPT, 0x40, 0x4 ;  /* 0x000000000004789c */ /* 0x000fe40003f4e870 */
[----:B------:R-:W-:Y:S02]  /*02d0*/  UPLOP3.LUT UP0, UPT, UPT, UPT, UPT, 0x40, 0x4 ;  /* 0x000000000004789c */ /* 0x000fe40003f0e870 */
[----:B------:R-:W-:-:S02]  /*02e0*/  UPLOP3.LUT UP6, UPT, UPT, UPT, UPT, 0x40, 0x4 ;  /* 0x000000000004789c */ /* 0x000fc40003fce870 */
[----:B------:R-:W-:Y:S02]  /*02f0*/  UPLOP3.LUT UP5, UPT, UPT, UPT, UPT, 0x80, 0x8 ;  /* 0x000000000008789c */ /* 0x000fe40003faf070 */
[----:B------:R-:W-:Y:S02]  /*0300*/  UPLOP3.LUT UP4, UPT, UPT, UPT, UPT, 0x40, 0x4 ;  /* 0x000000000004789c */ /* 0x000fe40003f8e870 */
[----:B------:R-:W-:Y:S01]  /*0310*/  UP2UR UR56, UPR, URZ, 0x4 ;  /* 0x00000004ff387883 */ /* 0x000fe20008000000 */
[----:B------:R-:W-:Y:S11]  /*0320*/  @!P0 BRA `(.L_x_0) ;  /* 0x0000000000b88947 */ /* 0x000ff60003800000 */
[----:B------:R-:W-:-:S13]  /*0330*/  ISETP.NE.AND P0, PT, R0, 0xe, PT ;  /* 0x0000000e0000780c */ /* 0x000fda0003f05270 */
[----:B------:R-:W-:Y:S05]  /*0340*/  @!P0 BRA `(.L_x_3) ;  /* 0x00000000005c8947 */ /* 0x000fea0003800000 */
[----:B------:R-:W-:-:S13]  /*0350*/  ISETP.NE.AND P0, PT, R0, 0xd, PT ;  /* 0x0000000d0000780c */ /* 0x000fda0003f05270 */
[----:B------:R-:W-:Y:S05]  /*0360*/  @P0 BRA `(.L_x_4) ;  /* 0x00000000002c0947 */ /* 0x000fea0003800000 */
[----:B------:R-:W-:Y:S01]  /*0370*/  HFMA2 R2, -RZ, RZ, 0, 2.384185791015625e-07 ;  /* 0x00000004ff027431 */ /* 0x000fe200000001ff */
        /* <DEDUP_REMOVED lines=10> */
.L_x_4:
[----:B------:R-:W-:Y:S01]  /*0420*/  HFMA2 R2, -RZ, RZ, 0, 3.5762786865234375e-07 ;  /* 0x00000006ff027431 */ /* 0x000fe200000001ff */
[----:B------:R-:W-:Y:S02]  /*0430*/  UPLOP3.LUT UP3, UPT, UPT, UPT, UPT, 0x40, 0x4 ;  /* 0x000000000004789c */ /* 0x000fe40003f6e870 */
[----:B------:R-:W-:Y:S02]  /*0440*/  UPLOP3.LUT UP2, UPT, UPT, UPT, UPT, 0x40, 0x4 ;  /* 0x000000000004789c */ /* 0x000fe40003f4e870 */
[----:B------:R-:W-:Y:S02]  /*0450*/  UPLOP3.LUT UP0, UPT, UPT, UPT, UPT, 0x40, 0x4 ;  /* 0x000000000004789c */ /* 0x000fe40003f0e870 */
[----:B------:R-:W-:Y:S02]  /*0460*/  UPLOP3.LUT UP6, UPT, UPT, UPT, UPT, 0x40, 0x4 ;  /* 0x000000000004789c */ /* 0x000fe40003fce870 */
[----:B------:R-:W-:Y:S02]  /*0470*/  UPLOP3.LUT UP5, UPT, UPT, UPT, UPT, 0x40, 0x4 ;  /* 0x000000000004789c */ /* 0x000fe40003fae870 */
[----:B------:R-:W-:-:S02]  /*0480*/  UPLOP3.LUT UP4, UPT, UPT, UPT, UPT, 0x40, 0x4 ;  /* 0x000000000004789c */ /* 0x000fc40003f8e870 */
[----:B------:R-:W-:Y:S02]  /*0490*/  UP2UR UR41, UPR, URZ, 0x8 ;  /* 0x00000008ff297883 */ /* 0x000fe40008000000 */
[----:B------:R-:W-:Y:S01]  /*04a0*/  UP2UR UR56, UPR, URZ, 0x4 ;  /* 0x00000004ff387883 */ /* 0x000fe20008000000 */
[----:B------:R-:W-:Y:S11]  /*04b0*/  BRA `(.L_x_0) ;  /* 0x0000000000547947 */ /* 0x000ff60003800000 */
.L_x_3:
[----:B------:R-:W-:Y:S01]  /*04c0*/  HFMA2 R2, -RZ, RZ, 0, 2.98023223876953125e-07 ;  /* 0x00000005ff027431 */ /* 0x000fe200000001ff */
        /* <DEDUP_REMOVED lines=10> */
.L_x_1:
[----:B------:R-:W-:Y:S01]  /*0570*/  HFMA2 R2, -RZ, RZ, 0, 1.1920928955078125e-07 ;  /* 0x00000002ff027431 */ /* 0x000fe200000001ff */
        /* <DEDUP_REMOVED lines=8> */
[----:B------:R-:W-:-:S12]  /*0600*/  UP2UR UR56, UPR, URZ, 0x4 ;  /* 0x00000004ff387883 */ /* 0x000fd80008000000 */
.L_x_0:
[----:B------:R-:W-:Y:S01]  /*0610*/  ELECT P0, URZ, PT ;  /* 0x0000000000ff782f */ /* 0x000fe20003800000 */
[----:B------:R-:W-:Y:S03]  /*0620*/  BSSY.RECONVERGENT B0, `(.L_x_5) ;  /* 0x000000f000007945 */ /* 0x000fe60003800200 */
[----:B------:R-:W-:Y:S02]  /*0630*/  PLOP3.LUT P2, PT, P0, PT, UP0, 0x5d, 0xd5 ;  /* 0x0000000000d5781c */ /* 0x000fe4000074eb0d */
[----:B------:R-:W-:-:S11]  /*0640*/  PLOP3.LUT P1, PT, P0, PT, UP6, 0x5d, 0xd5 ;  /* 0x0000000000d5781c */ /* 0x000fd6000072eb6d */
[----:B------:R-:W-:Y:S05]  /*0650*/  @P2 BRA `(.L_x_6) ;  /* 0x00000000002c2947 */ /* 0x000fea0003800000 */
[----:B------:R-:W1:Y:S02]  /*0660*/  LDCU.64 UR4, c[0x0][0x348] ;  /* 0x00006900ff0477ac */ /* 0x000e640008000a00 */
[----:B-1----:R-:W-:-:S04]  /*0670*/  UIADD3 UR8, UP0, UPT, UR4, 0x80, URZ ;  /* 0x0000008004087890 */ /* 0x002fc8000ff1e0ff */
[----:B------:R-:W-:Y:S02]  /*0680*/  UIADD3.X UR9, UPT, UPT, URZ, UR5, URZ, UP0, !UPT ;  /* 0x00000005ff097290 */ /* 0x000fe400087fe4ff */
[----:B------:R-:W-:-:S04]  /*0690*/  UIADD3 UR6, UP0, UPT, UR4, 0x180, URZ ;  /* 0x0000018004067890 */ /* 0x000fc8000ff1e0ff */
[----:B------:R-:W-:Y:S02]  /*06a0*/  UIADD3.X UR7, UPT, UPT, URZ, UR5, URZ, UP0, !UPT ;  /* 0x00000005ff077290 */ /* 0x000fe400087fe4ff */
[----:B------:R-:W-:Y:S01]  /*06b0*/  UIADD3 UR4, UP0, UPT, UR4, 0x280, URZ ;  /* 0x0000028004047890 */ /* 0x000fe2000ff1e0ff */
[----:B------:R1:W-:Y:S03]  /*06c0*/  UTMACCTL.PF [UR8] ;  /* 0x00000000080079b9 */ /* 0x0003e60008040000 */
[----:B------:R-:W-:-:S03]  /*06d0*/  UIADD3.X UR5, UPT, UPT, URZ, UR5, URZ, UP0, !UPT ;  /* 0x00000005ff057290 */ /* 0x000fc600087fe4ff */
[----:B------:R1:W-:Y:S06]  /*06e0*/  UTMACCTL.PF [UR6] ;  /* 0x00000000060079b9 */ /* 0x0003ec0008040000 */
[----:B------:R1:W-:Y:S02]  /*06f0*/  UTMACCTL.PF [UR4] ;  /* 0x00000000040079b9 */ /* 0x0003e40008040000 */
[----:B-1----:R-:W-:Y:S01]  /*0700*/  NOP ;  /* 0x0000000000007918 */ /* 0x002fe20000000000 */
.L_x_6:
[----:B------:R-:W-:Y:S05]  /*0710*/  BSYNC.RECONVERGENT B0 ;  /* 0x0000000000007941 */ /* 0x000fea0003800200 */
.L_x_5:
[----:B------:R-:W-:Y:S04]  /*0720*/  BSSY.RECONVERGENT B0, `(.L_x_7) ;  /* 0x000001b000007945 */ /* 0x000fe80003800200 */
[----:B------:R-:W-:Y:S05]  /*0730*/  @P1 BRA `(.L_x_8) ;  /* 0x0000000000241947 */ /* 0x000fea0003800000 */
[----:B------:R-:W1:Y:S01]  /*0740*/  LDCU.64 UR4, c[0x0][0x348] ;  /* 0x00006900ff0477ac */ /* 0x000e620008000a00 */
[----:B------:R-:W-:Y:S02]  /*0750*/  PLOP3.LUT P6, PT, PT, PT, PT, 0x80, 0x8 ;  /* 0x000000000008781c */ /* 0x000fe40003fcf070 */
[----:B------:R-:W-:Y:S02]  /*0760*/  PLOP3.LUT P5, PT, PT, PT, PT, 0x8, 0x80 ;  /* 0x000000000080781c */ /* 0x000fe40003fae170 */
[----:B------:R-:W-:Y:S02]  /*0770*/  PLOP3.LUT P4, PT, PT, PT, PT, 0x80, 0x8 ;  /* 0x000000000008781c */ /* 0x000fe40003f8f070 */
[----:B------:R-:W-:Y:S01]  /*0780*/  PLOP3.LUT P3, PT, PT, PT, PT, 0x80, 0x8 ;  /* 0x000000000008781c */ /* 0x000fe20003f6f070 */
[----:B-1----:R-:W-:-:S04]  /*0790*/  UIADD3 UR4, UP0, UPT, UR4, 0x400, URZ ;  /* 0x0000040004047890 */ /* 0x002fc8000ff1e0ff */
[----:B------:R-:W-:-:S09]  /*07a0*/  UIADD3.X UR5, UPT, UPT, URZ, UR5, URZ, UP0, !UPT ;  /* 0x00000005ff057290 */ /* 0x000fd200087fe4ff */
[----:B------:R1:W-:Y:S02]  /*07b0*/  UTMACCTL.PF [UR4] ;  /* 0x00000000040079b9 */ /* 0x0003e40008040000 */
[----:B-1----:R-:W-:Y:S05]  /*07c0*/  BRA `(.L_x_9) ;  /* 0x0000000000407947 */ /* 0x002fea0003800000 */
.L_x_8:
[----:B------:R-:W-:-:S13]  /*07d0*/  ISETP.NE.AND P1, PT, R2, 0x3, PT ;  /* 0x000000030200780c */ /* 0x000fda0003f25270 */
[----:B------:R-:W-:Y:S05]  /*07e0*/  @!P1 BRA `(.L_x_10) ;  /* 0x0000000000289947 */ /* 0x000fea0003800000 */
[----:B------:R-:W-:Y:S02]  /*07f0*/  ISETP.NE.AND P1, PT, R2, 0x4, PT ;  /* 0x000000040200780c */ /* 0x000fe40003f25270 */
[----:B------:R-:W-:Y:S02]  /*0800*/  PLOP3.LUT P4, PT, PT, PT, PT, 0x80, 0x8 ;  /* 0x000000000008781c */ /* 0x000fe40003f8f070 */
[----:B------:R-:W-:Y:S02]  /*0810*/  PLOP3.LUT P5, PT, PT, PT, PT, 0x8, 0x80 ;  /* 0x000000000080781c */ /* 0x000fe40003fae170 */
[----:B------:R-:W-:Y:S02]  /*0820*/  PLOP3.LUT P6, PT, PT, PT, PT, 0x80, 0x8 ;  /* 0x000000000008781c */ /* 0x000fe40003fcf070 */
[----:B------:R-:W-:-:S05]  /*0830*/  PLOP3.LUT P3, PT, PT, PT, PT, 0x80, 0x8 ;  /* 0x000000000008781c */ /* 0x000fca0003f6f070 */
[----:B------:R-:W-:Y:S08]  /*0840*/  @P1 BRA `(.L_x_9) ;  /* 0x0000000000201947 */ /* 0x000ff00003800000 */
[----:B------:R-:W-:Y:S02]  /*0850*/  PLOP3.LUT P5, PT, PT, PT, PT, 0x8, 0x80 ;  /* 0x000000000080781c */ /* 0x000fe40003fae170 */
[----:B------:R-:W-:Y:S02]  /*0860*/  PLOP3.LUT P6, PT, PT, PT, PT, 0x8, 0x80 ;  /* 0x000000000080781c */ /* 0x000fe40003fce170 */
[----:B------:R-:W-:Y:S01]  /*0870*/  PLOP3.LUT P3, PT, PT, PT, PT, 0x8, 0x80 ;  /* 0x000000000080781c */ /* 0x000fe20003f6e170 */
[----:B------:R-:W-:-:S12]  /*0880*/  BRA `(.L_x_9) ;  /* 0x0000000000107947 */ /* 0x000fd80003800000 */
.L_x_10:
[----:B------:R-:W-:Y:S02]  /*0890*/  PLOP3.LUT P6, PT, PT, PT, PT, 0x8, 0x80 ;  /* 0x000000000080781c */ /* 0x000fe40003fce170 */
[----:B------:R-:W-:Y:S02]  /*08a0*/  PLOP3.LUT P5, PT, PT, PT, PT, 0x80, 0x8 ;  /* 0x000000000008781c */ /* 0x000fe40003faf070 */
[----:B------:R-:W-:Y:S02]  /*08b0*/  PLOP3.LUT P4, PT, PT, PT, PT, 0x8, 0x80 ;  /* 0x000000000080781c */ /* 0x000fe40003f8e170 */
[----:B------:R-:W-:-:S13]  /*08c0*/  PLOP3.LUT P3, PT, PT, PT, PT, 0x80, 0x8 ;  /* 0x000000000008781c */ /* 0x000fda0003f6f070 */
.L_x_9:
[----:B------:R-:W-:Y:S05]  /*08d0*/  BSYNC.RECONVERGENT B0 ;  /* 0x0000000000007941 */ /* 0x000fea0003800200 */
.L_x_7:
[----:B------:R-:W1:Y:S01]  /*08e0*/  SHFL.IDX PT, R0, R3, RZ, 0x1f ;  /* 0x00001fff03007589 */ /* 0x000e6200000e0000 */
[----:B------:R-:W-:Y:S02]  /*08f0*/  ISETP.NE.AND P1, PT, R2, 0x3, PT ;  /* 0x000000030200780c */ /* 0x000fe40003f25270 */
[----:B------:R-:W-:Y:S02]  /*0900*/  PLOP3.LUT P0, PT, P0, PT, UP1, 0xae, 0xea ;  /* 0x0000000000ea781c */ /* 0x000fe4000070f51e */
[----:B-1----:R-:W-:-:S13]  /*0910*/  ISETP.NE.AND P2, PT, R0, RZ, PT ;  /* 0x000000ff0000720c */ /* 0x002fda0003f45270 */
[----:B------:R-:W-:Y:S05]  /*0920*/  @P2 BRA `(.L_x_11) ;  /* 0x0000000000382947 */ /* 0x000fea0003800000 */
[----:B------:R-:W1:Y:S01]  /*0930*/  S2UR UR5, SR_CgaCtaId ;  /* 0x00000000000579c3 */ /* 0x000e620000008800 */
[----:B------:R-:W-:Y:S01]  /*0940*/  UMOV UR6, 0x400 ;  /* 0x0000040000067882 */ /* 0x000fe20000000000 */
[----:B------:R-:W-:Y:S01]  /*0950*/  UMOV UR4, 0x1 ;  /* 0x0000000100047882 */ /* 0x000fe20000000000 */
[----:B------:R-:W-:Y:S01]  /*0960*/  ELECT P2, URZ, PT ;  /* 0x0000000000ff782f */ /* 0x000fe20003840000 */
[----:B-1----:R-:W-:Y:S02]  /*0970*/  ULEA UR5, UR5, UR6, 0x18 ;  /* 0x0000000605057291 */ /* 0x002fe4000f8ec0ff */
[----:B------:R-:W-:-:S04]  /*0980*/  UIADD3 UR6, UPT, UPT, -UR4, 0x100000, URZ ;  /* 0x0010000004067890 */ /* 0x000fc8000fffe1ff */
[----:B------:R-:W-:Y:S02]  /*0990*/  USHF.L.U32 UR7, UR6, 0xb, URZ ;  /* 0x0000000b06077899 */ /* 0x000fe400080006ff */
[----:B------:R-:W-:Y:S01]  /*09a0*/  USHF.L.U32 UR6, UR6, 0x1, URZ ;  /* 0x0000000106067899 */ /* 0x000fe200080006ff */
[----:B------:R-:W1:Y:S11]  /*09b0*/  FENCE.VIEW.ASYNC.S ;  /* 0x00000000000073c6 */ /* 0x000e760000000000 */
[----:B-1----:R1:W2:Y:S01]  /*09c0*/  SYNCS.EXCH.64 URZ, [UR5+0x1c000], UR6 ;  /* 0x01c0000605ff75b2 */ /* 0x0022a20008000100 */
[----:B------:R1:W3:Y:S01]  /*09d0*/  SYNCS.EXCH.64 URZ, [UR5+0x1c010], UR6 ;  /* 0x01c0100605ff75b2 */ /* 0x0002e20008000100 */
[----:B------:R1:W4:Y:S01]  /*09e0*/  SYNCS.EXCH.64 URZ, [UR5+0x1c008], UR6 ;  /* 0x01c0080605ff75b2 */ /* 0x0003220008000100 */
[----:B------:R1:W1:Y:S01]  /*09f0*/  SYNCS.EXCH.64 URZ, [UR5+0x1c018], UR6 ;  /* 0x01c0180605ff75b2 */ /* 0x0002620008000100 */
[----:B------:R-:W-:Y:S01]  /*0a00*/  NOP ;  /* 0x0000000000007918 */ /* 0x000fe20000000000 */
.L_x_11:
[----:B------:R-:W-:Y:S01]  /*0a10*/  NOP ;  /* 0x0000000000007918 */ /* 0x000fe20000000000 */
[----:B------:R-:W-:Y:S05]  /*0a20*/  @!P1 BRA `(.L_x_12) ;  /* 0x0000000000289947 */ /* 0x000fea0003800000 */
[----:B------:R-:W-:Y:S01]  /*0a30*/  ISETP.NE.AND P1, PT, R2, 0x4, PT ;  /* 0x000000040200780c */ /* 0x000fe20003f25270 */
[----:B------:R-:W-:Y:S02]  /*0a40*/  UPLOP3.LUT UP3, UPT, UPT, UPT, UPT, 0x80, 0x8 ;  /* 0x000000000008789c */ /* 0x000fe40003f6f070 */
[----:B------:R-:W-:Y:S02]  /*0a50*/  UPLOP3.LUT UP2, UPT, UPT, UPT, UPT, 0x40, 0x4 ;  /* 0x000000000004789c */ /* 0x000fe40003f4e870 */
[----:B------:R-:W-:Y:S02]  /*0a60*/  UPLOP3.LUT UP1, UPT, UPT, UPT, UPT, 0x80, 0x8 ;  /* 0x000000000008789c */ /* 0x000fe40003f2f070 */
[----:B------:R-:W-:-:S06]  /*0a70*/  UPLOP3.LUT UP0, UPT, UPT, UPT, UPT, 0x80, 0x8 ;  /* 0x000000000008789c */ /* 0x000fcc0003f0f070 */
[----:B------:R-:W-:Y:S05]  /*0a80*/  @P1 BRA `(.L_x_13) ;  /* 0x0000000000201947 */ /* 0x000fea0003800000 */
[----:B------:R-:W-:Y:S02]  /*0a90*/  UPLOP3.LUT UP2, UPT, UPT, UPT, UPT, 0x40, 0x4 ;  /* 0x000000000004789c */ /* 0x000fe40003f4e870 */
[----:B------:R-:W-:Y:S02]  /*0aa0*/  UPLOP3.LUT UP3, UPT, UPT, UPT, UPT, 0x40, 0x4 ;  /* 0x000000000004789c */ /* 0x000fe40003f6e870 */
[----:B------:R-:W-:Y:S01]  /*0ab0*/  UPLOP3.LUT UP0, UPT, UPT, UPT, UPT, 0x40, 0x4 ;  /* 0x000000000004789c */ /* 0x000fe20003f0e870 */
[----:B------:R-:W-:Y:S05]  /*0ac0*/  BRA `(.L_x_13) ;  /* 0x0000000000107947 */ /* 0x000fea0003800000 */
.L_x_12:
[----:B------:R-:W-:Y:S02]  /*0ad0*/  UPLOP3.LUT UP3, UPT, UPT, UPT, UPT, 0x40, 0x4 ;  /* 0x000000000004789c */ /* 0x000fe40003f6e870 */
[----:B------:R-:W-:Y:S02]  /*0ae0*/  UPLOP3.LUT UP2, UPT, UPT, UPT, UPT, 0x80, 0x8 ;  /* 0x000000000008789c */ /* 0x000fe40003f4f070 */
[----:B------:R-:W-:Y:S02]  /*0af0*/  UPLOP3.LUT UP1, UPT, UPT, UPT, UPT, 0x40, 0x4 ;  /* 0x000000000004789c */ /* 0x000fe40003f2e870 */
[----:B------:R-:W-:Y:S02]  /*0b00*/  UPLOP3.LUT UP0, UPT, UPT, UPT, UPT, 0x80, 0x8 ;  /* 0x000000000008789c */ /* 0x000fe40003f0f070 */
.L_x_13:
[----:B------:R-:W5:Y:S02]  /*0b10*/  SHFL.IDX PT, R0, R3, RZ, 0x1f ;  /* 0x00001fff03007589 */ /* 0x000f6400000e0000 */
[----:B-----5:R-:W-:-:S13]  /*0b20*/  ISETP.NE.AND P1, PT, R0, RZ, PT ;  /* 0x000000ff0000720c */ /* 0x020fda0003f25270 */
[----:B------:R-:W-:Y:S05]  /*0b30*/  @P1 BRA `(.L_x_14) ;  /* 0x0000000000401947 */ /* 0x000fea0003800000 */
[----:B-1----:R-:W1:Y:S01]  /*0b40*/  S2UR UR5, SR_CgaCtaId ;  /* 0x00000000000579c3 */ /* 0x002e620000008800 */
        /* <DEDUP_REMOVED lines=8> */
[----:B-1----:R1:W1:Y:S01]  /*0bd0*/  SYNCS.EXCH.64 URZ, [UR5+0x1c020], UR6 ;  /* 0x01c0200605ff75b2 */ /* 0x0022620008000100 */
[----:B------:R1:W1:Y:S01]  /*0be0*/  SYNCS.EXCH.64 URZ, [UR5+0x1c038], UR6 ;  /* 0x01c0380605ff75b2 */ /* 0x0002620008000100 */
[----:B------:R1:W1:Y:S01]  /*0bf0*/  SYNCS.EXCH.64 URZ, [UR5+0x1c028], UR6 ;  /* 0x01c0280605ff75b2 */ /* 0x0002620008000100 */
[----:B------:R1:W1:Y:S01]  /*0c00*/  SYNCS.EXCH.64 URZ, [UR5+0x1c040], UR6 ;  /* 0x01c0400605ff75b2 */ /* 0x0002620008000100 */
[----:B------:R1:W1:Y:S01]  /*0c10*/  SYNCS.EXCH.64 URZ, [UR5+0x1c030], UR6 ;  /* 0x01c0300605ff75b2 */ /* 0x0002620008000100 */
[----:B------:R1:W1:Y:S01]  /*0c20*/  SYNCS.EXCH.64 URZ, [UR5+0x1c048], UR6 ;  /* 0x01c0480605ff75b2 */ /* 0x0002620008000100 */
[----:B------:R-:W-:Y:S01]  /*0c30*/  NOP ;  /* 0x0000000000007918 */ /* 0x000fe20000000000 */
.L_x_14:
[----:B------:R-:W5:Y:S01]  /*0c40*/  SHFL.IDX PT, R0, R3, RZ, 0x1f ;  /* 0x00001fff03007589 */ /* 0x000f6200000e0000 */
[----:B------:R-:W-:Y:S01]  /*0c50*/  NOP ;  /* 0x0000000000007918 */ /* 0x000fe20000000000 */
[----:B-----5:R-:W-:-:S13]  /*0c60*/  ISETP.NE.AND P1, PT, R0, RZ, PT ;  /* 0x000000ff0000720c */ /* 0x020fda0003f25270 */
[----:B------:R-:W-:Y:S05]  /*0c70*/  @P1 BRA `(.L_x_15) ;  /* 0x0000000000401947 */ /* 0x000fea0003800000 */
[----:B-1----:R-:W1:Y:S01]  /*0c80*/  S2UR UR6, SR_CgaCtaId ;  /* 0x00000000000679c3 */ /* 0x002e620000008800 */
[----:B------:R-:W-:Y:S01]  /*0c90*/  UMOV UR7, 0x400 ;  /* 0x0000040000077882 */ /* 0x000fe20000000000 */
[----:B------:R-:W-:Y:S01]  /*0ca0*/  UMOV UR5, 0x1 ;  /* 0x0000000100057882 */ /* 0x000fe20000000000 */
[----:B------:R-:W-:Y:S01]  /*0cb0*/  UMOV UR4, 0x80 ;  /* 0x0000008000047882 */ /* 0x000fe20000000000 */
[----:B------:R-:W-:-:S04]  /*0cc0*/  UIADD3 UR8, UPT, UPT, -UR5, 0x100000, URZ ;  /* 0x0010000005087890 */ /* 0x000fc8000fffe1ff */
[----:B------:R-:W-:Y:S02]  /*0cd0*/  USHF.L.U32 UR9, UR8, 0xb, URZ ;  /* 0x0000000b08097899 */ /* 0x000fe400080006ff */
[----:B------:R-:W-:Y:S02]  /*0ce0*/  USHF.L.U32 UR8, UR8, 0x1, URZ ;  /* 0x0000000108087899 */ /* 0x000fe400080006ff */
[----:B------:R-:W-:-:S04]  /*0cf0*/  UIADD3 UR4, UPT, UPT, -UR4, 0x100000, URZ ;  /* 0x0010000004047890 */ /* 0x000fc8000fffe1ff */
[----:B------:R-:W-:Y:S02]  /*0d00*/  USHF.L.U32 UR5, UR4, 0xb, URZ ;  /* 0x0000000b04057899 */ /* 0x000fe400080006ff */
[----:B------:R-:W-:Y:S01]  /*0d10*/  USHF.L.U32 UR4, UR4, 0x1, URZ ;  /* 0x0000000104047899 */ /* 0x000fe200080006ff */
[----:B------:R-:W-:Y:S01]  /*0d20*/  ELECT P1, URZ, PT ;  /* 0x0000000000ff782f */ /* 0x000fe20003820000 */
[----:B-1----:R-:W-:Y:S01]  /*0d30*/  ULEA UR6, UR6, UR7, 0x18 ;  /* 0x0000000706067291 */ /* 0x002fe2000f8ec0ff */
[----:B------:R-:W1:Y:S11]  /*0d40*/  FENCE.VIEW.ASYNC.S ;  /* 0x00000000000073c6 */ /* 0x000e760000000000 */
[----:B-1----:R1:W1:Y:S01]  /*0d50*/  SYNCS.EXCH.64 URZ, [UR6+0x1c050], UR8 ;  /* 0x01c0500806ff75b2 */ /* 0x0022620008000100 */
[----:B------:R1:W1:Y:S01]  /*0d60*/  SYNCS.EXCH.64 URZ, [UR6+0x1c058], UR4 ;  /* 0x01c0580406ff75b2 */ /* 0x0002620008000100 */
[----:B------:R-:W-:Y:S01]  /*0d70*/  NOP ;  /* 0x0000000000007918 */ /* 0x000fe20000000000 */
.L_x_15:
[----:B------:R-:W5:Y:S01]  /*0d80*/  SHFL.IDX PT, R0, R3, RZ, 0x1f ;  /* 0x00001fff03007589 */ /* 0x000f6200000e0000 */
[----:B-1----:R-:W-:Y:S01]  /*0d90*/  UP2UR UR4, UPR, URZ, 0x1 ;  /* 0x00000001ff047883 */ /* 0x002fe20008000000 */
[----:B------:R-:W-:Y:S01]  /*0da0*/  ISETP.NE.AND P2, PT, R2, 0x2, PT ;  /* 0x000000020200780c */ /* 0x000fe20003f45270 */
[----:B------:R-:W-:Y:S01]  /*0db0*/  UISETP.NE.AND UP0, UPT, UR56, URZ, UPT ;  /* 0x000000ff3800728c */ /* 0x000fe2000bf05270 */
[----:B------:R-:W-:Y:S01]  /*0dc0*/  NOP ;  /* 0x0000000000007918 */ /* 0x000fe20000000000 */
[----:B------:R-:W-:Y:S02]  /*0dd0*/  USEL UR5, URZ, 0x2, !UP4 ;  /* 0x00000002ff057887 */ /* 0x000fe4000e000000 */
[----:B------:R-:W-:Y:S02]  /*0de0*/  USEL UR6, URZ, 0x2, !UP0 ;  /* 0x00000002ff067887 */ /* 0x000fe4000c000000 */
[----:B------:R-:W-:Y:S02]  /*0df0*/  UISETP.NE.AND UP0, UPT, UR4, URZ, UPT ;  /* 0x000000ff0400728c */ /* 0x000fe4000bf05270 */
[----:B------:R-:W-:-:S02]  /*0e00*/  USEL UR6, UR6, 0x1, !UP5 ;  /* 0x0000000106067887 */ /* 0x000fc4000e800000 */
[----:B------:R-:W-:Y:S01]  /*0e10*/  USEL UR5, UR5, 0x1, !UP5 ;  /* 0x0000000105057887 */ /* 0x000fe2000e800000 */
[----:B-----5:R-:W-:-:S13]  /*0e20*/  ISETP.NE.AND P1, PT, R0, RZ, PT ;  /* 0x000000ff0000720c */ /* 0x020fda0003f25270 */
[----:B------:R-:W-:Y:S05]  /*0e30*/  @P1 BRA `(.L_x_16) ;  /* 0x0000000000401947 */ /* 0x000fea0003800000 */
[----:B------:R-:W1:Y:S01]  /*0e40*/  S2UR UR8, SR_CgaCtaId ;  /* 0x00000000000879c3 */ /* 0x000e620000008800 */
        /* <DEDUP_REMOVED lines=15> */
.L_x_16:
[----:B------:R-:W-:Y:S01]  /*0f40*/  NOP ;  /* 0x0000000000007918 */ /* 0x000fe20000000000 */
[----:B------:R-:W-:Y:S05]  /*0f50*/  @!P2 BRA `(.L_x_17) ;  /* 0x000000000024a947 */ /* 0x000fea0003800000 */
[----:B------:R-:W-:Y:S01]  /*0f60*/  ISETP.NE.AND P1, PT, R2, RZ, PT ;  /* 0x000000ff0200720c */ /* 0x000fe20003f25270 */
[----:B------:R-:W-:Y:S02]  /*0f70*/  UP2UR UR4, UPR, URZ, 0x1 ;  /* 0x00000001ff047883 */ /* 0x000fe40008000000 */
[----:B------:R-:W-:Y:S01]  /*0f80*/  UPLOP3.LUT UP0, UPT, UPT, UPT, UPT, 0x80, 0x8 ;  /* 0x000000000008789c */ /* 0x000fe20003f0f070 */
[----:B------:R-:W-:-:S03]  /*0f90*/  UMOV UR7, URZ ;  /* 0x000000ff00077c82 */ /* 0x000fc60008000000 */
[----:B------:R-:W-:Y:S02]  /*0fa0*/  UP2UR UR40, UPR, URZ, 0x1 ;  /* 0x00000001ff287883 */ /* 0x000fe40008000000 */
[----:B------:R-:W-:-:S04]  /*0fb0*/  UISETP.NE.AND UP0, UPT, UR4, URZ, UPT ;  /* 0x000000ff0400728c */ /* 0x000fc8000bf05270 */
[----:B------:R-:W-:Y:S07]  /*0fc0*/  @P1 BRA `(.L_x_18) ;  /* 0x00000000001c1947 */ /* 0x000fee0003800000 */
[----:B------:R-:W-:Y:S01]  /*0fd0*/  UMOV UR7, 0x1 ;  /* 0x0000000100077882 */ /* 0x000fe20000000000 */
[----:B------:R-:W-:Y:S05]  /*0fe0*/  BRA `(.L_x_18) ;  /* 0x0000000000147947 */ /* 0x000fea0003800000 */
.L_x_17:
[----:B------:R-:W-:Y:S02]  /*0ff0*/  UP2UR UR4, UPR, URZ, 0x1 ;  /* 0x00000001ff047883 */ /* 0x000fe40008000000 */
[----:B------:R-:W-:Y:S01]  /*1000*/  UPLOP3.LUT UP0, UPT, UPT, UPT, UPT, 0x40, 0x4 ;  /* 0x000000000004789c */ /* 0x000fe20003f0e870 */
[----:B------:R-:W-:-:S03]  /*1010*/  UMOV UR7, 0x2 ;  /* 0x0000000200077882 */ /* 0x000fc60000000000 */
[----:B------:R-:W-:Y:S02]  /*1020*/  UP2UR UR40, UPR, URZ, 0x1 ;  /* 0x00000001ff287883 */ /* 0x000fe40008000000 */
[----:B------:R-:W-:Y:S02]  /*1030*/  UISETP.NE.AND UP0, UPT, UR4, URZ, UPT ;  /* 0x000000ff0400728c */ /* 0x000fe4000bf05270 */
.L_x_18:
[----:B------:R-:W5:Y:S02]  /*1040*/  SHFL.IDX PT, R0, R3, RZ, 0x1f ;  /* 0x00001fff03007589 */ /* 0x000f6400000e0000 */
[----:B-----5:R-:W-:-:S13]  /*1050*/  ISETP.NE.AND P1, PT, R0, RZ, PT ;  /* 0x000000ff0000720c */ /* 0x020fda0003f25270 */
[----:B------:R-:W-:Y:S05]  /*1060*/  @P1 BRA `(.L_x_19) ;  /* 0x0000000000301947 */ /* 0x000fea0003800000 */
[----:B-1----:R-:W1:Y:S01]  /*1070*/  S2UR UR8, SR_CgaCtaId ;  /* 0x00000000000879c3 */ /* 0x002e620000008800 */
[----:B------:R-:W-:Y:S01]  /*1080*/  UMOV UR9, 0x400 ;  /* 0x0000040000097882 */ /* 0x000fe20000000000 */
[----:B------:R-:W-:Y:S01]  /*1090*/  UMOV UR4, 0x80 ;  /* 0x0000008000047882 */ /* 0x000fe20000000000 */
[----:B------:R-:W-:Y:S01]  /*10a0*/  ELECT P1, URZ, PT ;  /* 0x0000000000ff782f */ /* 0x000fe20003820000 */
[----:B------:R-:W-:-:S04]  /*10b0*/  UIADD3 UR10, UPT, UPT, -UR4, 0x100000, URZ ;  /* 0x00100000040a7890 */ /* 0x000fc8000fffe1ff */
[----:B------:R-:W-:Y:S02]  /*10c0*/  USHF.L.U32 UR11, UR10, 0xb, URZ ;  /* 0x0000000b0a0b7899 */ /* 0x000fe400080006ff */
[----:B------:R-:W-:Y:S02]  /*10d0*/  USHF.L.U32 UR10, UR10, 0x1, URZ ;  /* 0x000000010a0a7899 */ /* 0x000fe400080006ff */
[----:B-1----:R-:W-:Y:S01]  /*10e0*/  ULEA UR8, UR8, UR9, 0x18 ;  /* 0x0000000908087291 */ /* 0x002fe2000f8ec0ff */
[----:B------:R-:W1:Y:S11]  /*10f0*/  FENCE.VIEW.ASYNC.S ;  /* 0x00000000000073c6 */ /* 0x000e760000000000 */
[----:B-1----:R1:W1:Y:S01]  /*1100*/  SYNCS.EXCH.64 URZ, [UR8+0x1c070], UR10 ;  /* 0x01c0700a08ff75b2 */ /* 0x0022620008000100 */
[----:B------:R1:W1:Y:S01]  /*1110*/  SYNCS.EXCH.64 URZ, [UR8+0x1c078], UR10 ;  /* 0x01c0780a08ff75b2 */ /* 0x0002620008000100 */
[----:B------:R-:W-:Y:S01]  /*1120*/  NOP ;  /* 0x0000000000007918 */ /* 0x000fe20000000000 */
.L_x_19:
[----:B------:R-:W-:Y:S01]  /*1130*/  NOP ;  /* 0x0000000000007918 */ /* 0x000fe20000000000 */
[----:B------:R-:W-:Y:S05]  /*1140*/  @!P2 BRA `(.L_x_20) ;  /* 0x000000000024a947 */ /* 0x000fea0003800000 */
[----:B------:R-:W-:Y:S01]  /*1150*/  ISETP.NE.AND P1, PT, R2, 0x1, PT ;  /* 0x000000010200780c */ /* 0x000fe20003f25270 */
[----:B-1----:R-:W-:Y:S02]  /*1160*/  UP2UR UR8, UPR, URZ, 0x1 ;  /* 0x00000001ff087883 */ /* 0x002fe40008000000 */
[----:B------:R-:W-:Y:S01]  /*1170*/  UPLOP3.LUT UP0, UPT, UPT, UPT, UPT, 0x80, 0x8 ;  /* 0x000000000008789c */ /* 0x000fe20003f0f070 */
[----:B------:R-:W-:-:S03]  /*1180*/  UMOV UR4, URZ ;  /* 0x000000ff00047c82 */ /* 0x000fc60008000000 */
[----:B------:R-:W-:Y:S02]  /*1190*/  UP2UR UR39, UPR, URZ, 0x1 ;  /* 0x00000001ff277883 */ /* 0x000fe40008000000 */
[----:B------:R-:W-:-:S04]  /*11a0*/  UISETP.NE.AND UP0, UPT, UR8, URZ, UPT ;  /* 0x000000ff0800728c */ /* 0x000fc8000bf05270 */
[----:B------:R-:W-:Y:S07]  /*11b0*/  @P1 BRA `(.L_x_21) ;  /* 0x00000000001c1947 */ /* 0x000fee0003800000 */
[----:B------:R-:W-:Y:S01]  /*11c0*/  UMOV UR4, 0x1 ;  /* 0x0000000100047882 */ /* 0x000fe20000000000 */
[----:B------:R-:W-:Y:S05]  /*11d0*/  BRA `(.L_x_21) ;  /* 0x0000000000147947 */ /* 0x000fea0003800000 */
.L_x_20:
[----:B-1----:R-:W-:Y:S02]  /*11e0*/  UP2UR UR8, UPR, URZ, 0x1 ;  /* 0x00000001ff087883 */ /* 0x002fe40008000000 */
[----:B------:R-:W-:Y:S01]  /*11f0*/  UPLOP3.LUT UP0, UPT, UPT, UPT, UPT, 0x40, 0x4 ;  /* 0x000000000004789c */ /* 0x000fe20003f0e870 */
[----:B------:R-:W-:-:S03]  /*1200*/  UMOV UR4, 0x2 ;  /* 0x0000000200047882 */ /* 0x000fc60000000000 */
[----:B------:R-:W-:Y:S02]  /*1210*/  UP2UR UR39, UPR, URZ, 0x1 ;  /* 0x00000001ff277883 */ /* 0x000fe40008000000 */
[----:B------:R-:W-:-:S11]  /*1220*/  UISETP.NE.AND UP0, UPT, UR8, URZ, UPT ;  /* 0x000000ff0800728c */ /* 0x000fd6000bf05270 */
.L_x_21:
[----:B------:R-:W1:Y:S01]  /*1230*/  SHFL.IDX PT, R0, R3, RZ, 0x1f ;  /* 0x00001fff03007589 */ /* 0x000e6200000e0000 */
[----:B------:R-:W-:Y:S02]  /*1240*/  USEL UR8, URZ, 0x1, !UP4 ;  /* 0x00000001ff087887 */ /* 0x000fe4000e000000 */
[----:B------:R-:W-:Y:S01]  /*1250*/  USEL UR55, URZ, 0x1, UP4 ;  /* 0x00000001ff377887 */ /* 0x000fe2000a000000 */
[----:B-1----:R-:W-:-:S13]  /*1260*/  ISETP.NE.AND P1, PT, R0, RZ, PT ;  /* 0x000000ff0000720c */ /* 0x002fda0003f25270 */
[----:B------:R-:W-:Y:S05]  /*1270*/  @P1 BRA `(.L_x_22) ;  /* 0x0000000000301947 */ /* 0x000fea0003800000 */
[----:B------:R-:W1:Y:S01]  /*1280*/  S2UR UR10, SR_CgaCtaId ;  /* 0x00000000000a79c3 */ /* 0x000e620000008800 */
        /* <DEDUP_REMOVED lines=11> */
.L_x_22:
[----:B------:R-:W5:Y:S01]  /*1340*/  SHFL.IDX PT, R0, R3, RZ, 0x1f ;  /* 0x00001fff03007589 */ /* 0x000f6200000e0000 */
[----:B------:R-:W-:Y:S01]  /*1350*/  NOP ;  /* 0x0000000000007918 */ /* 0x000fe20000000000 */
[----:B-----5:R-:W-:-:S13]  /*1360*/  ISETP.NE.AND P1, PT, R0, RZ, PT ;  /* 0x000000ff0000720c */ /* 0x020fda0003f25270 */
[----:B------:R-:W-:Y:S05]  /*1370*/  @P1 BRA `(.L_x_23) ;  /* 0x0000000000481947 */ /* 0x000fea0003800000 */
[----:B------:R-:W5:Y:S01]  /*1380*/  S2UR UR11, SR_CgaCtaId ;  /* 0x00000000000b79c3 */ /* 0x000f620000008800 */
[----:B-1----:R-:W-:Y:S01]  /*1390*/  UMOV UR12, 0x400 ;  /* 0x00000400000c7882 */ /* 0x002fe20000000000 */
[----:B------:R-:W-:Y:S01]  /*13a0*/  UMOV UR10, 0x1 ;  /* 0x00000001000a7882 */ /* 0x000fe20000000000 */
[----:B------:R-:W-:Y:S01]  /*13b0*/  UMOV UR9, 0x80 ;  /* 0x0000008000097882 */ /* 0x000fe20000000000 */
[----:B------:R-:W-:Y:S01]  /*13c0*/  ELECT P1, URZ, PT ;  /* 0x0000000000ff782f */ /* 0x000fe20003820000 */
[----:B------:R-:W-:-:S04]  /*13d0*/  UIADD3 UR14, UPT, UPT, -UR9, 0x100000, URZ ;  /* 0x00100000090e7890 */ /* 0x000fc8000fffe1ff */
[----:B------:R-:W-:Y:S02]  /*13e0*/  USHF.L.U32 UR15, UR14, 0xb, URZ ;  /* 0x0000000b0e0f7899 */ /* 0x000fe400080006ff */
[----:B------:R-:W-:Y:S02]  /*13f0*/  USHF.L.U32 UR14, UR14, 0x1, URZ ;  /* 0x000000010e0e7899 */ /* 0x000fe400080006ff */
[----:B-----5:R-:W-:Y:S02]  /*1400*/  ULEA UR11, UR11, UR12, 0x18 ;  /* 0x0000000c0b0b7291 */ /* 0x020fe4000f8ec0ff */
        /* <DEDUP_REMOVED lines=8> */
[----:B------:R-:W-:Y:S01]  /*1490*/  NOP ;  /* 0x0000000000007918 */ /* 0x000fe20000000000 */
.L_x_23:
        /* <DEDUP_REMOVED lines=8> */
[----:B------:R-:W-:Y:S01]  /*1520*/  ELECT P1, URZ, PT ;  /* 0x0000000000ff782f */ /* 0x000fe20003820000 */
[----:B------:R-:W-:-:S04]  /*1530*/  UIADD3 UR14, UPT, UPT, -UR9, 0x100000, URZ ;  /* 0x00100000090e7890 */ /* 0x000fc8000fffe1ff */
[----:B------:R-:W-:Y:S02]  /*1540*/  USHF.L.U32 UR15, UR14, 0xb, URZ ;  /* 0x0000000b0e0f7899 */ /* 0x000fe400080006ff */
[----:B------:R-:W-:Y:S02]  /*1550*/  USHF.L.U32 UR14, UR14, 0x1, URZ ;  /* 0x000000010e0e7899 */ /* 0x000fe400080006ff */
        /* <DEDUP_REMOVED lines=10> */
.L_x_24:
[----:B------:R-:W5:Y:S01]  /*1600*/  SHFL.IDX PT, R3, R3, RZ, 0x1f ;  /* 0x00001fff03037589 */ /* 0x000f6200000e0000 */
[----:B------:R-:W1:Y:S01]  /*1610*/  S2UR UR36, SR_CTAID.X ;  /* 0x00000000002479c3 */ /* 0x000e620000002500 */
[----:B------:R-:W-:Y:S01]  /*1620*/  NOP ;  /* 0x0000000000007918 */ /* 0x000fe20000000000 */
[----:B-----5:R-:W-:-:S13]  /*1630*/  ISETP.NE.AND P1, PT, R3, RZ, PT ;  /* 0x000000ff0300720c */ /* 0x020fda0003f25270 */
[----:B-1----:R-:W-:Y:S05]  /*1640*/  @P1 BRA `(.L_x_25) ;  /* 0x0000000000301947 */ /* 0x002fea0003800000 */
        /* <DEDUP_REMOVED lines=12> */
.L_x_25:
[----:B------:R-:W-:Y:S01]  /*1710*/  ISETP.GT.AND P1, PT, R2, 0x3, PT ;  /* 0x000000030200780c */ /* 0x000fe20003f24270 */
[----:B------:R-:W-:Y:S01]  /*1720*/  NOP ;  /* 0x0000000000007918 */ /* 0x000fe20000000000 */
[----:B-1234-:R-:W-:Y:S11]  /*1730*/  BAR.SYNC.DEFER_BLOCKING 0x0 ;  /* 0x0000000000007b1d */ /* 0x01eff60000010000 */
[----:B------:R-:W-:Y:S05]  /*1740*/  @P1 BRA `(.L_x_26) ;  /* 0x0000017000dc1947 */ /* 0x000fea0003800000 */
[----:B------:R-:W-:-:S13]  /*1750*/  ISETP.GE.U32.AND P0, PT, R2, 0x2, PT ;  /* 0x000000020200780c */ /* 0x000fda0003f06070 */
[----:B------:R-:W-:Y:S05]  /*1760*/  @!P0 BRA `(.L_x_27) ;  /* 0x000000b400c48947 */ /* 0x000fea0003800000 */
[----:B------:R-:W-:Y:S05]  /*1770*/  @!P2 BRA `(.L_x_28) ;  /* 0x0000002c007ca947 */ /* 0x000fea0003800000 */
[----:B------:R-:W-:-:S08]  /*1780*/  NOP ;  /* 0x0000000000007918 */ /* 0x000fd00000000000 */
[----:B------:R-:W1:-:S00]  /*1790*/  USETMAXREG.DEALLOC.CTAPOOL 0x20 ;  /* 0x00000020000079c8 */ /* 0x000e4000080e0500 */
[----:B-1----:R-:W1:Y:S02]  /*17a0*/  LDC R0, c[0x0][0x900] ;  /* 0x00024000ff007b82 */ /* 0x002e640000000800 */
[----:B-1----:R-:W-:-:S13]  /*17b0*/  ISETP.LE.AND P0, PT, R0, UR36, PT ;  /* 0x0000002400007c0c */ /* 0x002fda000bf03270 */
[----:B------:R-:W-:Y:S05]  /*17c0*/  @P0 EXIT ;  /* 0x000000000000094d */ /* 0x000fea0003800000 */
[----:B------:R-:W1:Y:S01]  /*17d0*/  S2UR UR4, SR_CgaCtaId ;  /* 0x00000000000479c3 */ /* 0x000e620000008800 */
[----:B------:R-:W-:Y:S01]  /*17e0*/  UMOV UR7, 0x400 ;  /* 0x0000040000077882 */ /* 0x000fe20000000000 */
[----:B------:R-:W-:Y:S01]  /*17f0*/  HFMA2 R7, -RZ, RZ, 0, 0 ;  /* 0x00000000ff077431 */ /* 0x000fe200000001ff */
[----:B------:R-:W-:Y:S01]  /*1800*/  PRMT R8, RZ, 0x7610, R8 ;  /* 0x00007610ff087816 */ /* 0x000fe20000000008 */
[----:B------:R-:W-:Y:S02]  /*1810*/  ULOP3.LUT UR24, UR6, 0x1, URZ, 0xc0, !UPT ;  /* 0x0000000106187892 */ /* 0x000fe4000f8ec0ff */
[----:B------:R-:W-:Y:S01]  /*1820*/  ULOP3.LUT UR23, UR5, 0x1, URZ, 0xc0, !UPT ;  /* 0x0000000105177892 */ /* 0x000fe2000f8ec0ff */
[----:B------:R-:W-:Y:S01]  /*1830*/  UMOV UR31, 0x1 ;  /* 0x00000001001f7882 */ /* 0x000fe20000000000 */
[----:B------:R-:W-:Y:S01]  /*1840*/  UMOV UR30, 0x1 ;  /* 0x00000001001e7882 */ /* 0x000fe20000000000 */
[----:B------:R-:W-:Y:S01]  /*1850*/  UMOV UR29, 0x1 ;  /* 0x00000001001d7882 */ /* 0x000fe20000000000 */
[----:B------:R-:W-:Y:S01]  /*1860*/  UMOV UR22, URZ ;  /* 0x000000ff00167c82 */ /* 0x000fe20008000000 */
[----:B-1----:R-:W-:-:S04]  /*1870*/  ULEA UR4, UR4, UR7, 0x18 ;  /* 0x0000000704047291 */ /* 0x002fc8000f8ec0ff */
[----:B------:R-:W-:-:S04]  /*1880*/  UIADD3 UR4, UPT, UPT, UR4, 0x8000, URZ ;  /* 0x0000800004047890 */ /* 0x000fc8000fffe0ff */
[----:B------:R-:W-:-:S03]  /*1890*/  USHF.R.U32.HI UR32, URZ, 0x4, UR4 ;  /* 0x00000004ff207899 */ /* 0x000fc60008011604 */
[----:B------:R-:W-:Y:S01]  /*18a0*/  UMOV UR4, URZ ;  /* 0x000000ff00047c82 */ /* 0x000fe20008000000 */
[----:B------:R-:W-:-:S04]  /*18b0*/  ULOP3.LUT UR32, UR32, 0x3fff, URZ, 0xc0, !UPT ;  /* 0x00003fff20207892 */ /* 0x000fc8000f8ec0ff */
[----:B------:R-:W-:-:S12]  /*18c0*/  ULOP3.LUT UR25, UR32, 0x10000, URZ, 0xfc, !UPT ;  /* 0x0001000020197892 */ /* 0x000fd8000f8efcff */
.L_x_89:
[----:B------:R-:W1:Y:S01]  /*18d0*/  LDCU.64 UR6, c[0x0][0x908] ;  /* 0x00012100ff0677ac */ /* 0x000e620008000a00 */
[----:B--2---:R-:W2:Y:S01]  /*18e0*/  LDCU UR5, c[0x0][0x904] ;  /* 0x00012080ff0577ac */ /* 0x004ea20008000800 */
[----:B-1----:R-:W-:Y:S01]  /*18f0*/  UIMAD.WIDE.U32 UR8, UR36, UR6, URZ ;  /* 0x00000006240872a5 */ /* 0x002fe2000f8e00ff */
[----:B------:R-:W1:Y:S01]  /*1900*/  LDCU UR6, c[0x0][0x380] ;  /* 0x00007000ff0677ac */ /* 0x000e620008000800 */
[----:B--2---:R-:W-:Y:S02]  /*1910*/  UISETP.NE.AND UP0, UPT, UR5, 0x1, UPT ;  /* 0x000000010500788c */ /* 0x004fe4000bf05270 */
[----:B------:R-:W-:-:S04]  /*1920*/  USHF.R.U32.HI UR7, URZ, UR7, UR9 ;  /* 0x00000007ff077299 */ /* 0x000fc80008011609 */
[----:B------:R-:W-:-:S04]  /*1930*/  USEL UR7, UR36, UR7, !UP0 ;  /* 0x0000000724077287 */ /* 0x000fc8000c000000 */
[----:B------:R-:W-:-:S04]  /*1940*/  UIADD3 UR7, UPT, UPT, -UR7, URZ, URZ ;  /* 0x000000ff07077290 */ /* 0x000fc8000fffe1ff */
[----:B------:R-:W-:-:S04]  /*1950*/  UIMAD UR7, UR5, UR7, UR36 ;  /* 0x00000007050772a4 */ /* 0x000fc8000f8e0224 */
[----:B------:R-:W-:-:S04]  /*1960*/  USHF.L.U32 UR7, UR7, 0x8, URZ ;  /* 0x0000000807077899 */ /* 0x000fc800080006ff */
[----:B-1----:R-:W-:-:S09]  /*1970*/  UISETP.GE.AND UP0, UPT, UR7, UR6, UPT ;  /* 0x000000060700728c */ /* 0x002fd2000bf06270 */
[----:B------:R-:W-:Y:S05]  /*1980*/  BRA.U UP0, `(.L_x_29) ;  /* 0x0000002900e07547 */ /* 0x000fea000b800000 */
[----:B------:R-:W-:-:S13]  /*1990*/  LOP3.LUT P0, RZ, R8, 0xff, RZ, 0xc0, !PT ;  /* 0x000000ff08ff7812 */ /* 0x000fda000780c0ff */
[----:B------:R-:W-:Y:S05]  /*19a0*/  @P0 BRA `(.L_x_30) ;  /* 0x0000000000940947 */ /* 0x000fea0003800000 */
[----:B------:R-:W1:Y:S01]  /*19b0*/  S2UR UR6, SR_CgaCtaId ;  /* 0x00000000000679c3 */ /* 0x000e620000008800 */
[----:B------:R-:W-:Y:S01]  /*19c0*/  UMOV UR8, 0x40 ;  /* 0x0000004000087882 */ /* 0x000fe20000000000 */
[----:B------:R-:W-:Y:S01]  /*19d0*/  NOP ;  /* 0x0000000000007918 */ /* 0x000fe20000000000 */
[----:B------:R-:W-:Y:S01]  /*19e0*/  UMOV UR5, 0x400 ;  /* 0x0000040000057882 */ /* 0x000fe20000000000 */
[----:B-1----:R-:W-:Y:S02]  /*19f0*/  ULEA UR8, UR6, UR8, 0x18 ;  /* 0x0000000806087291 */ /* 0x002fe4000f8ec0ff */
[----:B------:R-:W-:-:S07]  /*1a00*/  ULEA UR6, UR6, UR5, 0x18 ;  /* 0x0000000506067291 */ /* 0x000fce000f8ec0ff */
[----:B------:R-:W1:Y:S02]  /*1a10*/  LDS.U8 R0, [UR8+0x1c] ;  /* 0x00001c08ff007984 */ /* 0x000e640008000000 */
[----:B-1----:R-:W-:-:S13]  /*1a20*/  ISETP.NE.AND P0, PT, R0, RZ, PT ;  /* 0x000000ff0000720c */ /* 0x002fda0003f05270 */
[----:B------:R-:W-:Y:S05]  /*1a30*/  @P0 BRA `(.L_x_31) ;  /* 0x0000000000580947 */ /* 0x000fea0003800000 */
[----:B------:R-:W-:-:S13]  /*1a40*/  ELECT P0, URZ, PT ;  /* 0x0000000000ff782f */ /* 0x000fda0003800000 */
[----:B------:R-:W-:Y:S05]  /*1a50*/  @!P0 BRA `(.L_x_32) ;  /* 0x0000000000608947 */ /* 0x000fea0003800000 */
[----:B------:R-:W-:Y:S01]  /*1a60*/  UMOV UR5, 0x10 ;  /* 0x0000001000057882 */ /* 0x000fe20000000000 */
[----:B------:R-:W-:Y:S01]  /*1a70*/  HFMA2 R0, -RZ, RZ, 0, 5.9604644775390625e-08 ;  /* 0x00000001ff007431 */ /* 0x000fe200000001ff */
[----:B------:R-:W-:-:S03]  /*1a80*/  MOV R2, 0xffff ;  /* 0x0000ffff00027802 */ /* 0x000fc60000000f00 */
[----:B------:R-:W-:Y:S04]  /*1a90*/  DEPBAR.LE SB1, 0x36 ;  /* 0x00009d800000791a */ /* 0x000fe80000000000 */
[----:B------:R-:W1:Y:S02]  /*1aa0*/  UTCATOMSWS.FIND_AND_SET.ALIGN UP0, UR5, UR5 ;  /* 0x00000005000575e3 */ /* 0x000e640008000800 */
[----:B-1----:R-:W-:Y:S01]  /*1ab0*/  MOV R3, UR5 ;  /* 0x0000000500037c02 */ /* 0x002fe20008000f00 */
[----:B------:R-:W-:Y:S06]  /*1ac0*/  BRA.U UP0, `(.L_x_33) ;  /* 0x0000000100187547 */ /* 0x000fec000b800000 */
.L_x_34:
[----:B------:R-:W-:Y:S05]  /*1ad0*/  NANOSLEEP 0x64 ;  /* 0x000000640000795d */ /* 0x000fea0003800000 */
[----:B------:R-:W-:-:S05]  /*1ae0*/  UMOV UR5, 0x10 ;  /* 0x0000001000057882 */ /* 0x000fca0000000000 */
[----:B------:R-:W-:Y:S04]  /*1af0*/  DEPBAR.LE SB1, 0x36 ;  /* 0x00009d800000791a */ /* 0x000fe80000000000 */
[----:B------:R-:W1:Y:S02]  /*1b00*/  UTCATOMSWS.FIND_AND_SET.ALIGN UP0, UR5, UR5 ;  /* 0x00000005000575e3 */ /* 0x000e640008000800 */
[----:B-1----:R-:W-:Y:S01]  /*1b10*/  MOV R3, UR5 ;  /* 0x0000000500037c02 */ /* 0x002fe20008000f00 */
[----:B------:R-:W-:Y:S05]  /*1b20*/  BRA.U !UP0, `(.L_x_34) ;  /* 0xfffffffd08e87547 */ /* 0x000fea000b83ffff */
.L_x_33:
[-C--:B------:R-:W-:Y:S02]  /*1b30*/  SHF.L.U32 R2, R2, R3.reuse, RZ ;  /* 0x0000000302027219 */ /* 0x080fe400000006ff */
[----:B------:R-:W-:Y:S01]  /*1b40*/  SHF.L.U32 R0, R0, R3, RZ ;  /* 0x0000000300007219 */ /* 0x000fe200000006ff */
[----:B------:R-:W-:Y:S02]  /*1b50*/  IMAD.SHL.U32 R3, R3, 0x20, RZ ;  /* 0x0000002003037824 */ /* 0x000fe400078e00ff */
[----:B------:R1:W-:Y:S04]  /*1b60*/  ATOMS.OR RZ, [UR8+0x14], R2 ;  /* 0x00001402ffff798c */ /* 0x0003e8000b000008 */
[----:B------:R1:W-:Y:S04]  /*1b70*/  ATOMS.OR RZ, [UR8+0x18], R0 ;  /* 0x00001800ffff798c */ /* 0x0003e8000b000008 */
[----:B------:R1:W-:Y:S01]  /*1b80*/  STS [UR6+0x1c0e0], R3 ;  /* 0x01c0e003ff007988 */ /* 0x0003e20008000806 */
[----:B------:R-:W-:Y:S05]  /*1b90*/  BRA `(.L_x_32) ;  /* 0x0000000000107947 */ /* 0x000fea0003800000 */
.L_x_31:
[----:B------:R-:W-:Y:S02]  /*1ba0*/  MOV R0, 0xffffffff ;  /* 0xffffffff00007802 */ /* 0x000fe40000000f00 */
[----:B------:R-:W-:-:S03]  /*1bb0*/  MOV R2, 0x1be0 ;  /* 0x00001be000027802 */ /* 0x000fc60000000f00 */
[----:B------:R1:W-:Y:S04]  /*1bc0*/  STS [UR6+0x1c0e0], R0 ;  /* 0x01c0e000ff007988 */ /* 0x0003e80008000806 */
[----:B-1----:R-:W-:Y:S05]  /*1bd0*/  CALL.REL.NOINC `($__internal_1_$__cuda_sm10x_tcgen05_guardrail_trap_phase_invalid_during_alloc) ;  /* 0x000001b800807944 */ /* 0x002fea0003c00000 */
.L_x_32:
[----:B------:R-:W-:Y:S05]  /*1be0*/  WARPSYNC.ALL ;  /* 0x0000000000007948 */ /* 0x000fea0003800000 */
[----:B------:R-:W-:Y:S01]  /*1bf0*/  NOP ;  /* 0x0000000000007918 */ /* 0x000fe20000000000 */
.L_x_30:
[----:B------:R-:W2:Y:S01]  /*1c00*/  LDCU UR8, c[0x0][0x384] ;  /* 0x00007080ff0877ac */ /* 0x000ea20008000800 */
[----:B------:R-:W-:Y:S01]  /*1c10*/  HFMA2 R8, -RZ, RZ, 0, 5.9604644775390625e-08 ;  /* 0x00000001ff087431 */ /* 0x000fe200000001ff */
[----:B--2---:R-:W-:-:S09]  /*1c20*/  UISETP.NE.AND UP0, UPT, UR8, URZ, UPT ;  /* 0x000000ff0800728c */ /* 0x004fd2000bf05270 */
[----:B------:R-:W-:Y:S05]  /*1c30*/  BRA.U !UP0, `(.L_x_29) ;  /* 0x0000002908347547 */ /* 0x000fea000b800000 */
[----:B------:R-:W-:Y:S01]  /*1c40*/  UIADD3 UR7, UPT, UPT, UR7, 0x100, URZ ;  /* 0x0000010007077890 */ /* 0x000fe2000fffe0ff */
[----:B------:R-:W-:Y:S01]  /*1c50*/  BSSY.RECONVERGENT B0, `(.L_x_35) ;  /* 0x000000d000007945 */ /* 0x000fe20003800200 */
[----:B------:R-:W-:Y:S02]  /*1c60*/  UIADD3 UR8, UPT, UPT, UR8, 0x7f, URZ ;  /* 0x0000007f08087890 */ /* 0x000fe4000fffe0ff */
[----:B------:R-:W-:Y:S02]  /*1c70*/  USHF.R.S32.HI UR5, URZ, 0x1f, UR7 ;  /* 0x0000001fff057899 */ /* 0x000fe40008011407 */
[----:B------:R-:W-:Y:S02]  /*1c80*/  USHF.R.S32.HI UR6, URZ, 0x1f, UR8 ;  /* 0x0000001fff067899 */ /* 0x000fe40008011408 */
[----:B------:R-:W-:Y:S02]  /*1c90*/  ULEA.HI UR5, UR5, UR7, URZ, 0x7 ;  /* 0x0000000705057291 */ /* 0x000fe4000f8f38ff */
[----:B------:R-:W-:-:S02]  /*1ca0*/  ULEA.HI UR6, UR6, UR8, URZ, 0x7 ;  /* 0x0000000806067291 */ /* 0x000fc4000f8f38ff */
[----:B------:R-:W-:Y:S02]  /*1cb0*/  UIADD3 UR5, UPT, UPT, UR5, 0x7f, URZ ;  /* 0x0000007f05057890 */ /* 0x000fe4000fffe0ff */
[----:B------:R-:W-:Y:S02]  /*1cc0*/  USHF.R.S32.HI UR6, URZ, 0x7, UR6 ;  /* 0x00000007ff067899 */ /* 0x000fe40008011406 */
[----:B------:R-:W-:-:S04]  /*1cd0*/  USHF.R.S32.HI UR5, URZ, 0x7, UR5 ;  /* 0x00000007ff057899 */ /* 0x000fc80008011405 */
[----:B------:R-:W-:-:S04]  /*1ce0*/  UISETP.LT.AND UP0, UPT, UR6, UR5, UPT ;  /* 0x000000050600728c */ /* 0x000fc8000bf01270 */
[----:B------:R-:W-:Y:S01]  /*1cf0*/  USEL UR28, UR6, UR5, UP0 ;  /* 0x00000005061c7287 */ /* 0x000fe20008000000 */
[----:B------:R-:W-:Y:S11]  /*1d00*/  @!P4 BRA `(.L_x_36) ;  /* 0x000000000004c947 */ /* 0x000ff60003800000 */
[----:B------:R-:W-:Y:S05]  /*1d10*/  BPT.TRAP 0x1 ;  /* 0x000000040000795c */ /* 0x000fea0000300000 */
.L_x_36:
[----:B------:R-:W-:Y:S05]  /*1d20*/  BSYNC.RECONVERGENT B0 ;  /* 0x0000000000007941 */ /* 0x000fea0003800200 */
.L_x_35:
[----:B------:R-:W2:Y:S01]  /*1d30*/  S2UR UR21, SR_CgaCtaId ;  /* 0x00000000001579c3 */ /* 0x000ea20000008800 */
[----:B------:R-:W-:Y:S01]  /*1d40*/  UMOV UR5, 0x400 ;  /* 0x0000040000057882 */ /* 0x000fe20000000000 */
[----:B------:R-:W-:Y:S01]  /*1d50*/  SHF.L.U32 R5, R7, 0x1f, RZ ;  /* 0x0000001f07057819 */ /* 0x000fe200000006ff */
[----:B--2---:R-:W-:-:S09]  /*1d60*/  ULEA UR21, UR21, UR5, 0x18 ;  /* 0x0000000515157291 */ /* 0x004fd2000f8ec0ff */
[----:B------:R-:W2:Y:S02]  /*1d70*/  SYNCS.PHASECHK.TRANS64.TRYWAIT P0, [UR21+0x1c000], R5 ;  /* 0x01c00005ff0075a7 */ /* 0x000ea40008001115 */
[----:B--2---:R-:W-:Y:S05]  /*1d80*/  @!P0 BRA `(.L_x_37) ;  /* 0x000001a000988947 */ /* 0x004fea0003800000 */
.L_x_397:
[----:B------:R-:W-:Y:S05]  /*1d90*/  BRA.U !UP1, `(.L_x_38) ;  /* 0x0000000109047547 */ /* 0x000fea000b800000 */
[----:B------:R-:W-:Y:S05]  /*1da0*/  BPT.TRAP 0x1 ;  /* 0x000000040000795c */ /* 0x000fea0000300000 */
.L_x_38:
[----:B------:R-:W-:Y:S01]  /*1db0*/  ULEA UR5, UR4, UR21, 0x3 ;  /* 0x0000001504057291 */ /* 0x000fe2000f8e18ff */
[----:B-1----:R-:W-:Y:S01]  /*1dc0*/  MOV R3, UR22 ;  /* 0x0000001600037c02 */ /* 0x002fe20008000f00 */
[----:B------:R-:W-:-:S03]  /*1dd0*/  UISETP.NE.AND UP4, UPT, UR24, URZ, UPT ;  /* 0x000000ff1800728c */ /* 0x000fc6000bf85270 */
[----:B------:R-:W-:-:S04]  /*1de0*/  SHF.L.U32 R3, R3, 0x1f, RZ ;  /* 0x0000001f03037819 */ /* 0x000fc800000006ff */
[----:B------:R-:W1:Y:S02]  /*1df0*/  SYNCS.PHASECHK.TRANS64.TRYWAIT P0, [UR5+0x1c020], R3 ;  /* 0x01c02003ff0075a7 */ /* 0x000e640008001105 */
[----:B-1----:R-:W-:Y:S05]  /*1e00*/  @!P0 BRA `(.L_x_39) ;  /* 0x000001a000908947 */ /* 0x002fea0003800000 */
.L_x_399:
[----:B------:R-:W-:-:S04]  /*1e10*/  UIADD3 UR27, UPT, UPT, UR4, 0x1, URZ ;  /* 0x00000001041b7890 */ /* 0x000fc8000fffe0ff */
[----:B------:R-:W-:-:S04]  /*1e20*/  UISETP.NE.AND UP0, UPT, UR27, 0x3, UPT ;  /* 0x000000031b00788c */ /* 0x000fc8000bf05270 */
[----:B------:R-:W-:Y:S02]  /*1e30*/  USEL UR6, URZ, 0x1, UP0 ;  /* 0x00000001ff067887 */ /* 0x000fe40008000000 */
[----:B------:R-:W-:Y:S02]  /*1e40*/  USEL UR27, UR27, URZ, UP0 ;  /* 0x000000ff1b1b7287 */ /* 0x000fe40008000000 */
[----:B------:R-:W-:Y:S01]  /*1e50*/  ULOP3.LUT UR22, UR22, UR6, URZ, 0x3c, !UPT ;  /* 0x0000000616167292 */ /* 0x000fe2000f8e3cff */
[----:B------:R-:W-:Y:S11]  /*1e60*/  BRA.U UP4, `(.L_x_40) ;  /* 0x0000000104047547 */ /* 0x000ff6000b800000 */
[----:B------:R-:W-:Y:S05]  /*1e70*/  BPT.TRAP 0x1 ;  /* 0x000000040000795c */ /* 0x000fea0000300000 */
.L_x_40:
[----:B------:R-:W-:Y:S01]  /*1e80*/  IMAD.U32 R4, RZ, RZ, UR29 ;  /* 0x0000001dff047e24 */ /* 0x000fe2000f8e00ff */
[----:B------:R-:W-:Y:S01]  /*1e90*/  USHF.R.U32.HI UR6, URZ, 0x4, UR21 ;  /* 0x00000004ff067899 */ /* 0x000fe20008011615 */
[----:B------:R-:W-:Y:S01]  /*1ea0*/  MOV R2, RZ ;  /* 0x000000ff00027202 */ /* 0x000fe20000000f00 */
[----:B-1----:R-:W-:Y:S02]  /*1eb0*/  IMAD.MOV.U32 R0, RZ, RZ, RZ ;  /* 0x000000ffff007224 */ /* 0x002fe400078e00ff */
[----:B------:R-:W-:Y:S01]  /*1ec0*/  SHF.L.U32 R4, R4, 0x1f, RZ ;  /* 0x0000001f04047819 */ /* 0x000fe200000006ff */
[----:B------:R-:W-:-:S03]  /*1ed0*/  ULOP3.LUT UR6, UR6, 0x3fff, URZ, 0xc0, !UPT ;  /* 0x00003fff06067892 */ /* 0x000fc6000f8ec0ff */
[----:B------:R-:W1:Y:S01]  /*1ee0*/  SYNCS.PHASECHK.TRANS64.TRYWAIT P0, [UR21+0x1c058], R4 ;  /* 0x01c05804ff0075a7 */ /* 0x000e620008001115 */
[----:B------:R-:W-:Y:S01]  /*1ef0*/  ULOP3.LUT UR6, UR6, 0x10000, URZ, 0xfc, !UPT ;  /* 0x0001000006067892 */ /* 0x000fe2000f8efcff */
[----:B-1----:R-:W-:Y:S11]  /*1f00*/  @!P0 BRA `(.L_x_41) ;  /* 0x000001a000688947 */ /* 0x002ff60003800000 */
.L_x_401:
[----:B------:R-:W-:Y:S01]  /*1f10*/  R2UR UR8, R2 ;  /* 0x00000000020872ca */ /* 0x000fe200000e0000 */
[----:B------:R-:W-:Y:S01]  /*1f20*/  IMAD.MOV.U32 R2, RZ, RZ, RZ ;  /* 0x000000ffff027224 */ /* 0x000fe200078e00ff */
[----:B------:R-:W-:Y:S01]  /*1f30*/  R2UR UR7, R0 ;  /* 0x00000000000772ca */ /* 0x000fe200000e0000 */
[----:B------:R-:W-:Y:S01]  /*1f40*/  IMAD.MOV.U32 R0, RZ, RZ, RZ ;  /* 0x000000ffff007224 */ /* 0x000fe200078e00ff */
[----:B------:R-:W-:Y:S02]  /*1f50*/  ULEA UR34, UR4, UR25, 0xa ;  /* 0x0000001904227291 */ /* 0x000fe4000f8e50ff */
[----:B------:R-:W-:Y:S01]  /*1f60*/  R2UR UR9, R2 ;  /* 0x00000000020972ca */ /* 0x000fe200000e0000 */
[----:B------:R-:W-:Y:S01]  /*1f70*/  UIADD3 UR48, UPT, UPT, UR6, 0x2, URZ ;  /* 0x0000000206307890 */ /* 0x000fe2000fffe0ff */
[----:B------:R-:W-:Y:S01]  /*1f80*/  R2UR UR4, R0 ;  /* 0x00000000000472ca */ /* 0x000fe200000e0000 */
[----:B------:R-:W-:Y:S02]  /*1f90*/  UIADD3 UR16, UPT, UPT, UR34, 0x2, URZ ;  /* 0x0000000222107890 */ /* 0x000fe4000fffe0ff */
[----:B------:R-:W-:-:S02]  /*1fa0*/  UIADD3 UR44, UPT, UPT, UR6, 0x4, URZ ;  /* 0x00000004062c7890 */ /* 0x000fc4000fffe0ff */
[----:B------:R-:W-:Y:S02]  /*1fb0*/  UIADD3 UR12, UPT, UPT, UR34, 0x4, URZ ;  /* 0x00000004220c7890 */ /* 0x000fe4000fffe0ff */
[----:B------:R-:W-:Y:S02]  /*1fc0*/  UIADD3 UR42, UPT, UPT, UR6, 0x6, URZ ;  /* 0x00000006062a7890 */ /* 0x000fe4000fffe0ff */
[----:B------:R-:W-:Y:S01]  /*1fd0*/  UIADD3 UR46, UPT, UPT, UR34, 0x6, URZ ;  /* 0x00000006222e7890 */ /* 0x000fe2000fffe0ff */
[----:B------:R-:W-:Y:S01]  /*1fe0*/  UMOV UR38, 0x0 ;  /* 0x0000000000267882 */ /* 0x000fe20000000000 */
[----:B------:R-:W-:Y:S01]  /*1ff0*/  UMOV UR39, 0x8200010 ;  /* 0x0820001000277882 */ /* 0x000fe20000000000 */
[----:B------:R-:W-:Y:S01]  /*2000*/  UMOV UR40, UR6 ;  /* 0x0000000600287c82 */ /* 0x000fe20008000000 */
[----:B------:R-:W-:Y:S01]  /*2010*/  UMOV UR41, 0x40004040 ;  /* 0x4000404000297882 */ /* 0x000fe20000000000 */
        /* <DEDUP_REMOVED lines=9> */
[----:B------:R2:W-:Y:S01]  /*20b0*/  UTCHMMA gdesc[UR40], gdesc[UR34], tmem[UR8], tmem[UR38], idesc[UR39], !UPT ;  /* 0x00ff2622280075ea */ /* 0x0005e2000f800008 */
[----:B------:R-:W-:Y:S01]  /*20c0*/  UMOV UR10, 0x0 ;  /* 0x00000000000a7882 */ /* 0x000fe20000000000 */
[----:B------:R-:W-:Y:S01]  /*20d0*/  UMOV UR11, 0x8200010 ;  /* 0x08200010000b7882 */ /* 0x000fe20000000000 */
[----:B------:R-:W-:Y:S01]  /*20e0*/  UMOV UR43, 0x40004040 ;  /* 0x40004040002b7882 */ /* 0x000fe20000000000 */
[----:B------:R-:W-:Y:S01]  /*20f0*/  UMOV UR47, 0x40004040 ;  /* 0x40004040002f7882 */ /* 0x000fe20000000000 */
[----:B------:R2:W-:Y:S01]  /*2100*/  UTCHMMA gdesc[UR48], gdesc[UR16], tmem[UR7], tmem[UR18], idesc[UR19], UPT ;  /* 0x00ff1210300075ea */ /* 0x0005e2000b800007 */
[----:B------:R2:W-:Y:S01]  /*2110*/  UTCHMMA gdesc[UR44], gdesc[UR12], tmem[UR9], tmem[UR14], idesc[UR15], UPT ;  /* 0x00ff0e0c2c0075ea */ /* 0x0005e2000b800009 */
[----:B------:R2:W-:Y:S01]  /*2120*/  UTCHMMA gdesc[UR42], gdesc[UR46], tmem[UR4], tmem[UR10], idesc[UR11], UPT ;  /* 0x00ff0a2e2a0075ea */ /* 0x0005e2000b800004 */
[----:B------:R-:W-:Y:S05]  /*2130*/  BRA.U UP4, `(.L_x_42) ;  /* 0x0000000104047547 */ /* 0x000fea000b800000 */
[----:B--2---:R-:W-:Y:S05]  /*2140*/  BPT.TRAP 0x1 ;  /* 0x000000040000795c */ /* 0x004fea0000300000 */
.L_x_42:
[----:B--2---:R-:W-:Y:S01]  /*2150*/  UIADD3 UR4, UPT, UPT, UR21, 0x1c050, URZ ;  /* 0x0001c05015047890 */ /* 0x004fe2000fffe0ff */
[----:B------:R-:W-:Y:S01]  /*2160*/  BSSY.RECONVERGENT B0, `(.L_x_43) ;  /* 0x0000005000007945 */ /* 0x000fe20003800200 */
[----:B------:R-:W-:-:S07]  /*2170*/  ULOP3.LUT UR33, UR29, 0x1, URZ, 0x3c, !UPT ;  /* 0x000000011d217892 */ /* 0x000fce000f8e3cff */
[----:B------:R2:W-:Y:S01]  /*2180*/  UTCBAR [UR4], URZ ;  /* 0x000000ff040073e9 */ /* 0x0005e200080000ff */
[----:B------:R-:W-:Y:S05]  /*2190*/  @!P4 BRA `(.L_x_44) ;  /* 0x000000000004c947 */ /* 0x000fea0003800000 */
[----:B--2---:R-:W-:Y:S05]  /*21a0*/  BPT.TRAP 0x1 ;  /* 0x000000040000795c */ /* 0x004fea0000300000 */
.L_x_44:
[----:B--2---:R-:W-:Y:S05]  /*21b0*/  BSYNC.RECONVERGENT B0 ;  /* 0x0000000000007941 */ /* 0x004fea0003800200 */
.L_x_43:
[----:B------:R-:W2:Y:S01]  /*21c0*/  SYNCS.PHASECHK.TRANS64.TRYWAIT P0, [UR21+0x1c008], R5 ;  /* 0x01c00805ff0075a7 */ /* 0x000ea20008001115 */
[----:B------:R-:W-:Y:S01]  /*21d0*/  UISETP.NE.AND UP3, UPT, UR23, URZ, UPT ;  /* 0x000000ff1700728c */ /* 0x000fe2000bf65270 */
[----:B--2---:R-:W-:Y:S10]  /*21e0*/  @!P0 BRA `(.L_x_45) ;  /* 0x0000019c00c88947 */ /* 0x004ff40003800000 */
.L_x_403:
[----:B------:R-:W-:Y:S05]  /*21f0*/  BRA.U UP3, `(.L_x_46) ;  /* 0x0000000103047547 */ /* 0x000fea000b800000 */
[----:B------:R-:W-:Y:S05]  /*2200*/  BPT.TRAP 0x1 ;  /* 0x000000040000795c */ /* 0x000fea0000300000 */
.L_x_46:
[----:B--2---:R-:W-:Y:S02]  /*2210*/  IMAD.U32 R5, RZ, RZ, UR30 ;  /* 0x0000001eff057e24 */ /* 0x004fe4000f8e00ff */
[----:B-1----:R-:W-:Y:S02]  /*2220*/  HFMA2 R4, -RZ, RZ, 0, 7.62939453125e-06 ;  /* 0x00000080ff047431 */ /* 0x002fe400000001ff */
[----:B------:R-:W-:Y:S01]  /*2230*/  IMAD.MOV.U32 R3, RZ, RZ, 0x80 ;  /* 0x00000080ff037424 */ /* 0x000fe200078e00ff */
[----:B------:R-:W-:-:S04]  /*2240*/  SHF.L.U32 R5, R5, 0x1f, RZ ;  /* 0x0000001f05057819 */ /* 0x000fc800000006ff */
[----:B------:R-:W1:Y:S02]  /*2250*/  SYNCS.PHASECHK.TRANS64.TRYWAIT P0, [UR21+0x1c068], R5 ;  /* 0x01c06805ff0075a7 */ /* 0x000e640008001115 */
[----:B-1----:R-:W-:Y:S05]  /*2260*/  @!P0 BRA `(.L_x_47) ;  /* 0x0000019c00c08947 */ /* 0x002fea0003800000 */
.L_x_405:
[----:B------:R-:W-:Y:S01]  /*2270*/  IMAD.MOV.U32 R2, RZ, RZ, 0x80 ;  /* 0x00000080ff027424 */ /* 0x000fe200078e00ff */
[----:B------:R-:W-:Y:S01]  /*2280*/  R2UR UR9, R4 ;  /* 0x00000000040972ca */ /* 0x000fe200000e0000 */
[----:B-1----:R-:W-:Y:S01]  /*2290*/  IMAD.MOV.U32 R0, RZ, RZ, 0x80 ;  /* 0x00000080ff007424 */ /* 0x002fe200078e00ff */
[----:B------:R-:W-:Y:S01]  /*22a0*/  R2UR UR8, R3 ;  /* 0x00000000030872ca */ /* 0x000fe200000e0000 */
[----:B------:R-:W-:Y:S01]  /*22b0*/  UIADD3 UR42, UPT, UPT, UR6, 0x400, URZ ;  /* 0x00000400062a7890 */ /* 0x000fe2000fffe0ff */
[----:B------:R-:W-:Y:S01]  /*22c0*/  R2UR UR7, R2 ;  /* 0x00000000020772ca */ /* 0x000fe200000e0000 */
[----:B------:R-:W-:Y:S01]  /*22d0*/  UIADD3 UR40, UPT, UPT, UR6, 0x402, URZ ;  /* 0x0000040206287890 */ /* 0x000fe2000fffe0ff */
[----:B------:R-:W-:Y:S01]  /*22e0*/  R2UR UR4, R0 ;  /* 0x00000000000472ca */ /* 0x000fe200000e0000 */
[----:B------:R-:W-:Y:S02]  /*22f0*/  UIADD3 UR38, UPT, UPT, UR6, 0x404, URZ ;  /* 0x0000040406267890 */ /* 0x000fe4000fffe0ff */
[----:B------:R-:W-:Y:S01]  /*2300*/  UIADD3 UR48, UPT, UPT, UR6, 0x406, URZ ;  /* 0x0000040606307890 */ /* 0x000fe2000fffe0ff */
        /* <DEDUP_REMOVED lines=21> */
[----:B-1----:R-:W-:Y:S05]  /*2460*/  BPT.TRAP 0x1 ;  /* 0x000000040000795c */ /* 0x002fea0000300000 */
.L_x_48:
[----:B-1----:R-:W-:-:S09]  /*2470*/  UIADD3 UR4, UPT, UPT, UR21, 0x1c060, URZ ;  /* 0x0001c06015047890 */ /* 0x002fd2000fffe0ff */
[----:B------:R1:W-:Y:S01]  /*2480*/  UTCBAR [UR4], URZ ;  /* 0x000000ff040073e9 */ /* 0x0003e200080000ff */
[----:B------:R-:W-:Y:S05]  /*2490*/  BRA.U !UP1, `(.L_x_49) ;  /* 0x0000000109047547 */ /* 0x000fea000b800000 */
[----:B-1----:R-:W-:Y:S05]  /*24a0*/  BPT.TRAP 0x1 ;  /* 0x000000040000795c */ /* 0x002fea0000300000 */
.L_x_49:
[----:B------:R-:W-:-:S09]  /*24b0*/  UIADD3 UR5, UPT, UPT, UR5, 0x1c038, URZ ;  /* 0x0001c03805057890 */ /* 0x000fd2000fffe0ff */
[----:B------:R2:W-:Y:S01]  /*24c0*/  UTCBAR [UR5], URZ ;  /* 0x000000ff050073e9 */ /* 0x0005e200080000ff */
[----:B------:R-:W-:Y:S05]  /*24d0*/  BRA.U !UP1, `(.L_x_50) ;  /* 0x0000000109047547 */ /* 0x000fea000b800000 */
[----:B-12---:R-:W-:Y:S05]  /*24e0*/  BPT.TRAP 0x1 ;  /* 0x000000040000795c */ /* 0x006fea0000300000 */
.L_x_50:
[----:B-1----:R-:W-:Y:S01]  /*24f0*/  ULEA UR4, UR27, UR21, 0x3 ;  /* 0x000000151b047291 */ /* 0x002fe2000f8e18ff */
[----:B------:R-:W-:-:S04]  /*2500*/  MOV R3, UR22 ;  /* 0x0000001600037c02 */ /* 0x000fc80008000f00 */
[----:B------:R-:W-:-:S04]  /*2510*/  SHF.L.U32 R3, R3, 0x1f, RZ ;  /* 0x0000001f03037819 */ /* 0x000fc800000006ff */
[----:B------:R-:W1:Y:S02]  /*2520*/  SYNCS.PHASECHK.TRANS64.TRYWAIT P0, [UR4+0x1c020], R3 ;  /* 0x01c02003ff0075a7 */ /* 0x000e640008001104 */
[----:B-1----:R-:W-:Y:S05]  /*2530*/  @!P0 BRA `(.L_x_51) ;  /* 0x0000019c00248947 */ /* 0x002fea0003800000 */
.L_x_407:
[----:B------:R-:W-:-:S04]  /*2540*/  UIADD3 UR4, UPT, UPT, UR27, 0x1, URZ ;  /* 0x000000011b047890 */ /* 0x000fc8000fffe0ff */
[----:B------:R-:W-:-:S04]  /*2550*/  UISETP.NE.AND UP0, UPT, UR4, 0x3, UPT ;  /* 0x000000030400788c */ /* 0x000fc8000bf05270 */
[----:B--2---:R-:W-:Y:S02]  /*2560*/  USEL UR5, URZ, 0x1, UP0 ;  /* 0x00000001ff057887 */ /* 0x004fe40008000000 */
[----:B------:R-:W-:Y:S02]  /*2570*/  USEL UR4, UR4, URZ, UP0 ;  /* 0x000000ff04047287 */ /* 0x000fe40008000000 */
[----:B------:R-:W-:Y:S01]  /*2580*/  ULOP3.LUT UR22, UR22, UR5, URZ, 0x3c, !UPT ;  /* 0x0000000516167292 */ /* 0x000fe2000f8e3cff */
[----:B------:R-:W-:Y:S11]  /*2590*/  BRA.U UP5, `(.L_x_52) ;  /* 0x0000000105047547 */ /* 0x000ff6000b800000 */
[----:B------:R-:W-:Y:S05]  /*25a0*/  BPT.TRAP 0x1 ;  /* 0x000000040000795c */ /* 0x000fea0000300000 */
.L_x_52:
[----:B-1----:R-:W-:-:S04]  /*25b0*/  MOV R3, UR31 ;  /* 0x0000001f00037c02 */ /* 0x002fc80008000f00 */
[----:B------:R-:W-:-:S04]  /*25c0*/  SHF.L.U32 R3, R3, 0x1f, RZ ;  /* 0x0000001f03037819 */ /* 0x000fc800000006ff */
[----:B------:R-:W1:Y:S02]  /*25d0*/  SYNCS.PHASECHK.TRANS64.TRYWAIT P0, [UR21+0x1c0a0], R3 ;  /* 0x01c0a003ff0075a7 */ /* 0x000e640008001115 */
[----:B-1----:R-:W-:Y:S05]  /*25e0*/  @!P0 BRA `(.L_x_53) ;  /* 0x0000019c00108947 */ /* 0x002fea0003800000 */
.L_x_409:
[----:B------:R-:W-:Y:S05]  /*25f0*/  BRA.U UP4, `(.L_x_54) ;  /* 0x0000000104047547 */ /* 0x000fea000b800000 */
[----:B------:R-:W-:Y:S05]  /*2600*/  BPT.TRAP 0x1 ;  /* 0x000000040000795c */ /* 0x000fea0000300000 */
.L_x_54:
[----:B------:R-:W-:Y:S01]  /*2610*/  IMAD.U32 R5, RZ, RZ, UR33 ;  /* 0x00000021ff057e24 */ /* 0x000fe2000f8e00ff */
[----:B------:R-:W-:Y:S01]  /*2620*/  MOV R4, 0x20 ;  /* 0x0000002000047802 */ /* 0x000fe20000000f00 */
[----:B-1----:R-:W-:-:S03]  /*2630*/  IMAD.MOV.U32 R3, RZ, RZ, 0x100 ;  /* 0x00000100ff037424 */ /* 0x002fc600078e00ff */
[----:B------:R-:W-:-:S04]  /*2640*/  SHF.L.U32 R5, R5, 0x1f, RZ ;  /* 0x0000001f05057819 */ /* 0x000fc800000006ff */
[----:B------:R-:W1:Y:S02]  /*2650*/  SYNCS.PHASECHK.TRANS64.TRYWAIT P0, [UR21+0x1c058], R5 ;  /* 0x01c05805ff0075a7 */ /* 0x000e640008001115 */
[----:B-1----:R-:W-:Y:S05]  /*2660*/  @!P0 BRA `(.L_x_55) ;  /* 0x0000019c00088947 */ /* 0x002fea0003800000 */
.L_x_411:
[----:B------:R-:W-:Y:S01]  /*2670*/  IMAD.MOV.U32 R2, RZ, RZ, 0x28 ;  /* 0x00000028ff027424 */ /* 0x000fe200078e00ff */
[----:B------:R-:W-:Y:S01]  /*2680*/  R2UR UR19, R4 ;  /* 0x00000000041372ca */ /* 0x000fe200000e0000 */
[----:B------:R-:W-:Y:S01]  /*2690*/  IMAD.MOV.U32 R4, RZ, RZ, 0x30 ;  /* 0x00000030ff047424 */ /* 0x000fe200078e00ff */
[----:B------:R-:W-:Y:S01]  /*26a0*/  R2UR UR20, R3 ;  /* 0x00000000031472ca */ /* 0x000fe200000e0000 */
[----:B-1----:R-:W-:Y:S01]  /*26b0*/  IMAD.MOV.U32 R0, RZ, RZ, 0x100 ;  /* 0x00000100ff007424 */ /* 0x002fe200078e00ff */
[----:B------:R-:W-:Y:S01]  /*26c0*/  R2UR UR17, R2 ;  /* 0x00000000021172ca */ /* 0x000fe200000e0000 */
[----:B------:R-:W-:Y:S01]  /*26d0*/  IMAD.MOV.U32 R2, RZ, RZ, 0x38 ;  /* 0x00000038ff027424 */ /* 0x000fe200078e00ff */
[----:B------:R-:W-:Y:S01]  /*26e0*/  R2UR UR15, R4 ;  /* 0x00000000040f72ca */ /* 0x000fe200000e0000 */
[----:B------:R-:W-:Y:S01]  /*26f0*/  IMAD.MOV.U32 R3, RZ, RZ, 0x100 ;  /* 0x00000100ff037424 */ /* 0x000fe200078e00ff */
[----:B------:R-:W-:Y:S01]  /*2700*/  R2UR UR18, R0 ;  /* 0x00000000001272ca */ /* 0x000fe200000e0000 */
[----:B------:R-:W-:Y:S01]  /*2710*/  IMAD.MOV.U32 R4, RZ, RZ, 0x40 ;  /* 0x00000040ff047424 */ /* 0x000fe200078e00ff */
[----:B------:R-:W-:Y:S01]  /*2720*/  R2UR UR13, R2 ;  /* 0x00000000020d72ca */ /* 0x000fe200000e0000 */
[----:B------:R-:W-:Y:S01]  /*2730*/  IMAD.MOV.U32 R2, RZ, RZ, 0x48 ;  /* 0x00000048ff027424 */ /* 0x000fe200078e00ff */
[----:B------:R-:W-:Y:S01]  /*2740*/  ULEA UR66, UR27, UR32, 0xa ;  /* 0x000000201b427291 */ /* 0x000fe2000f8e50ff */
[C---:B------:R-:W-:Y:S01]  /*2750*/  R2UR UR16, R3.reuse ;  /* 0x00000000031072ca */ /* 0x040fe200000e0000 */
[----:B------:R-:W-:Y:S01]  /*2760*/  UMOV UR50, 0x0 ;  /* 0x0000000000327882 */ /* 0x000fe20000000000 */
[----:B------:R-:W-:Y:S01]  /*2770*/  R2UR UR14, R0 ;  /* 0x00000000000e72ca */ /* 0x000fe200000e0000 */
[----:B------:R-:W-:Y:S01]  /*2780*/  UIADD3 UR64, UPT, UPT, UR66, 0x80, URZ ;  /* 0x0000008042407890 */ /* 0x000fe2000fffe0ff */
[----:B------:R-:W-:Y:S01]  /*2790*/  R2UR UR9, R2 ;  /* 0x00000000020972ca */ /* 0x000fe200000e0000 */
[----:B------:R-:W-:Y:S01]  /*27a0*/  IMAD.MOV.U32 R2, RZ, RZ, 0x50 ;  /* 0x00000050ff027424 */ /* 0x000fe200078e00ff */
[----:B------:R-:W-:Y:S01]  /*27b0*/  R2UR UR11, R4 ;  /* 0x00000000040b72ca */ /* 0x000fe200000e0000 */
[----:B------:R-:W-:Y:S01]  /*27c0*/  UIADD3 UR62, UPT, UPT, UR66, 0x100, URZ ;  /* 0x00000100423e7890 */ /* 0x000fe2000fffe0ff */
[----:B------:R-:W-:Y:S01]  /*27d0*/  R2UR UR12, R3 ;  /* 0x00000000030c72ca */ /* 0x000fe200000e0000 */
[----:B------:R-:W-:Y:S01]  /*27e0*/  UIADD3 UR60, UPT, UPT, UR66, 0x180, URZ ;  /* 0x00000180423c7890 */ /* 0x000fe2000fffe0ff */
[----:B------:R-:W-:Y:S01]  /*27f0*/  R2UR UR7, R2 ;  /* 0x00000000020772ca */ /* 0x000fe200000e0000 */
[----:B------:R-:W-:Y:S01]  /*2800*/  IMAD.MOV.U32 R2, RZ, RZ, 0x58 ;  /* 0x00000058ff027424 */ /* 0x000fe200078e00ff */
[C---:B------:R-:W-:Y:S01]  /*2810*/  R2UR UR10, R0.reuse ;  /* 0x00000000000a72ca */ /* 0x040fe200000e0000 */
[----:B------:R-:W-:Y:S01]  /*2820*/  UIADD3 UR58, UPT, UPT, UR66, 0x200, URZ ;  /* 0x00000200423a7890 */ /* 0x000fe2000fffe0ff */
[----:B------:R-:W-:Y:S01]  /*2830*/  R2UR UR8, R0 ;  /* 0x00000000000872ca */ /* 0x000fe200000e0000 */
[----:B------:R-:W-:Y:S01]  /*2840*/  UIADD3 UR56, UPT, UPT, UR66, 0x280, URZ ;  /* 0x0000028042387890 */ /* 0x000fe2000fffe0ff */
[----:B------:R-:W-:Y:S01]  /*2850*/  R2UR UR5, R2 ;  /* 0x00000000020572ca */ /* 0x000fe200000e0000 */
[----:B------:R-:W-:Y:S01]  /*2860*/  UIADD3 UR54, UPT, UPT, UR66, 0x300, URZ ;  /* 0x0000030042367890 */ /* 0x000fe2000fffe0ff */
[----:B------:R-:W-:Y:S01]  /*2870*/  R2UR UR6, R0 ;  /* 0x00000000000672ca */ /* 0x000fe200000e0000 */
[----:B------:R-:W-:Y:S01]  /*2880*/  UMOV UR51, 0x8110010 ;  /* 0x0811001000337882 */ /* 0x000fe20000000000 */
[----:B------:R-:W-:Y:S01]  /*2890*/  UMOV UR67, 0x40004040 ;  /* 0x4000404000437882 */ /* 0x000fe20000000000 */
[----:B------:R-:W-:Y:S01]  /*28a0*/  UIADD3 UR52, UPT, UPT, UR66, 0x380, URZ ;  /* 0x0000038042347890 */ /* 0x000fe2000fffe0ff */
[----:B------:R1:W-:Y:S01]  /*28b0*/  UTCHMMA tmem[UR19], gdesc[UR66], tmem[UR20], tmem[UR50], idesc[UR51], !UPT ;  /* 0x00ff3242130079ea */ /* 0x0003e2000f800014 */
        /* <DEDUP_REMOVED lines=9> */
[----:B------:R1:W-:Y:S01]  /*2950*/  UTCHMMA tmem[UR17], gdesc[UR64], tmem[UR18], tmem[UR48], idesc[UR49], UPT ;  /* 0x00ff3040110079ea */ /* 0x0003e2000b800012 */
        /* <DEDUP_REMOVED lines=16> */
[----:B------:R1:W-:Y:S01]  /*2a60*/  UTCHMMA tmem[UR7], gdesc[UR54], tmem[UR8], tmem[UR38], idesc[UR39], UPT ;  /* 0x00ff2636070079ea */ /* 0x0003e2000b800008 */
[----:B------:R1:W-:Y:S01]  /*2a70*/  UTCHMMA tmem[UR5], gdesc[UR52], tmem[UR6], tmem[UR34], idesc[UR35], UPT ;  /* 0x00ff2234050079ea */ /* 0x0003e2000b800006 */
[----:B------:R-:W-:Y:S05]  /*2a80*/  BRA.U UP5, `(.L_x_56) ;  /* 0x0000000105047547 */ /* 0x000fea000b800000 */
[----:B-1----:R-:W-:Y:S05]  /*2a90*/  BPT.TRAP 0x1 ;  /* 0x000000040000795c */ /* 0x002fea0000300000 */
.L_x_56:
[----:B-1----:R-:W-:Y:S02]  /*2aa0*/  UIADD3 UR6, UPT, UPT, UR21, 0x1c090, URZ ;  /* 0x0001c09015067890 */ /* 0x002fe4000fffe0ff */
[----:B------:R-:W-:Y:S02]  /*2ab0*/  UISETP.GE.AND UP0, UPT, UR28, 0x2, UPT ;  /* 0x000000021c00788c */ /* 0x000fe4000bf06270 */
[----:B------:R-:W-:Y:S01]  /*2ac0*/  ULOP3.LUT UR7, UR30, 0x1, URZ, 0x3c, !UPT ;  /* 0x000000011e077892 */ /* 0x000fe2000f8e3cff */
[----:B------:R-:W-:Y:S01]  /*2ad0*/  UMOV UR5, URZ ;  /* 0x000000ff00057c82 */ /* 0x000fe20008000000 */
[----:B------:R-:W-:-:S03]  /*2ae0*/  UMOV UR26, UR27 ;  /* 0x0000001b001a7c82 */ /* 0x000fc60008000000 */
[----:B------:R1:W-:Y:S02]  /*2af0*/  UTCBAR [UR6], URZ ;  /* 0x000000ff060073e9 */ /* 0x0003e400080000ff */
[----:B------:R-:W-:Y:S05]  /*2b00*/  BRA.U !UP0, `(.L_x_57) ;  /* 0x0000001108c07547 */ /* 0x000fea000b800000 */
[----:B------:R-:W-:Y:S01]  /*2b10*/  UMOV UR5, URZ ;  /* 0x000000ff00057c82 */ /* 0x000fe20008000000 */
[----:B------:R-:W-:Y:S01]  /*2b20*/  UMOV UR26, UR27 ;  /* 0x0000001b001a7c82 */ /* 0x000fe20008000000 */
[----:B-1----:R-:W-:Y:S01]  /*2b30*/  UMOV UR6, UR27 ;  /* 0x0000001b00067c82 */ /* 0x002fe20008000000 */
.L_x_76:
[----:B--2---:R-:W-:Y:S01]  /*2b40*/  UMOV UR8, UR28 ;  /* 0x0000001c00087c82 */ /* 0x004fe20008000000 */
[----:B------:R-:W-:Y:S02]  /*2b50*/  UIADD3 UR28, UPT, UPT, UR28, -0x1, URZ ;  /* 0xffffffff1c1c7890 */ /* 0x000fe4000fffe0ff */
[----:B------:R-:W-:Y:S01]  /*2b60*/  UISETP.GT.U32.AND UP2, UPT, UR8, 0x2, UPT ;  /* 0x000000020800788c */ /* 0x000fe2000bf44070 */
[----:B------:R-:W-:Y:S01]  /*2b70*/  UMOV UR29, UR33 ;  /* 0x00000021001d7c82 */ /* 0x000fe20008000000 */
[----:B------:R-:W-:Y:S01]  /*2b80*/  UMOV UR30, UR7 ;  /* 0x00000007001e7c82 */ /* 0x000fe20008000000 */
[----:B-1----:R-:W-:Y:S08]  /*2b90*/  BRA.U !UP1, `(.L_x_58) ;  /* 0x0000000109047547 */ /* 0x002ff0000b800000 */
[----:B------:R-:W-:Y:S05]  /*2ba0*/  BPT.TRAP 0x1 ;  /* 0x000000040000795c */ /* 0x000fea0000300000 */
.L_x_58:
[----:B------:R-:W1:Y:S01]  /*2bb0*/  S2UR UR21, SR_CgaCtaId ;  /* 0x00000000001579c3 */ /* 0x000e620000008800 */
[----:B------:R-:W-:Y:S01]  /*2bc0*/  UMOV UR7, 0x400 ;  /* 0x0000040000077882 */ /* 0x000fe20000000000 */
[----:B------:R-:W-:Y:S02]  /*2bd0*/  IMAD.U32 R0, RZ, RZ, UR22 ;  /* 0x00000016ff007e24 */ /* 0x000fe4000f8e00ff */
[----:B------:R-:W-:Y:S03]  /*2be0*/  HFMA2 R2, -RZ, RZ, 0, 0 ;  /* 0x00000000ff027431 */ /* 0x000fe600000001ff */
[----:B------:R-:W-:Y:S01]  /*2bf0*/  SHF.L.U32 R4, R0, 0x1f, RZ ;  /* 0x0000001f00047819 */ /* 0x000fe200000006ff */
[----:B------:R-:W-:Y:S01]  /*2c00*/  IMAD.MOV.U32 R0, RZ, RZ, RZ ;  /* 0x000000ffff007224 */ /* 0x000fe200078e00ff */
[----:B-1----:R-:W-:Y:S04]  /*2c10*/  ULEA UR21, UR21, UR7, 0x18 ;  /* 0x0000000715157291 */ /* 0x002fe8000f8ec0ff */
[----:B------:R-:W-:Y:S02]  /*2c20*/  ULEA UR7, UR4, UR21, 0x3 ;  /* 0x0000001504077291 */ /* 0x000fe4000f8e18ff */
[----:B------:R-:W-:Y:S04]  /*2c30*/  USHF.R.U32.HI UR20, URZ, 0x4, UR21 ;  /* 0x00000004ff147899 */ /* 0x000fe80008011615 */
[----:B------:R-:W-:Y:S03]  /*2c40*/  ULOP3.LUT UR20, UR20, 0x3fff, URZ, 0xc0, !UPT ;  /* 0x00003fff14147892 */ /* 0x000fe6000f8ec0ff */
[----:B------:R-:W1:Y:S01]  /*2c50*/  SYNCS.PHASECHK.TRANS64.TRYWAIT P0, [UR7+0x1c020], R4 ;  /* 0x01c02004ff0075a7 */ /* 0x000e620008001107 */
[----:B------:R-:W-:Y:S01]  /*2c60*/  ULOP3.LUT UR20, UR20, 0x10000, URZ, 0xfc, !UPT ;  /* 0x0001000014147892 */ /* 0x000fe2000f8efcff */
[----:B-1----:R-:W-:Y:S11]  /*2c70*/  @!P0 BRA `(.L_x_59) ;  /* 0x00000194009c8947 */ /* 0x002ff60003800000 */
.L_x_413:
[----:B------:R-:W-:Y:S01]  /*2c80*/  ULEA UR74, UR4, UR25, 0xa ;  /* 0x00000019044a7291 */ /* 0x000fe2000f8e50ff */
[----:B------:R-:W-:Y:S01]  /*2c90*/  R2UR UR8, R2 ;  /* 0x00000000020872ca */ /* 0x000fe200000e0000 */
[----:B------:R-:W-:Y:S01]  /*2ca0*/  UIADD3 UR27, UPT, UPT, UR4, 0x1, URZ ;  /* 0x00000001041b7890 */ /* 0x000fe2000fffe0ff */
[----:B------:R-:W-:Y:S01]  /*2cb0*/  R2UR UR7, R0 ;  /* 0x00000000000772ca */ /* 0x000fe200000e0000 */
[----:B------:R-:W-:Y:S01]  /*2cc0*/  UIADD3 UR34, UPT, UPT, UR20, 0x2, URZ ;  /* 0x0000000214227890 */ /* 0x000fe2000fffe0ff */
[----:B------:R-:W-:Y:S01]  /*2cd0*/  IMAD.MOV.U32 R2, RZ, RZ, RZ ;  /* 0x000000ffff027224 */ /* 0x000fe200078e00ff */
[----:B------:R-:W-:Y:S01]  /*2ce0*/  UIADD3 UR72, UPT, UPT, UR74, 0x2, URZ ;  /* 0x000000024a487890 */ /* 0x000fe2000fffe0ff */
[----:B------:R-:W-:Y:S01]  /*2cf0*/  IMAD.MOV.U32 R0, RZ, RZ, RZ ;  /* 0x000000ffff007224 */ /* 0x000fe200078e00ff */
[----:B------:R-:W-:Y:S02]  /*2d00*/  UIADD3 UR16, UPT, UPT, UR20, 0x4, URZ ;  /* 0x0000000414107890 */ /* 0x000fe4000fffe0ff */
[----:B------:R-:W-:Y:S01]  /*2d10*/  UIADD3 UR70, UPT, UPT, UR74, 0x4, URZ ;  /* 0x000000044a467890 */ /* 0x000fe2000fffe0ff */
[----:B------:R-:W-:Y:S01]  /*2d20*/  R2UR UR9, R2 ;  /* 0x00000000020972ca */ /* 0x000fe200000e0000 */
[----:B------:R-:W-:Y:S01]  /*2d30*/  UIADD3 UR12, UPT, UPT, UR20, 0x6, URZ ;  /* 0x00000006140c7890 */ /* 0x000fe2000fffe0ff */
[----:B------:R-:W-:Y:S01]  /*2d40*/  R2UR UR4, R0 ;  /* 0x00000000000472ca */ /* 0x000fe200000e0000 */
[----:B------:R-:W-:Y:S02]  /*2d50*/  UIADD3 UR68, UPT, UPT, UR74, 0x6, URZ ;  /* 0x000000064a447890 */ /* 0x000fe4000fffe0ff */
[----:B------:R-:W-:Y:S02]  /*2d60*/  UISETP.NE.AND UP4, UPT, UR24, URZ, UPT ;  /* 0x000000ff1800728c */ /* 0x000fe4000bf85270 */
[----:B------:R-:W-:Y:S01]  /*2d70*/  UISETP.NE.AND UP0, UPT, UR27, 0x3, UPT ;  /* 0x000000031b00788c */ /* 0x000fe2000bf05270 */
[----:B------:R-:W-:Y:S01]  /*2d80*/  UMOV UR38, 0x0 ;  /* 0x0000000000267882 */ /* 0x000fe20000000000 */
[----:B------:R-:W-:Y:S02]  /*2d90*/  UMOV UR39, 0x8200010 ;  /* 0x0820001000277882 */ /* 0x000fe40000000000 */
[----:B------:R-:W-:Y:S02]  /*2da0*/  USEL UR33, URZ, 0x1, UP0 ;  /* 0x00000001ff217887 */ /* 0x000fe40008000000 */
[----:B------:R-:W-:Y:S02]  /*2db0*/  USEL UR27, UR27, URZ, UP0 ;  /* 0x000000ff1b1b7287 */ /* 0x000fe40008000000 */
[----:B------:R-:W-:Y:S01]  /*2dc0*/  ULOP3.LUT UR22, UR22, UR33, URZ, 0x3c, !UPT ;  /* 0x0000002116167292 */ /* 0x000fe2000f8e3cff */
[----:B------:R-:W-:Y:S01]  /*2dd0*/  UMOV UR40, UR20 ;  /* 0x0000001400287c82 */ /* 0x000fe20008000000 */
        /* <DEDUP_REMOVED lines=9> */
[----:B------:R-:W-:Y:S01]  /*2e70*/  UMOV UR15, 0x8200010 ;  /* 0x08200010000f7882 */ /* 0x000fe20000000000 */
[----:B------:R-:W-:Y:S01]  /*2e80*/  UMOV UR17, 0x40004040 ;  /* 0x4000404000117882 */ /* 0x000fe20000000000 */
[----:B------:R-:W-:Y:S01]  /*2e90*/  UMOV UR71, 0x40004040 ;  /* 0x4000404000477882 */ /* 0x000fe20000000000 */
[----:B------:R-:W-:Y:S01]  /*2ea0*/  UMOV UR10, 0x0 ;  /* 0x00000000000a7882 */ /* 0x000fe20000000000 */
[----:B------:R2:W-:Y:S01]  /*2eb0*/  UTCHMMA gdesc[UR16], gdesc[UR70], tmem[UR9], tmem[UR14], idesc[UR15], UPT ;  /* 0x00ff0e46100075ea */ /* 0x0005e2000b800009 */
[----:B------:R-:W-:Y:S01]  /*2ec0*/  UMOV UR11, 0x8200010 ;  /* 0x08200010000b7882 */ /* 0x000fe20000000000 */
[----:B------:R-:W-:Y:S01]  /*2ed0*/  UMOV UR13, 0x40004040 ;  /* 0x40004040000d7882 */ /* 0x000fe20000000000 */
[----:B------:R-:W-:Y:S02]  /*2ee0*/  UMOV UR69, 0x40004040 ;  /* 0x4000404000457882 */ /* 0x000fe40000000000 */
[----:B------:R2:W-:Y:S01]  /*2ef0*/  UTCHMMA gdesc[UR12], gdesc[UR68], tmem[UR4], tmem[UR10], idesc[UR11], UPT ;  /* 0x00ff0a440c0075ea */ /* 0x0005e2000b800004 */
[----:B------:R-:W-:Y:S05]  /*2f00*/  BRA.U UP4, `(.L_x_60) ;  /* 0x0000000104047547 */ /* 0x000fea000b800000 */
[----:B--2---:R-:W-:Y:S05]  /*2f10*/  BPT.TRAP 0x1 ;  /* 0x000000040000795c */ /* 0x004fea0000300000 */
.L_x_60:
[----:B--2---:R-:W-:Y:S09]  /*2f20*/  UIADD3 UR4, UPT, UPT, UR21, 0x1c050, URZ ;  /* 0x0001c05015047890 */ /* 0x004ff2000fffe0ff */
[----:B------:R2:W-:Y:S01]  /*2f30*/  UTCBAR [UR4], URZ ;  /* 0x000000ff040073e9 */ /* 0x0005e200080000ff */
[----:B------:R-:W-:Y:S05]  /*2f40*/  BRA.U UP5, `(.L_x_61) ;  /* 0x0000000105047547 */ /* 0x000fea000b800000 */
[----:B--2---:R-:W-:Y:S05]  /*2f50*/  BPT.TRAP 0x1 ;  /* 0x000000040000795c */ /* 0x004fea0000300000 */
.L_x_61:
[----:B------:R-:W-:Y:S01]  /*2f60*/  MOV R0, UR31 ;  /* 0x0000001f00007c02 */ /* 0x000fe20008000f00 */
[----:B------:R-:W-:Y:S03]  /*2f70*/  UISETP.NE.AND UP3, UPT, UR23, URZ, UPT ;  /* 0x000000ff1700728c */ /* 0x000fe6000bf65270 */
[----:B-1----:R-:W-:Y:S04]  /*2f80*/  SHF.L.U32 R3, R0, 0x1f, RZ ;  /* 0x0000001f00037819 */ /* 0x002fe800000006ff */
[----:B------:R-:W1:Y:S02]  /*2f90*/  SYNCS.PHASECHK.TRANS64.TRYWAIT P0, [UR21+0x1c0a8], R3 ;  /* 0x01c0a803ff0075a7 */ /* 0x000e640008001115 */
[----:B-1----:R-:W-:Y:S05]  /*2fa0*/  @!P0 BRA `(.L_x_62) ;  /* 0x0000019000e88947 */ /* 0x002fea0003800000 */
.L_x_415:
[----:B------:R-:W-:Y:S05]  /*2fb0*/  BRA.U UP3, `(.L_x_63) ;  /* 0x0000000103047547 */ /* 0x000fea000b800000 */
[----:B--2---:R-:W-:Y:S05]  /*2fc0*/  BPT.TRAP 0x1 ;  /* 0x000000040000795c */ /* 0x004fea0000300000 */
.L_x_63:
[----:B-1----:R-:W-:Y:S01]  /*2fd0*/  IMAD.U32 R0, RZ, RZ, UR30 ;  /* 0x0000001eff007e24 */ /* 0x002fe2000f8e00ff */
[----:B------:R-:W-:Y:S01]  /*2fe0*/  MOV R4, 0xa0 ;  /* 0x000000a000047802 */ /* 0x000fe20000000f00 */
[----:B------:R-:W-:Y:S03]  /*2ff0*/  IMAD.MOV.U32 R3, RZ, RZ, 0x180 ;  /* 0x00000180ff037424 */ /* 0x000fe600078e00ff */
[----:B------:R-:W-:Y:S04]  /*3000*/  SHF.L.U32 R5, R0, 0x1f, RZ ;  /* 0x0000001f00057819 */ /* 0x000fe800000006ff */
[----:B------:R-:W1:Y:S02]  /*3010*/  SYNCS.PHASECHK.TRANS64.TRYWAIT P0, [UR21+0x1c068], R5 ;  /* 0x01c06805ff0075a7 */ /* 0x000e640008001115 */
[----:B-1----:R-:W-:Y:S05]  /*3020*/  @!P0 BRA `(.L_x_64) ;  /* 0x0000019000e08947 */ /* 0x002fea0003800000 */
.L_x_417:
[----:B------:R-:W-:Y:S01]  /*3030*/  ULEA UR66, UR6, UR32, 0xa ;  /* 0x0000002006427291 */ /* 0x000fe2000f8e50ff */
[----:B------:R-:W-:Y:S01]  /*3040*/  IMAD.MOV.U32 R2, RZ, RZ, 0xa8 ;  /* 0x000000a8ff027424 */ /* 0x000fe200078e00ff */
[----:B------:R-:W-:Y:S01]  /*3050*/  UISETP.NE.U32.AND UP0, UPT, UR5, URZ, UPT ;  /* 0x000000ff0500728c */ /* 0x000fe2000bf05070 */
[----:B------:R-:W-:Y:S01]  /*3060*/  R2UR UR18, R4 ;  /* 0x00000000041272ca */ /* 0x000fe200000e0000 */
[----:B------:R-:W-:Y:S01]  /*3070*/  UIADD3 UR64, UPT, UPT, UR66, 0x80, URZ ;  /* 0x0000008042407890 */ /* 0x000fe2000fffe0ff */
[----:B------:R-:W-:Y:S01]  /*3080*/  IMAD.MOV.U32 R4, RZ, RZ, 0xb0 ;  /* 0x000000b0ff047424 */ /* 0x000fe200078e00ff */
[----:B------:R-:W-:Y:S01]  /*3090*/  UIADD3 UR62, UPT, UPT, UR66, 0x100, URZ ;  /* 0x00000100423e7890 */ /* 0x000fe2000fffe0ff */
[----:B------:R-:W-:Y:S01]  /*30a0*/  R2UR UR16, R2 ;  /* 0x00000000021072ca */ /* 0x000fe200000e0000 */
[----:B------:R-:W-:Y:S01]  /*30b0*/  UIADD3 UR60, UPT, UPT, UR66, 0x180, URZ ;  /* 0x00000180423c7890 */ /* 0x000fe2000fffe0ff */
[----:B------:R-:W-:Y:S01]  /*30c0*/  IMAD.MOV.U32 R2, RZ, RZ, 0xb8 ;  /* 0x000000b8ff027424 */ /* 0x000fe200078e00ff */
[----:B------:R-:W-:Y:S01]  /*30d0*/  UIADD3 UR58, UPT, UPT, UR66, 0x200, URZ ;  /* 0x00000200423a7890 */ /* 0x000fe2000fffe0ff */
[----:B------:R-:W-:Y:S01]  /*30e0*/  R2UR UR19, R3 ;  /* 0x00000000031372ca */ /* 0x000fe200000e0000 */
[----:B------:R-:W-:Y:S01]  /*30f0*/  UIADD3 UR56, UPT, UPT, UR66, 0x280, URZ ;  /* 0x0000028042387890 */ /* 0x000fe2000fffe0ff */
[----:B-1----:R-:W-:Y:S01]  /*3100*/  IMAD.MOV.U32 R0, RZ, RZ, 0x180 ;  /* 0x00000180ff007424 */ /* 0x002fe200078e00ff */
[----:B------:R-:W-:Y:S01]  /*3110*/  UIADD3 UR54, UPT, UPT, UR66, 0x300, URZ ;  /* 0x0000030042367890 */ /* 0x000fe2000fffe0ff */
[----:B------:R-:W-:Y:S01]  /*3120*/  R2UR UR12, R2 ;  /* 0x00000000020c72ca */ /* 0x000fe200000e0000 */
[----:B------:R-:W-:Y:S01]  /*3130*/  UIADD3 UR52, UPT, UPT, UR66, 0x380, URZ ;  /* 0x0000038042347890 */ /* 0x000fe2000fffe0ff */
[----:B------:R-:W-:Y:S01]  /*3140*/  IMAD.MOV.U32 R2, RZ, RZ, 0xc8 ;  /* 0x000000c8ff027424 */ /* 0x000fe200078e00ff */
[----:B------:R-:W-:Y:S01]  /*3150*/  R2UR UR14, R4 ;  /* 0x00000000040e72ca */ /* 0x000fe200000e0000 */
[----:B------:R-:W-:Y:S01]  /*3160*/  IMAD.MOV.U32 R3, RZ, RZ, 0x180 ;  /* 0x00000180ff037424 */ /* 0x000fe200078e00ff */
[----:B------:R-:W-:Y:S01]  /*3170*/  R2UR UR17, R0 ;  /* 0x00000000001172ca */ /* 0x000fe200000e0000 */
[----:B------:R-:W-:Y:S01]  /*3180*/  IMAD.MOV.U32 R4, RZ, RZ, 0xc0 ;  /* 0x000000c0ff047424 */ /* 0x000fe200078e00ff */
[----:B------:R-:W-:Y:S01]  /*3190*/  R2UR UR8, R2 ;  /* 0x00000000020872ca */ /* 0x000fe200000e0000 */
[----:B------:R-:W-:Y:S01]  /*31a0*/  IMAD.MOV.U32 R2, RZ, RZ, 0xd0 ;  /* 0x000000d0ff027424 */ /* 0x000fe200078e00ff */
[C---:B------:R-:W-:Y:S01]  /*31b0*/  R2UR UR15, R3.reuse ;  /* 0x00000000030f72ca */ /* 0x040fe200000e0000 */
[----:B------:R-:W-:Y:S01]  /*31c0*/  UMOV UR50, 0x0 ;  /* 0x0000000000327882 */ /* 0x000fe20000000000 */
[----:B------:R-:W-:Y:S01]  /*31d0*/  R2UR UR13, R0 ;  /* 0x00000000000d72ca */ /* 0x000fe200000e0000 */
[----:B------:R-:W-:Y:S01]  /*31e0*/  UMOV UR51, 0x8110010 ;  /* 0x0811001000337882 */ /* 0x000fe20000000000 */
[----:B------:R-:W-:Y:S01]  /*31f0*/  R2UR UR6, R2 ;  /* 0x00000000020672ca */ /* 0x000fe200000e0000 */
[----:B------:R-:W-:Y:S01]  /*3200*/  IMAD.MOV.U32 R2, RZ, RZ, 0xd8 ;  /* 0x000000d8ff027424 */ /* 0x000fe200078e00ff */
[----:B------:R-:W-:Y:S01]  /*3210*/  R2UR UR10, R4 ;  /* 0x00000000040a72ca */ /* 0x000fe200000e0000 */
[----:B------:R-:W-:Y:S01]  /*3220*/  UMOV UR67, 0x40004040 ;  /* 0x4000404000437882 */ /* 0x000fe20000000000 */
[----:B------:R-:W-:Y:S01]  /*3230*/  R2UR UR11, R3 ;  /* 0x00000000030b72ca */ /* 0x000fe200000e0000 */
[----:B------:R1:W-:Y:S01]  /*3240*/  UTCHMMA tmem[UR18], gdesc[UR66], tmem[UR19], tmem[UR50], idesc[UR51], UP0 ;  /* 0x00ff3242120079ea */ /* 0x0003e20008000013 */
[C---:B------:R-:W-:Y:S01]  /*3250*/  R2UR UR9, R0.reuse ;  /* 0x00000000000972ca */ /* 0x040fe200000e0000 */
[----:B------:R-:W-:Y:S01]  /*3260*/  UMOV UR48, 0x0 ;  /* 0x0000000000307882 */ /* 0x000fe20000000000 */
[----:B------:R-:W-:Y:S01]  /*3270*/  R2UR UR7, R0 ;  /* 0x00000000000772ca */ /* 0x000fe200000e0000 */
[----:B------:R-:W-:Y:S01]  /*3280*/  UMOV UR49, 0x8110010 ;  /* 0x0811001000317882 */ /* 0x000fe20000000000 */
[----:B--2---:R-:W-:Y:S01]  /*3290*/  R2UR UR4, R2 ;  /* 0x00000000020472ca */ /* 0x004fe200000e0000 */
[----:B------:R-:W-:Y:S01]  /*32a0*/  UMOV UR65, 0x40004040 ;  /* 0x4000404000417882 */ /* 0x000fe20000000000 */
[----:B------:R-:W-:Y:S01]  /*32b0*/  R2UR UR5, R0 ;  /* 0x00000000000572ca */ /* 0x000fe200000e0000 */
[----:B------:R1:W-:Y:S01]  /*32c0*/  UTCHMMA tmem[UR16], gdesc[UR64], tmem[UR17], tmem[UR48], idesc[UR49], UPT ;  /* 0x00ff3040100079ea */ /* 0x0003e2000b800011 */
        /* <DEDUP_REMOVED lines=22> */
[----:B------:R-:W-:Y:S02]  /*3430*/  UMOV UR53, 0x40004040 ;  /* 0x4000404000357882 */ /* 0x000fe40000000000 */
[----:B------:R1:W-:Y:S01]  /*3440*/  UTCHMMA tmem[UR4], gdesc[UR52], tmem[UR5], tmem[UR34], idesc[UR35], UPT ;  /* 0x00ff2234040079ea */ /* 0x0003e2000b800005 */
[----:B------:R-:W-:Y:S05]  /*3450*/  BRA.U UP5, `(.L_x_65) ;  /* 0x0000000105047547 */ /* 0x000fea000b800000 */
[----:B-1----:R-:W-:Y:S05]  /*3460*/  BPT.TRAP 0x1 ;  /* 0x000000040000795c */ /* 0x002fea0000300000 */
.L_x_65:
[----:B-1----:R-:W-:Y:S02]  /*3470*/  UIADD3 UR4, UPT, UPT, UR21, 0x1c098, URZ ;  /* 0x0001c09815047890 */ /* 0x002fe4000fffe0ff */
[----:B------:R-:W-:Y:S07]  /*3480*/  ULOP3.LUT UR31, UR31, 0x1, URZ, 0x3c, !UPT ;  /* 0x000000011f1f7892 */ /* 0x000fee000f8e3cff */
[----:B------:R1:W-:Y:S01]  /*3490*/  UTCBAR [UR4], URZ ;  /* 0x000000ff040073e9 */ /* 0x0003e200080000ff */
[----:B------:R-:W-:Y:S05]  /*34a0*/  BRA.U !UP1, `(.L_x_66) ;  /* 0x0000000109047547 */ /* 0x000fea000b800000 */
[----:B-1----:R-:W-:Y:S05]  /*34b0*/  BPT.TRAP 0x1 ;  /* 0x000000040000795c */ /* 0x002fea0000300000 */
.L_x_66:
[----:B------:R-:W-:Y:S01]  /*34c0*/  ULEA UR8, UR26, UR21, 0x3 ;  /* 0x000000151a087291 */ /* 0x000fe2000f8e18ff */
[----:B------:R-:W-:Y:S01]  /*34d0*/  IMAD.MOV.U32 R2, RZ, RZ, 0x80 ;  /* 0x00000080ff027424 */ /* 0x000fe200078e00ff */
[----:B------:R-:W-:Y:S01]  /*34e0*/  UIADD3 UR14, UPT, UPT, UR20, 0x400, URZ ;  /* 0x00000400140e7890 */ /* 0x000fe2000fffe0ff */
[----:B------:R-:W-:Y:S01]  /*34f0*/  IMAD.MOV.U32 R0, RZ, RZ, 0x80 ;  /* 0x00000080ff007424 */ /* 0x000fe200078e00ff */
[----:B------:R-:W-:Y:S02]  /*3500*/  UIADD3 UR8, UPT, UPT, UR8, 0x1c038, URZ ;  /* 0x0001c03808087890 */ /* 0x000fe4000fffe0ff */
[----:B------:R-:W-:Y:S01]  /*3510*/  UIADD3 UR12, UPT, UPT, UR20, 0x402, URZ ;  /* 0x00000402140c7890 */ /* 0x000fe2000fffe0ff */
[----:B------:R-:W-:Y:S01]  /*3520*/  R2UR UR7, R2 ;  /* 0x00000000020772ca */ /* 0x000fe200000e0000 */
[----:B------:R-:W-:Y:S01]  /*3530*/  UIADD3 UR10, UPT, UPT, UR20, 0x404, URZ ;  /* 0x00000404140a7890 */ /* 0x000fe2000fffe0ff */
[----:B------:R-:W-:Y:S01]  /*3540*/  R2UR UR6, R0 ;  /* 0x00000000000672ca */ /* 0x000fe200000e0000 */
[----:B------:R-:W-:Y:S01]  /*3550*/  UIADD3 UR16, UPT, UPT, UR20, 0x406, URZ ;  /* 0x0000040614107890 */ /* 0x000fe2000fffe0ff */
[----:B------:R-:W-:Y:S01]  /*3560*/  R2UR UR5, R2 ;  /* 0x00000000020572ca */ /* 0x000fe200000e0000 */
[----:B------:R-:W-:Y:S01]  /*3570*/  UIADD3 UR9, UPT, UPT, UR26, 0x1, URZ ;  /* 0x000000011a097890 */ /* 0x000fe2000fffe0ff */
[----:B-1----:R-:W-:Y:S01]  /*3580*/  R2UR UR4, R0 ;  /* 0x00000000000472ca */ /* 0x002fe200000e0000 */
[----:B------:R1:W-:Y:S01]  /*3590*/  UTCBAR [UR8], URZ ;  /* 0x000000ff080073e9 */ /* 0x0003e200080000ff */
[----:B------:R-:W-:Y:S01]  /*35a0*/  UMOV UR75, 0x40004040 ;  /* 0x40004040004b7882 */ /* 0x000fe20000000000 */
[----:B------:R-:W-:Y:S01]  /*35b0*/  UISETP.NE.AND UP0, UPT, UR9, 0x3, UPT ;  /* 0x000000030900788c */ /* 0x000fe2000bf05270 */
[----:B------:R-:W-:Y:S01]  /*35c0*/  UMOV UR34, 0x0 ;  /* 0x0000000000227882 */ /* 0x000fe20000000000 */
[----:B------:R-:W-:Y:S02]  /*35d0*/  UMOV UR35, 0x8200010 ;  /* 0x0820001000237882 */ /* 0x000fe40000000000 */
[----:B------:R-:W-:Y:S01]  /*35e0*/  USEL UR9, UR9, URZ, UP0 ;  /* 0x000000ff09097287 */ /* 0x000fe20008000000 */
        /* <DEDUP_REMOVED lines=18> */
[----:B-1----:R-:W-:Y:S05]  /*3710*/  BPT.TRAP 0x1 ;  /* 0x000000040000795c */ /* 0x002fea0000300000 */
.L_x_67:
[----:B-1----:R-:W-:Y:S09]  /*3720*/  UIADD3 UR4, UPT, UPT, UR21, 0x1c060, URZ ;  /* 0x0001c06015047890 */ /* 0x002ff2000fffe0ff */
[----:B------:R1:W-:Y:S01]  /*3730*/  UTCBAR [UR4], URZ ;  /* 0x000000ff040073e9 */ /* 0x0003e200080000ff */
[----:B------:R-:W-:Y:S05]  /*3740*/  BRA.U !UP1, `(.L_x_68) ;  /* 0x0000000109047547 */ /* 0x000fea000b800000 */
[----:B-1----:R-:W-:Y:S05]  /*3750*/  BPT.TRAP 0x1 ;  /* 0x000000040000795c */ /* 0x002fea0000300000 */
.L_x_68:
[----:B------:R-:W-:Y:S02]  /*3760*/  ULEA UR5, UR9, UR21, 0x3 ;  /* 0x0000001509057291 */ /* 0x000fe4000f8e18ff */
[----:B------:R-:W-:Y:S02]  /*3770*/  UIADD3 UR9, UPT, UPT, UR9, 0x1, URZ ;  /* 0x0000000109097890 */ /* 0x000fe4000fffe0ff */
[----:B-1----:R-:W-:Y:S02]  /*3780*/  UIADD3 UR4, UPT, UPT, UR5, 0x1c038, URZ ;  /* 0x0001c03805047890 */ /* 0x002fe4000fffe0ff */
[----:B------:R-:W-:Y:S04]  /*3790*/  UISETP.NE.AND UP0, UPT, UR9, 0x3, UPT ;  /* 0x000000030900788c */ /* 0x000fe8000bf05270 */
[----:B------:R-:W-:Y:S03]  /*37a0*/  USEL UR26, UR9, URZ, UP0 ;  /* 0x000000ff091a7287 */ /* 0x000fe60008000000 */
[----:B------:R1:W-:Y:S01]  /*37b0*/  UTCBAR [UR4], URZ ;  /* 0x000000ff040073e9 */ /* 0x0003e200080000ff */
[----:B------:R-:W-:Y:S08]  /*37c0*/  BRA.U !UP1, `(.L_x_69) ;  /* 0x0000000109047547 */ /* 0x000ff0000b800000 */
[----:B-1----:R-:W-:Y:S05]  /*37d0*/  BPT.TRAP 0x1 ;  /* 0x000000040000795c */ /* 0x002fea0000300000 */
.L_x_69:
[----:B-1----:R-:W-:Y:S01]  /*37e0*/  ULEA UR4, UR27, UR21, 0x3 ;  /* 0x000000151b047291 */ /* 0x002fe2000f8e18ff */
[----:B------:R-:W-:Y:S04]  /*37f0*/  MOV R0, UR22 ;  /* 0x0000001600007c02 */ /* 0x000fe80008000f00 */
[----:B------:R-:W-:Y:S04]  /*3800*/  SHF.L.U32 R3, R0, 0x1f, RZ ;  /* 0x0000001f00037819 */ /* 0x000fe800000006ff */
[----:B------:R-:W1:Y:S02]  /*3810*/  SYNCS.PHASECHK.TRANS64.TRYWAIT P0, [UR4+0x1c020], R3 ;  /* 0x01c02003ff0075a7 */ /* 0x000e640008001104 */
[----:B-1----:R-:W-:Y:S05]  /*3820*/  @!P0 BRA `(.L_x_70) ;  /* 0x0000018800f88947 */ /* 0x002fea0003800000 */
.L_x_419:
[----:B------:R-:W-:Y:S04]  /*3830*/  UIADD3 UR4, UPT, UPT, UR27, 0x1, URZ ;  /* 0x000000011b047890 */ /* 0x000fe8000fffe0ff */
[----:B------:R-:W-:Y:S04]  /*3840*/  UISETP.NE.AND UP0, UPT, UR4, 0x3, UPT ;  /* 0x000000030400788c */ /* 0x000fe8000bf05270 */
[----:B------:R-:W-:Y:S02]  /*3850*/  USEL UR5, URZ, 0x1, UP0 ;  /* 0x00000001ff057887 */ /* 0x000fe40008000000 */
[----:B------:R-:W-:Y:S02]  /*3860*/  USEL UR4, UR4, URZ, UP0 ;  /* 0x000000ff04047287 */ /* 0x000fe40008000000 */
[----:B------:R-:W-:Y:S01]  /*3870*/  ULOP3.LUT UR22, UR22, UR5, URZ, 0x3c, !UPT ;  /* 0x0000000516167292 */ /* 0x000fe2000f8e3cff */
[----:B------:R-:W-:Y:S11]  /*3880*/  BRA.U UP5, `(.L_x_71) ;  /* 0x0000000105047547 */ /* 0x000ff6000b800000 */
[----:B------:R-:W-:Y:S05]  /*3890*/  BPT.TRAP 0x1 ;  /* 0x000000040000795c */ /* 0x000fea0000300000 */
.L_x_71:
[----:B-1----:R-:W-:Y:S04]  /*38a0*/  MOV R0, UR31 ;  /* 0x0000001f00007c02 */ /* 0x002fe80008000f00 */
[----:B------:R-:W-:Y:S04]  /*38b0*/  SHF.L.U32 R3, R0, 0x1f, RZ ;  /* 0x0000001f00037819 */ /* 0x000fe800000006ff */
[----:B------:R-:W1:Y:S02]  /*38c0*/  SYNCS.PHASECHK.TRANS64.TRYWAIT P0, [UR21+0x1c0a0], R3 ;  /* 0x01c0a003ff0075a7 */ /* 0x000e640008001115 */
[----:B-1----:R-:W-:Y:S05]  /*38d0*/  @!P0 BRA `(.L_x_72) ;  /* 0x0000018800e48947 */ /* 0x002fea0003800000 */
.L_x_421:
[----:B------:R-:W-:Y:S05]  /*38e0*/  BRA.U UP4, `(.L_x_73) ;  /* 0x0000000104047547 */ /* 0x000fea000b800000 */
[----:B------:R-:W-:Y:S05]  /*38f0*/  BPT.TRAP 0x1 ;  /* 0x000000040000795c */ /* 0x000fea0000300000 */
.L_x_73:
[----:B------:R-:W-:Y:S01]  /*3900*/  ULOP3.LUT UR33, UR29, 0x1, URZ, 0x3c, !UPT ;  /* 0x000000011d217892 */ /* 0x000fe2000f8e3cff */
[----:B------:R-:W-:Y:S02]  /*3910*/  HFMA2 R4, -RZ, RZ, 0, 1.9073486328125e-06 ;  /* 0x00000020ff047431 */ /* 0x000fe400000001ff */
[----:B-1----:R-:W-:Y:S01]  /*3920*/  IMAD.MOV.U32 R3, RZ, RZ, 0x100 ;  /* 0x00000100ff037424 */ /* 0x002fe200078e00ff */
[----:B------:R-:W-:Y:S02]  /*3930*/  MOV R2, 0x28 ;  /* 0x0000002800027802 */ /* 0x000fe40000000f00 */
[----:B------:R-:W-:Y:S05]  /*3940*/  IMAD.U32 R0, RZ, RZ, UR33 ;  /* 0x00000021ff007e24 */ /* 0x000fea000f8e00ff */
[----:B------:R-:W-:Y:S01]  /*3950*/  SHF.L.U32 R5, R0, 0x1f, RZ ;  /* 0x0000001f00057819 */ /* 0x000fe200000006ff */
[----:B------:R-:W-:Y:S03]  /*3960*/  IMAD.MOV.U32 R0, RZ, RZ, 0x100 ;  /* 0x00000100ff007424 */ /* 0x000fe600078e00ff */
[----:B------:R-:W1:Y:S02]  /*3970*/  SYNCS.PHASECHK.TRANS64.TRYWAIT P0, [UR21+0x1c058], R5 ;  /* 0x01c05805ff0075a7 */ /* 0x000e640008001115 */
[----:B-1----:R-:W-:Y:S05]  /*3980*/  @!P0 BRA `(.L_x_74) ;  /* 0x0000018800d08947 */ /* 0x002fea0003800000 */
.L_x_423:
[----:B------:R-:W-:Y:S01]  /*3990*/  ULEA UR66, UR27, UR32, 0xa ;  /* 0x000000201b427291 */ /* 0x000fe2000f8e50ff */
[----:B------:R-:W-:Y:S01]  /*39a0*/  R2UR UR17, R2 ;  /* 0x00000000021172ca */ /* 0x000fe200000e0000 */
[----:B------:R-:W-:Y:S01]  /*39b0*/  IMAD.MOV.U32 R2, RZ, RZ, 0x38 ;  /* 0x00000038ff027424 */ /* 0x000fe200078e00ff */
        /* <DEDUP_REMOVED lines=10> */
[----:B------:R-:W-:Y:S01]  /*3a60*/  R2UR UR18, R0 ;  /* 0x00000000001272ca */ /* 0x000fe200000e0000 */
[----:B------:R-:W-:Y:S01]  /*3a70*/  UIADD3 UR54, UPT, UPT, UR66, 0x300, URZ ;  /* 0x0000030042367890 */ /* 0x000fe2000fffe0ff */
[----:B------:R-:W-:Y:S01]  /*3a80*/  R2UR UR9, R2 ;  /* 0x00000000020972ca */ /* 0x000fe200000e0000 */
[----:B------:R-:W-:Y:S01]  /*3a90*/  UIADD3 UR52, UPT, UPT, UR66, 0x380, URZ ;  /* 0x0000038042347890 */ /* 0x000fe2000fffe0ff */
[----:B------:R-:W-:Y:S01]  /*3aa0*/  IMAD.MOV.U32 R2, RZ, RZ, 0x50 ;  /* 0x00000050ff027424 */ /* 0x000fe200078e00ff */
[----:B------:R-:W-:Y:S01]  /*3ab0*/  R2UR UR15, R4 ;  /* 0x00000000040f72ca */ /* 0x000fe200000e0000 */
[----:B------:R-:W-:Y:S01]  /*3ac0*/  IMAD.MOV.U32 R3, RZ, RZ, 0x100 ;  /* 0x00000100ff037424 */ /* 0x000fe200078e00ff */
[----:B------:R-:W-:Y:S01]  /*3ad0*/  UMOV UR50, 0x0 ;  /* 0x0000000000327882 */ /* 0x000fe20000000000 */
[----:B------:R-:W-:Y:S01]  /*3ae0*/  IMAD.MOV.U32 R0, RZ, RZ, 0x100 ;  /* 0x00000100ff007424 */ /* 0x000fe200078e00ff */
[----:B------:R-:W-:Y:S01]  /*3af0*/  R2UR UR7, R2 ;  /* 0x00000000020772ca */ /* 0x000fe200000e0000 */
[----:B------:R-:W-:Y:S01]  /*3b00*/  IMAD.MOV.U32 R4, RZ, RZ, 0x40 ;  /* 0x00000040ff047424 */ /* 0x000fe200078e00ff */
[C---:B------:R-:W-:Y:S01]  /*3b10*/  R2UR UR16, R3.reuse ;  /* 0x00000000031072ca */ /* 0x040fe200000e0000 */
[----:B------:R-:W-:Y:S01]  /*3b20*/  IMAD.MOV.U32 R2, RZ, RZ, 0x58 ;  /* 0x00000058ff027424 */ /* 0x000fe200078e00ff */
[----:B------:R-:W-:Y:S01]  /*3b30*/  R2UR UR14, R0 ;  /* 0x00000000000e72ca */ /* 0x000fe200000e0000 */
[----:B------:R-:W-:Y:S01]  /*3b40*/  UMOV UR51, 0x8110010 ;  /* 0x0811001000337882 */ /* 0x000fe20000000000 */
[----:B------:R-:W-:Y:S01]  /*3b50*/  R2UR UR11, R4 ;  /* 0x00000000040b72ca */ /* 0x000fe200000e0000 */
[----:B------:R-:W-:Y:S01]  /*3b60*/  UMOV UR67, 0x40004040 ;  /* 0x4000404000437882 */ /* 0x000fe20000000000 */
[----:B------:R-:W-:Y:S01]  /*3b70*/  R2UR UR12, R3 ;  /* 0x00000000030c72ca */ /* 0x000fe200000e0000 */
[----:B------:R2:W-:Y:S01]  /*3b80*/  UTCHMMA tmem[UR19], gdesc[UR66], tmem[UR20], tmem[UR50], idesc[UR51], UPT ;  /* 0x00ff3242130079ea */ /* 0x0005e2000b800014 */
[C---:B------:R-:W-:Y:S01]  /*3b90*/  R2UR UR10, R0.reuse ;  /* 0x00000000000a72ca */ /* 0x040fe200000e0000 */
[----:B------:R-:W-:Y:S01]  /*3ba0*/  UMOV UR48, 0x0 ;  /* 0x0000000000307882 */ /* 0x000fe20000000000 */
[----:B------:R-:W-:Y:S01]  /*3bb0*/  R2UR UR8, R0 ;  /* 0x00000000000872ca */ /* 0x000fe200000e0000 */
[----:B------:R-:W-:Y:S01]  /*3bc0*/  UMOV UR49, 0x8110010 ;  /* 0x0811001000317882 */ /* 0x000fe20000000000 */
[----:B------:R-:W-:Y:S01]  /*3bd0*/  R2UR UR5, R2 ;  /* 0x00000000020572ca */ /* 0x000fe200000e0000 */
        /* <DEDUP_REMOVED lines=28> */
[----:B--2---:R-:W-:Y:S05]  /*3da0*/  BPT.TRAP 0x1 ;  /* 0x000000040000795c */ /* 0x004fea0000300000 */
.L_x_75:
[----:B--2---:R-:W-:Y:S02]  /*3db0*/  UIADD3 UR8, UPT, UPT, UR21, 0x1c090, URZ ;  /* 0x0001c09015087890 */ /* 0x004fe4000fffe0ff */
[----:B------:R-:W-:Y:S01]  /*3dc0*/  ULOP3.LUT UR7, UR30, 0x1, URZ, 0x3c, !UPT ;  /* 0x000000011e077892 */ /* 0x000fe2000f8e3cff */
[----:B------:R-:W-:Y:S01]  /*3dd0*/  UMOV UR5, 0x1 ;  /* 0x0000000100057882 */ /* 0x000fe20000000000 */
[----:B------:R-:W-:Y:S05]  /*3de0*/  UMOV UR6, UR27 ;  /* 0x0000001b00067c82 */ /* 0x000fea0008000000 */
[----:B------:R2:W-:Y:S01]  /*3df0*/  UTCBAR [UR8], URZ ;  /* 0x000000ff080073e9 */ /* 0x0005e200080000ff */
[----:B------:R-:W-:Y:S05]  /*3e00*/  BRA.U UP2, `(.L_x_76) ;  /* 0xffffffed024c7547 */ /* 0x000fea000b83ffff */
.L_x_57:
[----:B------:R-:W-:Y:S04]  /*3e10*/  BSSY.RECONVERGENT B0, `(.L_x_77) ;  /* 0x0000003000007945 */ /* 0x000fe80003800200 */
[----:B------:R-:W-:Y:S05]  /*3e20*/  @!P4 BRA `(.L_x_78) ;  /* 0x000000000004c947 */ /* 0x000fea0003800000 */
[----:B-12---:R-:W-:Y:S05]  /*3e30*/  BPT.TRAP 0x1 ;  /* 0x000000040000795c */ /* 0x006fea0000300000 */
.L_x_78:
[----:B-12---:R-:W-:Y:S05]  /*3e40*/  BSYNC.RECONVERGENT B0 ;  /* 0x0000000000007941 */ /* 0x006fea0003800200 */
.L_x_77:
[----:B------:R-:W-:Y:S01]  /*3e50*/  UIADD3 UR6, UPT, UPT, UR21, 0x1c010, URZ ;  /* 0x0001c01015067890 */ /* 0x000fe2000fffe0ff */
[----:B------:R-:W-:Y:S08]  /*3e60*/  BSSY.RECONVERGENT B0, `(.L_x_79) ;  /* 0x0000004000007945 */ /* 0x000ff00003800200 */
[----:B------:R1:W-:Y:S01]  /*3e70*/  UTCBAR [UR6], URZ ;  /* 0x000000ff060073e9 */ /* 0x0003e200080000ff */
[----:B------:R-:W-:Y:S05]  /*3e80*/  @!P4 BRA `(.L_x_80) ;  /* 0x000000000004c947 */ /* 0x000fea0003800000 */
[----:B-1----:R-:W-:Y:S05]  /*3e90*/  BPT.TRAP 0x1 ;  /* 0x000000040000795c */ /* 0x002fea0000300000 */
.L_x_80:
[----:B-1----:R-:W-:Y:S05]  /*3ea0*/  BSYNC.RECONVERGENT B0 ;  /* 0x0000000000007941 */ /* 0x002fea0003800200 */
.L_x_79:
[----:B------:R-:W-:-:S09]  /*3eb0*/  UIADD3 UR6, UPT, UPT, UR21, 0x1c018, URZ ;  /* 0x0001c01815067890 */ /* 0x000fd2000fffe0ff */
[----:B------:R1:W-:Y:S01]  /*3ec0*/  UTCBAR [UR6], URZ ;  /* 0x000000ff060073e9 */ /* 0x0003e200080000ff */
[----:B------:R-:W-:Y:S05]  /*3ed0*/  BRA.U UP5, `(.L_x_81) ;  /* 0x0000000105047547 */ /* 0x000fea000b800000 */
[----:B-1----:R-:W-:Y:S05]  /*3ee0*/  BPT.TRAP 0x1 ;  /* 0x000000040000795c */ /* 0x002fea0000300000 */
.L_x_81:
[----:B------:R-:W-:-:S04]  /*3ef0*/  MOV R3, UR31 ;  /* 0x0000001f00037c02 */ /* 0x000fc80008000f00 */
[----:B------:R-:W-:-:S04]  /*3f00*/  SHF.L.U32 R3, R3, 0x1f, RZ ;  /* 0x0000001f03037819 */ /* 0x000fc800000006ff */
[----:B------:R-:W2:Y:S02]  /*3f10*/  SYNCS.PHASECHK.TRANS64.TRYWAIT P0, [UR21+0x1c0a8], R3 ;  /* 0x01c0a803ff0075a7 */ /* 0x000ea40008001115 */
[----:B--2---:R-:W-:Y:S05]  /*3f20*/  @!P0 BRA `(.L_x_82) ;  /* 0x0000018400888947 */ /* 0x004fea0003800000 */
.L_x_425:
[----:B------:R-:W-:Y:S05]  /*3f30*/  BRA.U UP3, `(.L_x_83) ;  /* 0x0000000103047547 */ /* 0x000fea000b800000 */
[----:B-1----:R-:W-:Y:S05]  /*3f40*/  BPT.TRAP 0x1 ;  /* 0x000000040000795c */ /* 0x002fea0000300000 */
.L_x_83:
[----:B------:R-:W-:Y:S02]  /*3f50*/  IMAD.U32 R5, RZ, RZ, UR7 ;  /* 0x00000007ff057e24 */ /* 0x000fe4000f8e00ff */
[----:B------:R-:W-:Y:S02]  /*3f60*/  HFMA2 R4, -RZ, RZ, 0, 9.5367431640625e-06 ;  /* 0x000000a0ff047431 */ /* 0x000fe400000001ff */
[----:B--2---:R-:W-:Y:S01]  /*3f70*/  IMAD.MOV.U32 R3, RZ, RZ, 0x180 ;  /* 0x00000180ff037424 */ /* 0x004fe200078e00ff */
[----:B------:R-:W-:-:S04]  /*3f80*/  SHF.L.U32 R5, R5, 0x1f, RZ ;  /* 0x0000001f05057819 */ /* 0x000fc800000006ff */
[----:B------:R-:W2:Y:S02]  /*3f90*/  SYNCS.PHASECHK.TRANS64.TRYWAIT P0, [UR21+0x1c068], R5 ;  /* 0x01c06805ff0075a7 */ /* 0x000ea40008001115 */
[----:B--2---:R-:W-:Y:S05]  /*3fa0*/  @!P0 BRA `(.L_x_84) ;  /* 0x0000018400808947 */ /* 0x004fea0003800000 */
.L_x_427:
[----:B------:R-:W-:Y:S01]  /*3fb0*/  IMAD.MOV.U32 R2, RZ, RZ, 0xa8 ;  /* 0x000000a8ff027424 */ /* 0x000fe200078e00ff */
[----:B------:R-:W-:Y:S01]  /*3fc0*/  R2UR UR16, R4 ;  /* 0x00000000041072ca */ /* 0x000fe200000e0000 */
[----:B------:R-:W-:Y:S01]  /*3fd0*/  IMAD.MOV.U32 R4, RZ, RZ, 0xb0 ;  /* 0x000000b0ff047424 */ /* 0x000fe200078e00ff */
[----:B------:R-:W-:Y:S01]  /*3fe0*/  R2UR UR17, R3 ;  /* 0x00000000031172ca */ /* 0x000fe200000e0000 */
[----:B--2---:R-:W-:Y:S01]  /*3ff0*/  IMAD.MOV.U32 R0, RZ, RZ, 0x180 ;  /* 0x00000180ff007424 */ /* 0x004fe200078e00ff */
        /* <DEDUP_REMOVED lines=10> */
[----:B------:R-:W-:Y:S01]  /*40a0*/  UISETP.NE.U32.AND UP0, UPT, UR5, URZ, UPT ;  /* 0x000000ff0500728c */ /* 0x000fe2000bf05070 */
[----:B------:R-:W-:Y:S01]  /*40b0*/  R2UR UR11, R0 ;  /* 0x00000000000b72ca */ /* 0x000fe200000e0000 */
[----:B------:R-:W-:Y:S01]  /*40c0*/  UIADD3 UR66, UPT, UPT, UR34, 0x80, URZ ;  /* 0x0000008022427890 */ /* 0x000fe2000fffe0ff */
[----:B-1----:R-:W-:Y:S01]  /*40d0*/  R2UR UR6, R2 ;  /* 0x00000000020672ca */ /* 0x002fe200000e0000 */
        /* <DEDUP_REMOVED lines=16> */
[----:B------:R-:W-:Y:S01]  /*41e0*/  UMOV UR35, 0x40004040 ;  /* 0x4000404000237882 */ /* 0x000fe20000000000 */
[----:B------:R-:W-:Y:S01]  /*41f0*/  UIADD3 UR54, UPT, UPT, UR34, 0x380, URZ ;  /* 0x0000038022367890 */ /* 0x000fe2000fffe0ff */
[----:B------:R1:W-:Y:S01]  /*4200*/  UTCHMMA tmem[UR16], gdesc[UR34], tmem[UR17], tmem[UR52], idesc[UR53], UP0 ;  /* 0x00ff3422100079ea */ /* 0x0003e20008000011 */
        /* <DEDUP_REMOVED lines=30> */
.L_x_85:
[----:B-1----:R-:W-:-:S09]  /*43f0*/  UIADD3 UR5, UPT, UPT, UR21, 0x1c098, URZ ;  /* 0x0001c09815057890 */ /* 0x002fd2000fffe0ff */
[----:B------:R1:W-:Y:S01]  /*4400*/  UTCBAR [UR5], URZ ;  /* 0x000000ff050073e9 */ /* 0x0003e200080000ff */
[----:B------:R-:W-:Y:S05]  /*4410*/  BRA.U !UP1, `(.L_x_86) ;  /* 0x0000000109047547 */ /* 0x000fea000b800000 */
[----:B-1----:R-:W-:Y:S05]  /*4420*/  BPT.TRAP 0x1 ;  /* 0x000000040000795c */ /* 0x002fea0000300000 */
.L_x_86:
[----:B-1----:R-:W-:-:S04]  /*4430*/  ULEA UR5, UR26, UR21, 0x3 ;  /* 0x000000151a057291 */ /* 0x002fc8000f8e18ff */
[----:B------:R-:W-:-:S09]  /*4440*/  UIADD3 UR5, UPT, UPT, UR5, 0x1c038, URZ ;  /* 0x0001c03805057890 */ /* 0x000fd2000fffe0ff */
[----:B------:R1:W-:Y:S01]  /*4450*/  UTCBAR [UR5], URZ ;  /* 0x000000ff050073e9 */ /* 0x0003e200080000ff */
[----:B------:R-:W-:Y:S05]  /*4460*/  BRA.U UP4, `(.L_x_87) ;  /* 0x0000000104047547 */ /* 0x000fea000b800000 */
[----:B-1----:R-:W-:Y:S05]  /*4470*/  BPT.TRAP 0x1 ;  /* 0x000000040000795c */ /* 0x002fea0000300000 */
.L_x_87:
[----:B-1----:R-:W-:-:S09]  /*4480*/  UIADD3 UR5, UPT, UPT, UR21, 0x1c050, URZ ;  /* 0x0001c05015057890 */ /* 0x002fd2000fffe0ff */
[----:B------:R1:W-:Y:S01]  /*4490*/  UTCBAR [UR5], URZ ;  /* 0x000000ff050073e9 */ /* 0x0003e200080000ff */
[----:B------:R-:W-:Y:S05]  /*44a0*/  BRA.U UP3, `(.L_x_88) ;  /* 0x0000000103047547 */ /* 0x000fea000b800000 */
[----:B-1----:R-:W-:Y:S05]  /*44b0*/  BPT.TRAP 0x1 ;  /* 0x000000040000795c */ /* 0x002fea0000300000 */
.L_x_88:
[----:B------:R-:W-:Y:S01]  /*44c0*/  UIADD3 UR21, UPT, UPT, UR21, 0x1c060, URZ ;  /* 0x0001c06015157890 */ /* 0x000fe2000fffe0ff */
[----:B------:R-:W-:Y:S01]  /*44d0*/  LOP3.LUT R7, R7, 0x1, RZ, 0x3c, !PT ;  /* 0x0000000107077812 */ /* 0x000fe200078e3cff */
[----:B------:R-:W-:-:S07]  /*44e0*/  ULOP3.LUT UR31, UR31, 0x1, URZ, 0x3c, !UPT ;  /* 0x000000011f1f7892 */ /* 0x000fce000f8e3cff */
[----:B------:R2:W-:Y:S01]  /*44f0*/  UTCBAR [UR21], URZ ;  /* 0x000000ff150073e9 */ /* 0x0005e200080000ff */
[----:B------:R-:W-:Y:S02]  /*4500*/  NOP ;  /* 0x0000000000007918 */ /* 0x000fe40000000000 */
.L_x_29:
[----:B------:R-:W3:Y:S01]  /*4510*/  LDCU UR6, c[0x0][0x370] ;  /* 0x00006e00ff0677ac */ /* 0x000ee20008000800 */
[----:B-1----:R-:W1:Y:S01]  /*4520*/  LDCU UR5, c[0x0][0x900] ;  /* 0x00012000ff0577ac */ /* 0x002e620008000800 */
[----:B---3--:R-:W-:-:S04]  /*4530*/  UIADD3 UR36, UPT, UPT, UR6, UR36, URZ ;  /* 0x0000002406247290 */ /* 0x008fc8000fffe0ff */
[----:B-1----:R-:W-:-:S09]  /*4540*/  UISETP.GE.AND UP0, UPT, UR36, UR5, UPT ;  /* 0x000000052400728c */ /* 0x002fd2000bf06270 */
[----:B------:R-:W-:Y:S05]  /*4550*/  BRA.U !UP0, `(.L_x_89) ;  /* 0xffffffd108dc7547 */ /* 0x000fea000b83ffff */
[----:B--2---:R-:W-:Y:S05]  /*4560*/  EXIT ;  /* 0x000000000000794d */ /* 0x004fea0003800000 */
.L_x_28:
[----:B------:R-:W-:-:S08]  /*4570*/  NOP ;  /* 0x0000000000007918 */ /* 0x000fd00000000000 */
[----:B------:R-:W1:-:S00]  /*4580*/  USETMAXREG.DEALLOC.CTAPOOL 0x60 ;  /* 0x00000060000079c8 */ /* 0x000e4000080e0500 */
[----:B-1----:R-:W1:Y:S01]  /*4590*/  LDC R0, c[0x0][0x900] ;  /* 0x00024000ff007b82 */ /* 0x002e620000000800 */
[----:B------:R-:W-:Y:S02]  /*45a0*/  MOV R59, UR36 ;  /* 0x00000024003b7c02 */ /* 0x000fe40008000f00 */
[----:B-1----:R-:W-:-:S13]  /*45b0*/  ISETP.LE.AND P0, PT, R0, UR36, PT ;  /* 0x0000002400007c0c */ /* 0x002fda000bf03270 */
[----:B------:R-:W-:Y:S05]  /*45c0*/  @P0 EXIT ;  /* 0x000000000000094d */ /* 0x000fea0003800000 */
[----:B------:R-:W1:Y:S01]  /*45d0*/  S2UR UR4, SR_CTAID.Z ;  /* 0x00000000000479c3 */ /* 0x000e620000002700 */
[----:B------:R-:W2:Y:S01]  /*45e0*/  S2R R0, SR_CTAID.Y ;  /* 0x0000000000007919 */ /* 0x000ea20000002600 */
[----:B------:R-:W1:Y:S01]  /*45f0*/  LDCU UR36, c[0x0][0x370] ;  /* 0x00006e00ff2477ac */ /* 0x000e620008000800 */
[----:B------:R-:W-:Y:S01]  /*4600*/  LOP3.LUT P0, R58, R23, 0x7f, RZ, 0xc0, !PT ;  /* 0x0000007f173a7812 */ /* 0x000fe2000780c0ff */
[----:B------:R-:W-:Y:S01]  /*4610*/  BSSY B8, `(.L_x_90) ;  /* 0x0000885000087945 */ /* 0x000fe20003800000 */
[----:B------:R-:W-:Y:S01]  /*4620*/  IMAD.MOV.U32 R57, RZ, RZ, 0x1 ;  /* 0x00000001ff397424 */ /* 0x000fe200078e00ff */
[----:B------:R-:W3:Y:S01]  /*4630*/  LDCU UR5, c[0x0][0x374] ;  /* 0x00006e80ff0577ac */ /* 0x000ee20008000800 */
[----:B------:R-:W-:Y:S01]  /*4640*/  IMAD.MOV.U32 R56, RZ, RZ, RZ ;  /* 0x000000ffff387224 */ /* 0x000fe200078e00ff */
[----:B------:R-:W4:Y:S01]  /*4650*/  LDCU.64 UR44, c[0x0][0x358] ;  /* 0x00006b00ff2c77ac */ /* 0x000f220008000a00 */
[----:B------:R-:W-:Y:S01]  /*4660*/  UMOV UR43, URZ ;  /* 0x000000ff002b7c82 */ /* 0x000fe20008000000 */
[----:B------:R-:W-:Y:S01]  /*4670*/  UMOV UR42, URZ ;  /* 0x000000ff002a7c82 */ /* 0x000fe20008000000 */
[----:B-1----:R-:W-:-:S04]  /*4680*/  UIMAD UR4, UR36, UR4, URZ ;  /* 0x00000004240472a4 */ /* 0x002fc8000f8e02ff */
[----:B------:R-:W-:-:S04]  /*4690*/  UIADD3 UR4, UPT, UPT, URZ, -UR4, URZ ;  /* 0x80000004ff047290 */ /* 0x000fc8000fffe0ff */
[----:B---3--:R-:W-:Y:S01]  /*46a0*/  UIMAD UR4, UR4, UR5, URZ ;  /* 0x00000005040472a4 */ /* 0x008fe2000f8e02ff */
[----:B--2---:R-:W-:-:S05]  /*46b0*/  IMAD R0, R0, UR36, R59 ;  /* 0x0000002400007c24 */ /* 0x004fca000f8e023b */
[----:B------:R-:W-:-:S04]  /*46c0*/  ISETP.NE.OR P0, PT, R0, UR4, P0 ;  /* 0x0000000400007c0c */ /* 0x000fc80008705670 */
[----:B----4-:R-:W-:-:S09]  /*46d0*/  P2R R60, PR, RZ, 0x1 ;  /* 0x00000001ff3c7803 */ /* 0x010fd20000000000 */
.L_x_234:
[----:B------:R-:W-:Y:S05]  /*46e0*/  YIELD ;  /* 0x0000000000007946 */ /* 0x000fea0003800000 */
[----:B-1----:R-:W1:Y:S01]  /*46f0*/  LDC R6, c[0x0][0x904] ;  /* 0x00024100ff067b82 */ /* 0x002e620000000800 */
[----:B--2---:R-:W2:Y:S01]  /*4700*/  LDCU.64 UR4, c[0x0][0x908] ;  /* 0x00012100ff0477ac */ /* 0x004ea20008000a00 */
[----:B------:R-:W-:Y:S01]  /*4710*/  BSSY B7, `(.L_x_91) ;  /* 0x0000870000077945 */ /* 0x000fe20003800000 */
[----:B---3--:R-:W3:Y:S05]  /*4720*/  LDCU.64 UR6, c[0x0][0x920] ;  /* 0x00012400ff0677ac */ /* 0x008eea0008000a00 */
[----:B----4-:R-:W4:Y:S08]  /*4730*/  LDC.64 R4, c[0x0][0x918] ;  /* 0x00024600ff047b82 */ /* 0x010f300000000a00 */
[----:B------:R-:W5:Y:S01]  /*4740*/  LDC.64 R2, c[0x0][0x910] ;  /* 0x00024400ff027b82 */ /* 0x000f620000000a00 */
[----:B--2---:R-:W-:Y:S01]  /*4750*/  IMAD.HI.U32 R22, R59, UR4, RZ ;  /* 0x000000043b167c27 */ /* 0x004fe2000f8e00ff */
[----:B------:R-:W2:Y:S04]  /*4760*/  LDCU UR4, c[0x0][0x380] ;  /* 0x00007000ff0477ac */ /* 0x000ea80008000800 */
[----:B------:R-:W-:-:S02]  /*4770*/  SHF.R.U32.HI R22, RZ, UR5, R22 ;  /* 0x00000005ff167c19 */ /* 0x000fc40008011616 */
[----:B-1----:R-:W-:-:S04]  /*4780*/  ISETP.NE.AND P0, PT, R6, 0x1, PT ;  /* 0x000000010600780c */ /* 0x002fc80003f05270 */
[----:B------:R-:W-:Y:S02]  /*4790*/  SEL R22, R59, R22, !P0 ;  /* 0x000000163b167207 */ /* 0x000fe40004000000 */
[----:B----4-:R-:W-:-:S03]  /*47a0*/  ISETP.NE.AND P0, PT, R5, 0x1, PT ;  /* 0x000000010500780c */ /* 0x010fc60003f05270 */
[----:B---3--:R-:W-:-:S05]  /*47b0*/  IMAD.HI.U32 R7, R22, UR6, RZ ;  /* 0x0000000616077c27 */ /* 0x008fca000f8e00ff */
[----:B------:R-:W-:-:S04]  /*47c0*/  SHF.R.U32.HI R7, RZ, UR7, R7 ;  /* 0x00000007ff077c19 */ /* 0x000fc80008011607 */
[----:B------:R-:W-:Y:S01]  /*47d0*/  SEL R0, R22, R7, !P0 ;  /* 0x0000000716007207 */ /* 0x000fe20004000000 */
[----:B------:R-:W-:Y:S01]  /*47e0*/  IMAD.MOV R7, RZ, RZ, -R22 ;  /* 0x000000ffff077224 */ /* 0x000fe200078e0a16 */
[----:B-----5:R-:W-:-:S03]  /*47f0*/  ISETP.NE.AND P0, PT, R2, 0x1, PT ;  /* 0x000000010200780c */ /* 0x020fc60003f05270 */
[----:B------:R-:W-:-:S04]  /*4800*/  IMAD.HI.U32 R3, R0, R3, RZ ;  /* 0x0000000300037227 */ /* 0x000fc800078e00ff */
[----:B------:R-:W-:Y:S01]  /*4810*/  IMAD R7, R6, R7, R59 ;  /* 0x0000000706077224 */ /* 0x000fe200078e023b */
[----:B------:R-:W-:-:S03]  /*4820*/  SHF.R.U32.HI R3, RZ, R4, R3 ;  /* 0x00000004ff037219 */ /* 0x000fc60000011603 */
[----:B------:R-:W-:Y:S01]  /*4830*/  IMAD.SHL.U32 R4, R7, 0x100, RZ ;  /* 0x0000010007047824 */ /* 0x000fe200078e00ff */
[----:B------:R-:W-:-:S04]  /*4840*/  SEL R3, R0, R3, !P0 ;  /* 0x0000000300037207 */ /* 0x000fc80004000000 */
[----:B--2---:R-:W-:Y:S01]  /*4850*/  ISETP.GE.AND P0, PT, R4, UR4, PT ;  /* 0x0000000404007c0c */ /* 0x004fe2000bf06270 */
[----:B------:R-:W-:Y:S02]  /*4860*/  IMAD.MOV R4, RZ, RZ, -R0 ;  /* 0x000000ffff047224 */ /* 0x000fe400078e0a00 */
[----:B------:R-:W-:Y:S02]  /*4870*/  IMAD.MOV R3, RZ, RZ, -R3 ;  /* 0x000000ffff037224 */ /* 0x000fe400078e0a03 */
[----:B------:R-:W-:Y:S02]  /*4880*/  IMAD R22, R5, R4, R22 ;  /* 0x0000000405167224 */ /* 0x000fe400078e0216 */
[----:B------:R-:W-:-:S06]  /*4890*/  IMAD R2, R2, R3, R0 ;  /* 0x0000000302027224 */ /* 0x000fcc00078e0200 */
[----:B------:R-:W-:Y:S05]  /*48a0*/  @P0 BRA `(.L_x_92) ;  /* 0x0000008400580947 */ /* 0x000fea0003800000 */
[----:B------:R-:W1:Y:S02]  /*48b0*/  LDCU UR5, c[0x0][0x384] ;  /* 0x00007080ff0577ac */ /* 0x000e640008000800 */
[----:B-1----:R-:W-:-:S09]  /*48c0*/  UISETP.NE.AND UP0, UPT, UR5, URZ, UPT ;  /* 0x000000ff0500728c */ /* 0x002fd2000bf05270 */
[----:B------:R-:W-:Y:S05]  /*48d0*/  BRA.U UP0, `(.L_x_93) ;  /* 0x0000004100bc7547 */ /* 0x000fea000b800000 */
[----:B------:R-:W-:-:S09]  /*48e0*/  UISETP.NE.AND UP0, UPT, UR41, URZ, UPT ;  /* 0x000000ff2900728c */ /* 0x000fd2000bf05270 */
[----:B------:R-:W-:Y:S05]  /*48f0*/  BRA.U UP0, `(.L_x_94) ;  /* 0x0000000100047547 */ /* 0x000fea000b800000 */
[----:B------:R-:W-:Y:S05]  /*4900*/  BPT.TRAP 0x1 ;  /* 0x000000040000795c */ /* 0x000fea0000300000 */
.L_x_94:
[----:B------:R-:W1:Y:S01]  /*4910*/  S2R R16, SR_CgaCtaId ;  /* 0x0000000000107919 */ /* 0x000e620000008800 */
[----:B------:R-:W-:Y:S01]  /*4920*/  MOV R5, 0x400 ;  /* 0x0000040000057802 */ /* 0x000fe20000000f00 */
[----:B------:R-:W-:Y:S01]  /*4930*/  BSSY B0, `(.L_x_95) ;  /* 0x0000005000007945 */ /* 0x000fe20003800000 */
[----:B------:R-:W-:Y:S02]  /*4940*/  SHF.L.U32 R3, R57, 0x1f, RZ ;  /* 0x0000001f39037819 */ /* 0x000fe400000006ff */
[----:B-1----:R-:W-:-:S04]  /*4950*/  LEA R16, R16, R5, 0x18 ;  /* 0x0000000510107211 */ /* 0x002fc800078ec0ff */
[----:B------:R-:W1:Y:S02]  /*4960*/  SYNCS.PHASECHK.TRANS64.TRYWAIT P0, [R16+URZ+0x1c0c0], R3 ;  /* 0x01c0c003100075a7 */ /* 0x000e6400080011ff */
[----:B-1----:R-:W-:Y:S05]  /*4970*/  @!P0 BRA `(.L_x_96) ;  /* 0x0000017c00248947 */ /* 0x002fea0003800000 */
.L_x_428:
[----:B------:R-:W-:Y:S05]  /*4980*/  BSYNC B0 ;  /* 0x0000000000007941 */ /* 0x000fea0003800000 */
.L_x_95:
[----:B------:R-:W-:Y:S01]  /*4990*/  ISETP.NE.AND P0, PT, R60, RZ, PT ;  /* 0x000000ff3c00720c */ /* 0x000fe20003f05270 */
[----:B------:R-:W-:-:S12]  /*49a0*/  BSSY.RECONVERGENT B6, `(.L_x_97) ;  /* 0x0000232000067945 */ /* 0x000fd80003800200 */
[----:B------:R-:W-:Y:S05]  /*49b0*/  @P0 BRA `(.L_x_98) ;  /* 0x0000002000c00947 */ /* 0x000fea0003800000 */
[----:B------:R-:W2:Y:S01]  /*49c0*/  LDC.64 R10, c[0x4][0xa0] ;  /* 0x01002800ff0a7b82 */ /* 0x000ea20000000a00 */
[----:B------:R-:W-:Y:S01]  /*49d0*/  MOV R17, 0x0 ;  /* 0x0000000000117802 */ /* 0x000fe20000000f00 */
[----:B------:R-:W3:Y:S01]  /*49e0*/  LDCU.64 UR4, c[0x4][0xd0] ;  /* 0x01001a00ff0477ac */ /* 0x000ee20008000a00 */
[----:B------:R-:W-:Y:S02]  /*49f0*/  MOV R6, UR38 ;  /* 0x0000002600067c02 */ /* 0x000fe40008000f00 */
[----:B------:R-:W-:-:S03]  /*4a00*/  MOV R7, UR37 ;  /* 0x0000002500077c02 */ /* 0x000fc60008000f00 */
[----:B------:R4:W1:Y:S01]  /*4a10*/  LDC.64 R8, c[0x4][R17] ;  /* 0x0100000011087b82 */ /* 0x0008620000000a00 */
[----:B---3--:R-:W-:Y:S02]  /*4a20*/  IMAD.U32 R4, RZ, RZ, UR4 ;  /* 0x00000004ff047e24 */ /* 0x008fe4000f8e00ff */
[----:B------:R-:W-:Y:S01]  /*4a30*/  IMAD.U32 R5, RZ, RZ, UR5 ;  /* 0x00000005ff057e24 */ /* 0x000fe2000f8e00ff */
[----:B--2---:R4:W-:Y:S04]  /*4a40*/  STL.64 [R1], R10 ;  /* 0x0000000a01007387 */ /* 0x0049e80000100a00 */
[----:B------:R-:W-:-:S07]  /*4a50*/  LEPC R20, `(.L_x_99) ;  /* 0x000000001014794e */ /* 0x000fce0000000000 */
[----:B-1--4-:R-:W-:Y:S05]  /*4a60*/  CALL.ABS.NOINC R8 ;  /* 0x0000000008007343 */ /* 0x012fea0003c00000 */
.L_x_99:
[----:B------:R-:W-:Y:S01]  /*4a70*/  IMAD.MOV.U32 R8, RZ, RZ, 0x3 ;  /* 0x00000003ff087424 */ /* 0x000fe200078e00ff */
[----:B------:R1:W2:Y:S01]  /*4a80*/  LDC.64 R10, c[0x4][R17] ;  /* 0x01000000110a7b82 */ /* 0x0002a20000000a00 */
[----:B------:R-:W-:Y:S01]  /*4a90*/  IMAD.MOV.U32 R9, RZ, RZ, 0x4 ;  /* 0x00000004ff097424 */ /* 0x000fe200078e00ff */
[----:B------:R-:W3:Y:S01]  /*4aa0*/  LDCU.64 UR4, c[0x4][0xe8] ;  /* 0x01001d00ff0477ac */ /* 0x000ee20008000a00 */
[----:B------:R-:W-:Y:S01]  /*4ab0*/  MOV R6, UR38 ;  /* 0x0000002600067c02 */ /* 0x000fe20008000f00 */
[----:B------:R1:W-:Y:S01]  /*4ac0*/  STL [R1+0x8], R8 ;  /* 0x0000080801007387 */ /* 0x0003e20000100800 */
[----:B------:R-:W-:-:S03]  /*4ad0*/  MOV R7, UR37 ;  /* 0x0000002500077c02 */ /* 0x000fc60008000f00 */
[----:B------:R1:W-:Y:S01]  /*4ae0*/  STL.64 [R1], R8 ;  /* 0x0000000801007387 */ /* 0x0003e20000100a00 */
[----:B---3--:R-:W-:Y:S01]  /*4af0*/  MOV R4, UR4 ;  /* 0x0000000400047c02 */ /* 0x008fe20008000f00 */
[----:B------:R-:W-:Y:S02]  /*4b00*/  IMAD.U32 R5, RZ, RZ, UR5 ;  /* 0x00000005ff057e24 */ /* 0x000fe4000f8e00ff */
[----:B------:R-:W-:-:S07]  /*4b10*/  LEPC R20, `(.L_x_100) ;  /* 0x000000001014794e */ /* 0x000fce0000000000 */
[----:B-12---:R-:W-:Y:S05]  /*4b20*/  CALL.ABS.NOINC R10 ;  /* 0x000000000a007343 */ /* 0x006fea0003c00000 */
.L_x_100:
[----:B------:R1:W2:Y:S01]  /*4b30*/  LDC.64 R8, c[0x4][R17] ;  /* 0x0100000011087b82 */ /* 0x0002a20000000a00 */
[----:B------:R-:W3:Y:S01]  /*4b40*/  LDCU.64 UR4, c[0x4][0xe0] ;  /* 0x01001c00ff0477ac */ /* 0x000ee20008000a00 */
[----:B------:R-:W-:Y:S01]  /*4b50*/  CS2R R6, SRZ ;  /* 0x0000000000067805 */ /* 0x000fe2000001ff00 */
[----:B---3--:R-:W-:Y:S01]  /*4b60*/  IMAD.U32 R4, RZ, RZ, UR4 ;  /* 0x00000004ff047e24 */ /* 0x008fe2000f8e00ff */
[----:B------:R-:W-:-:S04]  /*4b70*/  MOV R5, UR5 ;  /* 0x0000000500057c02 */ /* 0x000fc80008000f00 */
[----:B------:R-:W-:-:S07]  /*4b80*/  LEPC R20, `(.L_x_101) ;  /* 0x000000001014794e */ /* 0x000fce0000000000 */
[----:B-12---:R-:W-:Y:S05]  /*4b90*/  CALL.ABS.NOINC R8 ;  /* 0x0000000008007343 */ /* 0x006fea0003c00000 */
.L_x_101:
[----:B------:R1:W2:Y:S01]  /*4ba0*/  LDC.64 R8, c[0x4][R17] ;  /* 0x0100000011087b82 */ /* 0x0002a20000000a00 */
[----:B------:R-:W3:Y:S01]  /*4bb0*/  LDCU.64 UR4, c[0x4][0xf0] ;  /* 0x01001e00ff0477ac */ /* 0x000ee20008000a00 */
[----:B------:R-:W-:Y:S01]  /*4bc0*/  CS2R R6, SRZ ;  /* 0x0000000000067805 */ /* 0x000fe2000001ff00 */
[----:B---3--:R-:W-:Y:S01]  /*4bd0*/  IMAD.U32 R4, RZ, RZ, UR4 ;  /* 0x00000004ff047e24 */ /* 0x008fe2000f8e00ff */
[----:B------:R-:W-:-:S04]  /*4be0*/  MOV R5, UR5 ;  /* 0x0000000500057c02 */ /* 0x000fc80008000f00 */
[----:B------:R-:W-:-:S07]  /*4bf0*/  LEPC R20, `(.L_x_102) ;  /* 0x000000001014794e */ /* 0x000fce0000000000 */
[----:B-12---:R-:W-:Y:S05]  /*4c00*/  CALL.ABS.NOINC R8 ;  /* 0x0000000008007343 */ /* 0x006fea0003c00000 */
.L_x_102:
[----:B------:R1:W2:Y:S01]  /*4c10*/  LDC.64 R8, c[0x4][R17] ;  /* 0x0100000011087b82 */ /* 0x0002a20000000a00 */
[----:B------:R-:W3:Y:S01]  /*4c20*/  LDCU.64 UR4, c[0x4][0xf8] ;  /* 0x01001f00ff0477ac */ /* 0x000ee20008000a00 */
[----:B------:R-:W-:Y:S01]  /*4c30*/  CS2R R6, SRZ ;  /* 0x0000000000067805 */ /* 0x000fe2000001ff00 */
[----:B---3--:R-:W-:Y:S01]  /*4c40*/  IMAD.U32 R4, RZ, RZ, UR4 ;  /* 0x00000004ff047e24 */ /* 0x008fe2000f8e00ff */
[----:B------:R-:W-:-:S04]  /*4c50*/  MOV R5, UR5 ;  /* 0x0000000500057c02 */ /* 0x000fc80008000f00 */
[----:B------:R-:W-:-:S07]  /*4c60*/  LEPC R20, `(.L_x_103) ;  /* 0x000000001014794e */ /* 0x000fce0000000000 */
[----:B-12---:R-:W-:Y:S05]  /*4c70*/  CALL.ABS.NOINC R8 ;  /* 0x0000000008007343 */ /* 0x006fea0003c00000 */
.L_x_103:
[----:B------:R-:W-:Y:S01]  /*4c80*/  HFMA2 R0, -RZ, RZ, 0, 9.5367431640625e-07 ;  /* 0x00000010ff007431 */ /* 0x000fe200000001ff */
[----:B------:R1:W2:Y:S01]  /*4c90*/  LDC.64 R8, c[0x4][R17] ;  /* 0x0100000011087b82 */ /* 0x0002a20000000a00 */
[----:B------:R-:W3:Y:S01]  /*4ca0*/  LDCU.64 UR4, c[0x4][0xc8] ;  /* 0x01001900ff0477ac */ /* 0x000ee20008000a00 */
[----:B------:R-:W-:Y:S01]  /*4cb0*/  MOV R6, UR38 ;  /* 0x0000002600067c02 */ /* 0x000fe20008000f00 */
[----:B------:R-:W-:Y:S01]  /*4cc0*/  IMAD.U32 R7, RZ, RZ, UR37 ;  /* 0x00000025ff077e24 */ /* 0x000fe2000f8e00ff */
[----:B------:R1:W-:Y:S01]  /*4cd0*/  STL [R1], R0 ;  /* 0x0000000001007387 */ /* 0x0003e20000100800 */
[----:B---3--:R-:W-:Y:S01]  /*4ce0*/  MOV R4, UR4 ;  /* 0x0000000400047c02 */ /* 0x008fe20008000f00 */
[----:B------:R-:W-:-:S04]  /*4cf0*/  IMAD.U32 R5, RZ, RZ, UR5 ;  /* 0x00000005ff057e24 */ /* 0x000fc8000f8e00ff */
[----:B------:R-:W-:-:S07]  /*4d00*/  LEPC R20, `(.L_x_104) ;  /* 0x000000001014794e */ /* 0x000fce0000000000 */
[----:B-12---:R-:W-:Y:S05]  /*4d10*/  CALL.ABS.NOINC R8 ;  /* 0x0000000008007343 */ /* 0x006fea0003c00000 */
.L_x_104:
[----:B------:R-:W1:Y:S01]  /*4d20*/  S2R R3, SR_SWINHI ;  /* 0x0000000000037919 */ /* 0x000e620000002f00 */
[----:B------:R2:W3:Y:S01]  /*4d30*/  LDC.64 R8, c[0x4][R17] ;  /* 0x0100000011087b82 */ /* 0x0004e20000000a00 */
[----:B------:R-:W4:Y:S01]  /*4d40*/  LDCU.64 UR4, c[0x4][0x100] ;  /* 0x01002000ff0477ac */ /* 0x000f220008000a00 */
[----:B------:R-:W-:Y:S01]  /*4d50*/  MOV R6, UR38 ;  /* 0x0000002600067c02 */ /* 0x000fe20008000f00 */
[----:B------:R-:W-:Y:S01]  /*4d60*/  IMAD.U32 R7, RZ, RZ, UR37 ;  /* 0x00000025ff077e24 */ /* 0x000fe2000f8e00ff */
[----:B------:R-:W-:Y:S02]  /*4d70*/  MOV R4, R16 ;  /* 0x0000001000047202 */ /* 0x000fe40000000f00 */
[----:B-1----:R-:W-:Y:S02]  /*4d80*/  MOV R5, R3 ;  /* 0x0000000300057202 */ /* 0x002fe40000000f00 */
[----:B------:R-:W-:Y:S02]  /*4d90*/  IADD3 R10, P0, PT, R4, 0x14000, RZ ;  /* 0x00014000040a7810 */ /* 0x000fe40007f1e0ff */
[----:B----4-:R-:W-:-:S03]  /*4da0*/  MOV R4, UR4 ;  /* 0x0000000400047c02 */ /* 0x010fc60008000f00 */
[----:B------:R-:W-:Y:S02]  /*4db0*/  IMAD.X R11, RZ, RZ, R5, P0 ;  /* 0x000000ffff0b7224 */ /* 0x000fe400000e0605 */
[----:B------:R-:W-:-:S03]  /*4dc0*/  IMAD.U32 R5, RZ, RZ, UR5 ;  /* 0x00000005ff057e24 */ /* 0x000fc6000f8e00ff */
[----:B------:R2:W-:Y:S04]  /*4dd0*/  STL.64 [R1], R10 ;  /* 0x0000000a01007387 */ /* 0x0005e80000100a00 */
[----:B------:R-:W-:-:S07]  /*4de0*/  LEPC R20, `(.L_x_105) ;  /* 0x000000001014794e */ /* 0x000fce0000000000 */
[----:B--23--:R-:W-:Y:S05]  /*4df0*/  CALL.ABS.NOINC R8 ;  /* 0x0000000008007343 */ /* 0x00cfea0003c00000 */
.L_x_105:
[----:B------:R-:W1:Y:S01]  /*4e00*/  LDC.64 R10, c[0x4][0xd8] ;  /* 0x01003600ff0a7b82 */ /* 0x000e620000000a00 */
[----:B------:R-:W2:Y:S01]  /*4e10*/  LDCU.64 UR4, c[0x4][0xd0] ;  /* 0x01001a00ff0477ac */ /* 0x000ea20008000a00 */
[----:B------:R-:W-:Y:S02]  /*4e20*/  MOV R6, UR38 ;  /* 0x0000002600067c02 */ /* 0x000fe40008000f00 */
[----:B------:R-:W-:-:S04]  /*4e30*/  MOV R7, UR37 ;  /* 0x0000002500077c02 */ /* 0x000fc80008000f00 */
[----:B------:R3:W4:Y:S01]  /*4e40*/  LDC.64 R8, c[0x4][R17] ;  /* 0x0100000011087b82 */ /* 0x0007220000000a00 */
[----:B--2---:R-:W-:Y:S02]  /*4e50*/  IMAD.U32 R4, RZ, RZ, UR4 ;  /* 0x00000004ff047e24 */ /* 0x004fe4000f8e00ff */
[----:B------:R-:W-:Y:S01]  /*4e60*/  IMAD.U32 R5, RZ, RZ, UR5 ;  /* 0x00000005ff057e24 */ /* 0x000fe2000f8e00ff */
[----:B-1----:R3:W-:Y:S04]  /*4e70*/  STL.64 [R1], R10 ;  /* 0x0000000a01007387 */ /* 0x0027e80000100a00 */
[----:B------:R-:W-:-:S07]  /*4e80*/  LEPC R20, `(.L_x_106) ;  /* 0x000000001014794e */ /* 0x000fce0000000000 */
[----:B---34-:R-:W-:Y:S05]  /*4e90*/  CALL.ABS.NOINC R8 ;  /* 0x0000000008007343 */ /* 0x018fea0003c00000 */
.L_x_106:
[----:B------:R-:W-:Y:S01]  /*4ea0*/  HFMA2 R0, -RZ, RZ, 0, 2.384185791015625e-06 ;  /* 0x00000028ff007431 */ /* 0x000fe200000001ff */
        /* <DEDUP_REMOVED lines=9> */
.L_x_107:
        /* <DEDUP_REMOVED lines=10> */
.L_x_108:
[----:B------:R1:W2:Y:S01]  /*4fe0*/  LDC.64 R8, c[0x4][R17] ;  /* 0x0100000011087b82 */ /* 0x0002a20000000a00 */
[----:B------:R-:W3:Y:S01]  /*4ff0*/  LDCU.64 UR4, c[0x4][0xe0] ;  /* 0x01001c00ff0477ac */ /* 0x000ee20008000a00 */
[----:B------:R-:W-:Y:S01]  /*5000*/  CS2R R6, SRZ ;  /* 0x0000000000067805 */ /* 0x000fe2000001ff00 */
[----:B---3--:R-:W-:Y:S01]  /*5010*/  IMAD.U32 R4, RZ, RZ, UR4 ;  /* 0x00000004ff047e24 */ /* 0x008fe2000f8e00ff */
[----:B------:R-:W-:-:S04]  /*5020*/  MOV R5, UR5 ;  /* 0x0000000500057c02 */ /* 0x000fc80008000f00 */
[----:B------:R-:W-:-:S07]  /*5030*/  LEPC R20, `(.L_x_109) ;  /* 0x000000001014794e */ /* 0x000fce0000000000 */
[----:B-12---:R-:W-:Y:S05]  /*5040*/  CALL.ABS.NOINC R8 ;  /* 0x0000000008007343 */ /* 0x006fea0003c00000 */
.L_x_109:
[----:B------:R-:W-:Y:S01]  /*5050*/  HFMA2 R0, -RZ, RZ, 0, 4.76837158203125e-07 ;  /* 0x00000008ff007431 */ /* 0x000fe200000001ff */
        /* <DEDUP_REMOVED lines=9> */
.L_x_110:
[----:B------:R-:W-:Y:S01]  /*50f0*/  HFMA2 R0, -RZ, RZ, 0, 2.6226043701171875e-06 ;  /* 0x0000002cff007431 */ /* 0x000fe200000001ff */
        /* <DEDUP_REMOVED lines=9> */
.L_x_111:
[----:B------:R1:W2:Y:S01]  /*5190*/  LDC.64 R8, c[0x4][R17] ;  /* 0x0100000011087b82 */ /* 0x0002a20000000a00 */
[----:B------:R-:W3:Y:S01]  /*51a0*/  LDCU.64 UR4, c[0x4][0xe0] ;  /* 0x01001c00ff0477ac */ /* 0x000ee20008000a00 */
[----:B------:R-:W-:Y:S01]  /*51b0*/  CS2R R6, SRZ ;  /* 0x0000000000067805 */ /* 0x000fe2000001ff00 */
[----:B---3--:R-:W-:Y:S01]  /*51c0*/  IMAD.U32 R4, RZ, RZ, UR4 ;  /* 0x00000004ff047e24 */ /* 0x008fe2000f8e00ff */
[----:B------:R-:W-:-:S04]  /*51d0*/  MOV R5, UR5 ;  /* 0x0000000500057c02 */ /* 0x000fc80008000f00 */
[----:B------:R-:W-:-:S07]  /*51e0*/  LEPC R20, `(.L_x_112) ;  /* 0x000000001014794e */ /* 0x000fce0000000000 */
[----:B-12---:R-:W-:Y:S05]  /*51f0*/  CALL.ABS.NOINC R8 ;  /* 0x0000000008007343 */ /* 0x006fea0003c00000 */
.L_x_112:
        /* <DEDUP_REMOVED lines=10> */
.L_x_113:
[----:B------:R-:W-:Y:S01]  /*52a0*/  HFMA2 R0, -RZ, RZ, 0, 2.443790435791015625e-06 ;  /* 0x00000029ff007431 */ /* 0x000fe200000001ff */
        /* <DEDUP_REMOVED lines=9> */
.L_x_114:
        /* <DEDUP_REMOVED lines=10> */
.L_x_115:
        /* <DEDUP_REMOVED lines=10> */
.L_x_116:
[----:B------:R1:W2:Y:S01]  /*5480*/  LDC.64 R8, c[0x4][R17] ;  /* 0x0100000011087b82 */ /* 0x0002a20000000a00 */
[----:B------:R-:W3:Y:S01]  /*5490*/  LDCU.64 UR4, c[0x4][0xe0] ;  /* 0x01001c00ff0477ac */ /* 0x000ee20008000a00 */
[----:B------:R-:W-:Y:S01]  /*54a0*/  CS2R R6, SRZ ;  /* 0x0000000000067805 */ /* 0x000fe2000001ff00 */
[----:B---3--:R-:W-:Y:S01]  /*54b0*/  IMAD.U32 R4, RZ, RZ, UR4 ;  /* 0x00000004ff047e24 */ /* 0x008fe2000f8e00ff */
[----:B------:R-:W-:-:S04]  /*54c0*/  MOV R5, UR5 ;  /* 0x0000000500057c02 */ /* 0x000fc80008000f00 */
[----:B------:R-:W-:-:S07]  /*54d0*/  LEPC R20, `(.L_x_117) ;  /* 0x000000001014794e */ /* 0x000fce0000000000 */
[----:B-12---:R-:W-:Y:S05]  /*54e0*/  CALL.ABS.NOINC R8 ;  /* 0x0000000008007343 */ /* 0x006fea0003c00000 */
.L_x_117:
[----:B------:R-:W-:Y:S01]  /*54f0*/  HFMA2 R0, -RZ, RZ, 0, 3.814697265625e-06 ;  /* 0x00000040ff007431 */ /* 0x000fe200000001ff */
        /* <DEDUP_REMOVED lines=9> */
.L_x_118:
        /* <DEDUP_REMOVED lines=10> */
.L_x_119:
[----:B------:R1:W2:Y:S01]  /*5630*/  LDC.64 R8, c[0x4][R17] ;  /* 0x0100000011087b82 */ /* 0x0002a20000000a00 */
[----:B------:R-:W3:Y:S01]  /*5640*/  LDCU.64 UR4, c[0x4][0xe0] ;  /* 0x01001c00ff0477ac */ /* 0x000ee20008000a00 */
[----:B------:R-:W-:Y:S01]  /*5650*/  CS2R R6, SRZ ;  /* 0x0000000000067805 */ /* 0x000fe2000001ff00 */
[----:B---3--:R-:W-:Y:S01]  /*5660*/  IMAD.U32 R4, RZ, RZ, UR4 ;  /* 0x00000004ff047e24 */ /* 0x008fe2000f8e00ff */
[----:B------:R-:W-:-:S04]  /*5670*/  MOV R5, UR5 ;  /* 0x0000000500057c02 */ /* 0x000fc80008000f00 */
[----:B------:R-:W-:-:S07]  /*5680*/  LEPC R20, `(.L_x_120) ;  /* 0x000000001014794e */ /* 0x000fce0000000000 */
[----:B-12---:R-:W-:Y:S05]  /*5690*/  CALL.ABS.NOINC R8 ;  /* 0x0000000008007343 */ /* 0x006fea0003c00000 */
.L_x_120:
[----:B------:R-:W-:Y:S01]  /*56a0*/  HFMA2 R0, -RZ, RZ, 0, 5.9604644775390625e-08 ;  /* 0x00000001ff007431 */ /* 0x000fe200000001ff */
        /* <DEDUP_REMOVED lines=9> */
.L_x_121:
        /* <DEDUP_REMOVED lines=10> */
.L_x_122:
        /* <DEDUP_REMOVED lines=10> */
.L_x_123:
        /* <DEDUP_REMOVED lines=10> */
.L_x_124:
[----:B------:R1:W2:Y:S01]  /*5920*/  LDC.64 R8, c[0x4][R17] ;  /* 0x0100000011087b82 */ /* 0x0002a20000000a00 */
[----:B------:R-:W3:Y:S01]  /*5930*/  LDCU.64 UR4, c[0x4][0xe0] ;  /* 0x01001c00ff0477ac */ /* 0x000ee20008000a00 */
[----:B------:R-:W-:Y:S01]  /*5940*/  CS2R R6, SRZ ;  /* 0x0000000000067805 */ /* 0x000fe2000001ff00 */
[----:B---3--:R-:W-:Y:S01]  /*5950*/  IMAD.U32 R4, RZ, RZ, UR4 ;  /* 0x00000004ff047e24 */ /* 0x008fe2000f8e00ff */
[----:B------:R-:W-:-:S04]  /*5960*/  MOV R5, UR5 ;  /* 0x0000000500057c02 */ /* 0x000fc80008000f00 */
[----:B------:R-:W-:-:S07]  /*5970*/  LEPC R20, `(.L_x_125) ;  /* 0x000000001014794e */ /* 0x000fce0000000000 */
[----:B-12---:R-:W-:Y:S05]  /*5980*/  CALL.ABS.NOINC R8 ;  /* 0x0000000008007343 */ /* 0x006fea0003c00000 */
.L_x_125:
        /* <DEDUP_REMOVED lines=10> */
.L_x_126:
        /* <DEDUP_REMOVED lines=10> */
.L_x_127:
[----:B------:R1:W2:Y:S01]  /*5ad0*/  LDC.64 R8, c[0x4][R17] ;  /* 0x0100000011087b82 */ /* 0x0002a20000000a00 */
[----:B------:R-:W3:Y:S01]  /*5ae0*/  LDCU.64 UR4, c[0x4][0xe0] ;  /* 0x01001c00ff0477ac */ /* 0x000ee20008000a00 */
[----:B------:R-:W-:Y:S01]  /*5af0*/  CS2R R6, SRZ ;  /* 0x0000000000067805 */ /* 0x000fe2000001ff00 */
[----:B---3--:R-:W-:Y:S01]  /*5b00*/  IMAD.U32 R4, RZ, RZ, UR4 ;  /* 0x00000004ff047e24 */ /* 0x008fe2000f8e00ff */
[----:B------:R-:W-:-:S04]  /*5b10*/  MOV R5, UR5 ;  /* 0x0000000500057c02 */ /* 0x000fc80008000f00 */
[----:B------:R-:W-:-:S07]  /*5b20*/  LEPC R20, `(.L_x_128) ;  /* 0x000000001014794e */ /* 0x000fce0000000000 */
[----:B-12---:R-:W-:Y:S05]  /*5b30*/  CALL.ABS.NOINC R8 ;  /* 0x0000000008007343 */ /* 0x006fea0003c00000 */
.L_x_128:
[----:B------:R-:W-:Y:S01]  /*5b40*/  HFMA2 R0, -RZ, RZ, 0, 1.1920928955078125e-07 ;  /* 0x00000002ff007431 */ /* 0x000fe200000001ff */
        /* <DEDUP_REMOVED lines=9> */
.L_x_129:
        /* <DEDUP_REMOVED lines=10> */
.L_x_130:
        /* <DEDUP_REMOVED lines=10> */
.L_x_131:
        /* <DEDUP_REMOVED lines=10> */
.L_x_132:
        /* <DEDUP_REMOVED lines=10> */
.L_x_133:
        /* <DEDUP_REMOVED lines=10> */
.L_x_134:
[----:B------:R1:W2:Y:S01]  /*5f00*/  LDC.64 R8, c[0x4][R17] ;  /* 0x0100000011087b82 */ /* 0x0002a20000000a00 */
[----:B------:R-:W3:Y:S01]  /*5f10*/  LDCU.64 UR4, c[0x4][0xe0] ;  /* 0x01001c00ff0477ac */ /* 0x000ee20008000a00 */
[----:B------:R-:W-:Y:S01]  /*5f20*/  CS2R R6, SRZ ;  /* 0x0000000000067805 */ /* 0x000fe2000001ff00 */
[----:B---3--:R-:W-:Y:S01]  /*5f30*/  IMAD.U32 R4, RZ, RZ, UR4 ;  /* 0x00000004ff047e24 */ /* 0x008fe2000f8e00ff */
[----:B------:R-:W-:-:S04]  /*5f40*/  MOV R5, UR5 ;  /* 0x0000000500057c02 */ /* 0x000fc80008000f00 */
[----:B------:R-:W-:-:S07]  /*5f50*/  LEPC R20, `(.L_x_135) ;  /* 0x000000001014794e */ /* 0x000fce0000000000 */
[----:B-12---:R-:W-:Y:S05]  /*5f60*/  CALL.ABS.NOINC R8 ;  /* 0x0000000008007343 */ /* 0x006fea0003c00000 */
.L_x_135:
        /* <DEDUP_REMOVED lines=10> */
.L_x_136:
        /* <DEDUP_REMOVED lines=10> */
.L_x_137:
[----:B------:R1:W2:Y:S01]  /*60b0*/  LDC.64 R8, c[0x4][R17] ;  /* 0x0100000011087b82 */ /* 0x0002a20000000a00 */
[----:B------:R-:W3:Y:S01]  /*60c0*/  LDCU.64 UR4, c[0x4][0xe0] ;  /* 0x01001c00ff0477ac */ /* 0x000ee20008000a00 */
[----:B------:R-:W-:Y:S01]  /*60d0*/  CS2R R6, SRZ ;  /* 0x0000000000067805 */ /* 0x000fe2000001ff00 */
[----:B---3--:R-:W-:Y:S01]  /*60e0*/  IMAD.U32 R4, RZ, RZ, UR4 ;  /* 0x00000004ff047e24 */ /* 0x008fe2000f8e00ff */
[----:B------:R-:W-:-:S04]  /*60f0*/  MOV R5, UR5 ;  /* 0x0000000500057c02 */ /* 0x000fc80008000f00 */
[----:B------:R-:W-:-:S07]  /*6100*/  LEPC R20, `(.L_x_138) ;  /* 0x000000001014794e */ /* 0x000fce0000000000 */
[----:B-12---:R-:W-:Y:S05]  /*6110*/  CALL.ABS.NOINC R8 ;  /* 0x0000000008007343 */ /* 0x006fea0003c00000 */
.L_x_138:
[----:B------:R-:W-:Y:S01]  /*6120*/  HFMA2 R0, -RZ, RZ, 0, 3.0517578125e-05 ;  /* 0x00000200ff007431 */ /* 0x000fe200000001ff */
        /* <DEDUP_REMOVED lines=9> */
.L_x_139:
        /* <DEDUP_REMOVED lines=10> */
.L_x_140:
        /* <DEDUP_REMOVED lines=10> */
.L_x_141:
        /* <DEDUP_REMOVED lines=10> */
.L_x_142:
[----:B------:R1:W2:Y:S01]  /*63a0*/  LDC.64 R8, c[0x4][R17] ;  /* 0x0100000011087b82 */ /* 0x0002a20000000a00 */
[----:B------:R-:W3:Y:S01]  /*63b0*/  LDCU.64 UR4, c[0x4][0xe0] ;  /* 0x01001c00ff0477ac */ /* 0x000ee20008000a00 */
[----:B------:R-:W-:Y:S01]  /*63c0*/  CS2R R6, SRZ ;  /* 0x0000000000067805 */ /* 0x000fe2000001ff00 */
[----:B---3--:R-:W-:Y:S01]  /*63d0*/  IMAD.U32 R4, RZ, RZ, UR4 ;  /* 0x00000004ff047e24 */ /* 0x008fe2000f8e00ff */
[----:B------:R-:W-:-:S04]  /*63e0*/  MOV R5, UR5 ;  /* 0x0000000500057c02 */ /* 0x000fc80008000f00 */
[----:B------:R-:W-:-:S07]  /*63f0*/  LEPC R20, `(.L_x_143) ;  /* 0x000000001014794e */ /* 0x000fce0000000000 */
[----:B-12---:R-:W-:Y:S05]  /*6400*/  CALL.ABS.NOINC R8 ;  /* 0x0000000008007343 */ /* 0x006fea0003c00000 */
.L_x_143:
        /* <DEDUP_REMOVED lines=10> */
.L_x_144:
        /* <DEDUP_REMOVED lines=10> */
.L_x_145:
[----:B------:R1:W2:Y:S01]  /*6550*/  LDC.64 R8, c[0x4][R17] ;  /* 0x0100000011087b82 */ /* 0x0002a20000000a00 */
[----:B------:R-:W3:Y:S01]  /*6560*/  LDCU.64 UR4, c[0x4][0xe0] ;  /* 0x01001c00ff0477ac */ /* 0x000ee20008000a00 */
[----:B------:R-:W-:Y:S01]  /*6570*/  CS2R R6, SRZ ;  /* 0x0000000000067805 */ /* 0x000fe2000001ff00 */
[----:B---3--:R-:W-:Y:S01]  /*6580*/  IMAD.U32 R4, RZ, RZ, UR4 ;  /* 0x00000004ff047e24 */ /* 0x008fe2000f8e00ff */
[----:B------:R-:W-:-:S04]  /*6590*/  MOV R5, UR5 ;  /* 0x0000000500057c02 */ /* 0x000fc80008000f00 */
[----:B------:R-:W-:-:S07]  /*65a0*/  LEPC R20, `(.L_x_146) ;  /* 0x000000001014794e */ /* 0x000fce0000000000 */
[----:B-12---:R-:W-:Y:S05]  /*65b0*/  CALL.ABS.NOINC R8 ;  /* 0x0000000008007343 */ /* 0x006fea0003c00000 */
.L_x_146:
[----:B------:R1:W-:Y:S01]  /*65c0*/  STL [R1], RZ ;  /* 0x000000ff01007387 */ /* 0x0003e20000100800 */
[----:B------:R1:W2:Y:S01]  /*65d0*/  LDC.64 R8, c[0x4][R17] ;  /* 0x0100000011087b82 */ /* 0x0002a20000000a00 */
[----:B------:R-:W3:Y:S01]  /*65e0*/  LDCU.64 UR4, c[0x4][0xc8] ;  /* 0x01001900ff0477ac */ /* 0x000ee20008000a00 */
[----:B------:R-:W-:Y:S02]  /*65f0*/  MOV R6, UR38 ;  /* 0x0000002600067c02 */ /* 0x000fe40008000f00 */
[----:B------:R-:W-:Y:S01]  /*6600*/  MOV R7, UR37 ;  /* 0x0000002500077c02 */ /* 0x000fe20008000f00 */
[----:B---3--:R-:W-:Y:S02]  /*6610*/  IMAD.U32 R4, RZ, RZ, UR4 ;  /* 0x00000004ff047e24 */ /* 0x008fe4000f8e00ff */
[----:B------:R-:W-:Y:S02]  /*6620*/  IMAD.U32 R5, RZ, RZ, UR5 ;  /* 0x00000005ff057e24 */ /* 0x000fe4000f8e00ff */
[----:B------:R-:W-:-:S07]  /*6630*/  LEPC R20, `(.L_x_147) ;  /* 0x000000001014794e */ /* 0x000fce0000000000 */
[----:B-12---:R-:W-:Y:S05]  /*6640*/  CALL.ABS.NOINC R8 ;  /* 0x0000000008007343 */ /* 0x006fea0003c00000 */
.L_x_147:
        /* <DEDUP_REMOVED lines=10> */
.L_x_148:
        /* <DEDUP_REMOVED lines=10> */
.L_x_149:
        /* <DEDUP_REMOVED lines=10> */
.L_x_150:
[----:B------:R1:W2:Y:S01]  /*6830*/  LDC.64 R8, c[0x4][R17] ;  /* 0x0100000011087b82 */ /* 0x0002a20000000a00 */
[----:B------:R-:W3:Y:S01]  /*6840*/  LDCU.64 UR4, c[0x4][0xe0] ;  /* 0x01001c00ff0477ac */ /* 0x000ee20008000a00 */
[----:B------:R-:W-:Y:S01]  /*6850*/  CS2R R6, SRZ ;  /* 0x0000000000067805 */ /* 0x000fe2000001ff00 */
[----:B---3--:R-:W-:Y:S01]  /*6860*/  IMAD.U32 R4, RZ, RZ, UR4 ;  /* 0x00000004ff047e24 */ /* 0x008fe2000f8e00ff */
[----:B------:R-:W-:-:S04]  /*6870*/  MOV R5, UR5 ;  /* 0x0000000500057c02 */ /* 0x000fc80008000f00 */
[----:B------:R-:W-:-:S07]  /*6880*/  LEPC R20, `(.L_x_151) ;  /* 0x000000001014794e */ /* 0x000fce0000000000 */
[----:B-12---:R-:W-:Y:S05]  /*6890*/  CALL.ABS.NOINC R8 ;  /* 0x0000000008007343 */ /* 0x006fea0003c00000 */
.L_x_151:
        /* <DEDUP_REMOVED lines=9> */
.L_x_152:
        /* <DEDUP_REMOVED lines=10> */
.L_x_153:
[----:B------:R1:W2:Y:S01]  /*69d0*/  LDC.64 R8, c[0x4][R17] ;  /* 0x0100000011087b82 */ /* 0x0002a20000000a00 */
[----:B------:R-:W3:Y:S01]  /*69e0*/  LDCU.64 UR4, c[0x4][0xe0] ;  /* 0x01001c00ff0477ac */ /* 0x000ee20008000a00 */
[----:B------:R-:W-:Y:S01]  /*69f0*/  CS2R R6, SRZ ;  /* 0x0000000000067805 */ /* 0x000fe2000001ff00 */
[----:B---3--:R-:W-:Y:S01]  /*6a00*/  IMAD.U32 R4, RZ, RZ, UR4 ;  /* 0x00000004ff047e24 */ /* 0x008fe2000f8e00ff */
[----:B------:R-:W-:-:S04]  /*6a10*/  MOV R5, UR5 ;  /* 0x0000000500057c02 */ /* 0x000fc80008000f00 */
[----:B------:R-:W-:-:S07]  /*6a20*/  LEPC R20, `(.L_x_154) ;  /* 0x000000001014794e */ /* 0x000fce0000000000 */
[----:B-12---:R-:W-:Y:S05]  /*6a30*/  CALL.ABS.NOINC R8 ;  /* 0x0000000008007343 */ /* 0x006fea0003c00000 */
.L_x_154:
[----:B------:R-:W-:Y:S01]  /*6a40*/  HFMA2 R0, -RZ, RZ, 0, 0.0078125 ;  /* 0x00002000ff007431 */ /* 0x000fe200000001ff */
        /* <DEDUP_REMOVED lines=9> */
.L_x_155:
        /* <DEDUP_REMOVED lines=10> */
.L_x_156:
        /* <DEDUP_REMOVED lines=10> */
.L_x_157:
        /* <DEDUP_REMOVED lines=10> */
.L_x_98:
[----:B------:R-:W-:Y:S05]  /*6cc0*/  BSYNC.RECONVERGENT B6 ;  /* 0x0000000000067941 */ /* 0x000fea0003800200 */
.L_x_97:
[----:B-1----:R-:W1:Y:S01]  /*6cd0*/  S2R R3, SR_SWINHI ;  /* 0x0000000000037919 */ /* 0x002e620000002f00 */
[----:B------:R-:W-:Y:S01]  /*6ce0*/  IMAD.SHL.U32 R40, R23, 0x2, RZ ;  /* 0x0000000217287824 */ /* 0x000fe200078e00ff */
[----:B------:R-:W2:Y:S04]  /*6cf0*/  LDCU.64 UR4, c[0x0][0x880] ;  /* 0x00011000ff0477ac */ /* 0x000ea80008000a00 */
[----:B------:R-:W-:Y:S02]  /*6d00*/  LOP3.LUT R40, R40, 0xfe, RZ, 0xc0, !PT ;  /* 0x000000fe28287812 */ /* 0x000fe400078ec0ff */
[----:B--2---:R-:W-:-:S04]  /*6d10*/  ISETP.NE.U32.AND P5, PT, RZ, UR4, PT ;  /* 0x00000004ff007c0c */ /* 0x004fc8000bfa5070 */
[----:B------:R-:W-:Y:S02]  /*6d20*/  ISETP.NE.AND.EX P5, PT, RZ, UR5, PT, P5 ;  /* 0x00000005ff007c0c */ /* 0x000fe4000bfa5350 */
[----:B------:R-:W-:Y:S02]  /*6d30*/  MOV R4, R16 ;  /* 0x0000001000047202 */ /* 0x000fe40000000f00 */
[----:B-1----:R-:W-:-:S03]  /*6d40*/  MOV R5, R3 ;  /* 0x0000000300057202 */ /* 0x002fc60000000f00 */
[----:B------:R-:W-:-:S03]  /*6d50*/  IMAD.WIDE.U32 R40, R40, 0x2, R4 ;  /* 0x0000000228287825 */ /* 0x000fc600078e0004 */
[C---:B------:R-:W-:Y:S02]  /*6d60*/  IADD3 R9, P0, PT, R40.reuse, 0x14200, RZ ;  /* 0x0001420028097810 */ /* 0x040fe40007f1e0ff */
[C---:B------:R-:W-:Y:S02]  /*6d70*/  IADD3 R7, P1, PT, R40.reuse, 0x14400, RZ ;  /* 0x0001440028077810 */ /* 0x040fe40007f3e0ff */
[C---:B------:R-:W-:Y:S01]  /*6d80*/  IADD3 R5, P2, PT, R40.reuse, 0x14600, RZ ;  /* 0x0001460028057810 */ /* 0x040fe20007f5e0ff */
[--C-:B------:R-:W-:Y:S01]  /*6d90*/  IMAD.X R53, RZ, RZ, R41.reuse, P0 ;  /* 0x000000ffff357224 */ /* 0x100fe200000e0629 */
[----:B------:R-:W-:Y:S01]  /*6da0*/  IADD3 R3, P3, PT, R40, 0x14000, RZ ;  /* 0x0001400028037810 */ /* 0x000fe20007f7e0ff */
[--C-:B------:R-:W-:Y:S02]  /*6db0*/  IMAD.X R51, RZ, RZ, R41.reuse, P1 ;  /* 0x000000ffff337224 */ /* 0x100fe400008e0629 */
[----:B------:R-:W-:Y:S01]  /*6dc0*/  IMAD.X R49, RZ, RZ, R41, P2 ;  /* 0x000000ffff317224 */ /* 0x000fe200010e0629 */
[----:B------:R-:W-:Y:S01]  /*6dd0*/  SHF.R.U64 R6, R9, 0x3, R53 ;  /* 0x0000000309067819 */ /* 0x000fe20000001235 */
[----:B------:R-:W-:Y:S01]  /*6de0*/  IMAD.X R55, RZ, RZ, R41, P3 ;  /* 0x000000ffff377224 */ /* 0x000fe200018e0629 */
[----:B------:R-:W-:-:S02]  /*6df0*/  SHF.R.U64 R4, R7, 0x3, R51 ;  /* 0x0000000307047819 */ /* 0x000fc40000001233 */
[----:B------:R-:W-:Y:S02]  /*6e00*/  SHF.R.U64 R0, R5, 0x3, R49 ;  /* 0x0000000305007819 */ /* 0x000fe40000001231 */
[----:B------:R-:W-:Y:S02]  /*6e10*/  SHF.R.U64 R8, R3, 0x3, R55 ;  /* 0x0000000303087819 */ /* 0x000fe40000001237 */
[----:B------:R-:W-:Y:S02]  /*6e20*/  LOP3.LUT R52, R9, 0x70, R6, 0x78, !PT ;  /* 0x0000007009347812 */ /* 0x000fe400078e7806 */
[----:B------:R-:W-:Y:S02]  /*6e30*/  LOP3.LUT R50, R7, 0x70, R4, 0x78, !PT ;  /* 0x0000007007327812 */ /* 0x000fe400078e7804 */
[----:B------:R-:W-:Y:S02]  /*6e40*/  IADD3 R9, P0, PT, R40, 0x14800, RZ ;  /* 0x0001480028097810 */ /* 0x000fe40007f1e0ff */
[----:B------:R-:W-:-:S02]  /*6e50*/  LOP3.LUT R48, R5, 0x70, R0, 0x78, !PT ;  /* 0x0000007005307812 */ /* 0x000fc400078e7800 */
[C---:B------:R-:W-:Y:S01]  /*6e60*/  IADD3 R7, P1, PT, R40.reuse, 0x14a00, RZ ;  /* 0x00014a0028077810 */ /* 0x040fe20007f3e0ff */
[--C-:B------:R-:W-:Y:S01]  /*6e70*/  IMAD.X R47, RZ, RZ, R41.reuse, P0 ;  /* 0x000000ffff2f7224 */ /* 0x100fe200000e0629 */
[----:B------:R-:W-:Y:S02]  /*6e80*/  LOP3.LUT R54, R3, 0x70, R8, 0x78, !PT ;  /* 0x0000007003367812 */ /* 0x000fe400078e7808 */
[C---:B------:R-:W-:Y:S01]  /*6e90*/  IADD3 R5, P2, PT, R40.reuse, 0x14c00, RZ ;  /* 0x00014c0028057810 */ /* 0x040fe20007f5e0ff */
[----:B------:R-:W-:Y:S01]  /*6ea0*/  IMAD.X R45, RZ, RZ, R41, P1 ;  /* 0x000000ffff2d7224 */ /* 0x000fe200008e0629 */
[----:B------:R-:W-:Y:S01]  /*6eb0*/  IADD3 R3, P3, PT, R40, 0x14e00, RZ ;  /* 0x00014e0028037810 */ /* 0x000fe20007f7e0ff */
[----:B------:R1:W-:Y:S01]  /*6ec0*/  ST.E desc[UR44][R54.64], RZ ;  /* 0x000000ff36007985 */ /* 0x0003e2000c10192c */
[----:B------:R-:W-:Y:S01]  /*6ed0*/  SHF.R.U64 R8, R9, 0x3, R47 ;  /* 0x0000000309087819 */ /* 0x000fe2000000122f */
[----:B------:R-:W-:Y:S01]  /*6ee0*/  IMAD.X R43, RZ, RZ, R41, P2 ;  /* 0x000000ffff2b7224 */ /* 0x000fe200010e0629 */
[----:B------:R-:W-:Y:S01]  /*6ef0*/  SHF.R.U64 R6, R7, 0x3, R45 ;  /* 0x0000000307067819 */ /* 0x000fe2000000122d */
[----:B------:R-:W-:Y:S01]  /*6f00*/  IMAD.X R39, RZ, RZ, R41, P3 ;  /* 0x000000ffff277224 */ /* 0x000fe200018e0629 */
[----:B------:R-:W-:Y:S01]  /*6f10*/  LOP3.LUT R46, R9, 0x70, R8, 0x78, !PT ;  /* 0x00000070092e7812 */ /* 0x000fe200078e7808 */
[----:B------:R1:W-:Y:S01]  /*6f20*/  ST.E desc[UR44][R52.64], RZ ;  /* 0x000000ff34007985 */ /* 0x0003e2000c10192c */
[----:B------:R-:W-:-:S02]  /*6f30*/  SHF.R.U64 R4, R5, 0x3, R43 ;  /* 0x0000000305047819 */ /* 0x000fc4000000122b */
[----:B------:R-:W-:Y:S01]  /*6f40*/  SHF.R.U64 R0, R3, 0x3, R39 ;  /* 0x0000000303007819 */ /* 0x000fe20000001227 */
[----:B------:R1:W-:Y:S01]  /*6f50*/  ST.E desc[UR44][R50.64], RZ ;  /* 0x000000ff32007985 */ /* 0x0003e2000c10192c */
[----:B------:R-:W-:Y:S02]  /*6f60*/  LOP3.LUT R44, R7, 0x70, R6, 0x78, !PT ;  /* 0x00000070072c7812 */ /* 0x000fe400078e7806 */
[C---:B------:R-:W-:Y:S01]  /*6f70*/  IADD3 R9, P0, PT, R40.reuse, 0x15000, RZ ;  /* 0x0001500028097810 */ /* 0x040fe20007f1e0ff */
[----:B------:R1:W-:Y:S01]  /*6f80*/  ST.E desc[UR44][R48.64], RZ ;  /* 0x000000ff30007985 */ /* 0x0003e2000c10192c */
[----:B------:R-:W-:Y:S02]  /*6f90*/  LOP3.LUT R42, R5, 0x70, R4, 0x78, !PT ;  /* 0x00000070052a7812 */ /* 0x000fe400078e7804 */
[C---:B------:R-:W-:Y:S01]  /*6fa0*/  IADD3 R7, P1, PT, R40.reuse, 0x15200, RZ ;  /* 0x0001520028077810 */ /* 0x040fe20007f3e0ff */
[--C-:B------:R-:W-:Y:S01]  /*6fb0*/  IMAD.X R37, RZ, RZ, R41.reuse, P0 ;  /* 0x000000ffff257224 */ /* 0x100fe200000e0629 */
[----:B------:R-:W-:Y:S01]  /*6fc0*/  LOP3.LUT R38, R3, 0x70, R0, 0x78, !PT ;  /* 0x0000007003267812 */ /* 0x000fe200078e7800 */
[----:B------:R1:W-:Y:S01]  /*6fd0*/  ST.E desc[UR44][R46.64], RZ ;  /* 0x000000ff2e007985 */ /* 0x0003e2000c10192c */
        /* <DEDUP_REMOVED lines=35> */
[C---:B------:R-:W-:Y:S02]  /*7210*/  IADD3 R9, P0, PT, R40.reuse, 0x16000, RZ ;  /* 0x0001600028097810 */ /* 0x040fe40007f1e0ff */
[----:B------:R-:W-:Y:S01]  /*7220*/  LOP3.LUT R24, R5, 0x70, R4, 0x78, !PT ;  /* 0x0000007005187812 */ /* 0x000fe200078e7804 */
[----:B------:R1:W-:Y:S01]  /*7230*/  ST.E desc[UR44][R26.64], RZ ;  /* 0x000000ff1a007985 */ /* 0x0003e2000c10192c */
        /* <DEDUP_REMOVED lines=12> */
[----:B------:R-:W-:-:S02]  /*7300*/  LOP3.LUT R18, R9, 0x70, R8, 0x78, !PT ;  /* 0x0000007009127812 */ /* 0x000fc400078e7808 */
[----:B------:R-:W-:Y:S02]  /*7310*/  SHF.R.U64 R4, R5, 0x3, R13 ;  /* 0x0000000305047819 */ /* 0x000fe4000000120d */
        /* <DEDUP_REMOVED lines=23> */
[----:B------:R-:W-:Y:S02]  /*7490*/  IADD3 R8, P0, PT, R40, 0x17000, RZ ;  /* 0x0001700028087810 */ /* 0x000fe40007f1e0ff */
[----:B------:R-:W-:Y:S01]  /*74a0*/  LOP3.LUT R64, R4, 0x70, R5, 0x78, !PT ;  /* 0x0000007004407812 */ /* 0x000fe200078e7805 */
[----:B------:R1:W-:Y:S01]  /*74b0*/  ST.E desc[UR44][R66.64], RZ ;  /* 0x000000ff42007985 */ /* 0x0003e2000c10192c */
[----:B------:R-:W-:Y:S01]  /*74c0*/  IADD3 R6, P1, PT, R40, 0x17200, RZ ;  /* 0x0001720028067810 */ /* 0x000fe20007f3e0ff */
[----:B------:R-:W-:Y:S01]  /*74d0*/  IMAD.X R77, RZ, RZ, R41, P0 ;  /* 0x000000ffff4d7224 */ /* 0x000fe200000e0629 */
        /* <DEDUP_REMOVED lines=35> */
[----:B------:R-:W-:Y:S02]  /*7710*/  LOP3.LUT R80, R4, 0x70, R5, 0x78, !PT ;  /* 0x0000007004507812 */ /* 0x000fe400078e7805 */
[----:B------:R-:W-:Y:S01]  /*7720*/  LOP3.LUT R78, R0, 0x70, R3, 0x78, !PT ;  /* 0x00000070004e7812 */ /* 0x000fe200078e7803 */
[----:B------:R1:W-:Y:S04]  /*7730*/  ST.E desc[UR44][R82.64], RZ ;  /* 0x000000ff52007985 */ /* 0x0003e8000c10192c */
[----:B------:R1:W-:Y:S04]  /*7740*/  ST.E desc[UR44][R80.64], RZ ;  /* 0x000000ff50007985 */ /* 0x0003e8000c10192c */
[----:B------:R1:W-:Y:S01]  /*7750*/  ST.E desc[UR44][R78.64], RZ ;  /* 0x000000ff4e007985 */ /* 0x0003e2000c10192c */
[----:B------:R-:W-:Y:S05]  /*7760*/  @!P5 BRA `(.L_x_158) ;  /* 0x0000000000c4d947 */ /* 0x000fea0003800000 */
[----:B------:R-:W2:Y:S01]  /*7770*/  LDC R3, c[0x0][0x904] ;  /* 0x00024100ff037b82 */ /* 0x000ea20000000800 */
[----:B------:R-:W3:Y:S01]  /*7780*/  LDCU.64 UR4, c[0x0][0x908] ;  /* 0x00012100ff0477ac */ /* 0x000ee20008000a00 */
[----:B------:R-:W-:Y:S01]  /*7790*/  BSSY.RECONVERGENT B0, `(.L_x_158) ;  /* 0x000002e000007945 */ /* 0x000fe20003800200 */
[----:B---3--:R-:W-:Y:S01]  /*77a0*/  IMAD.HI.U32 R0, R59, UR4, RZ ;  /* 0x000000043b007c27 */ /* 0x008fe2000f8e00ff */
[----:B------:R-:W3:Y:S01]  /*77b0*/  LDCU UR4, c[0x0][0x380] ;  /* 0x00007000ff0477ac */ /* 0x000ee20008000800 */
[----:B--2---:R-:W-:-:S03]  /*77c0*/  ISETP.NE.AND P0, PT, R3, 0x1, PT ;  /* 0x000000010300780c */ /* 0x004fc60003f05270 */
[----:B------:R-:W-:-:S04]  /*77d0*/  SHF.R.U32.HI R0, RZ, UR5, R0 ;  /* 0x00000005ff007c19 */ /* 0x000fc80008011600 */
[----:B------:R-:W-:-:S05]  /*77e0*/  SEL R0, R59, R0, !P0 ;  /* 0x000000003b007207 */ /* 0x000fca0004000000 */
[----:B------:R-:W-:-:S04]  /*77f0*/  IMAD.MOV R0, RZ, RZ, -R0 ;  /* 0x000000ffff007224 */ /* 0x000fc800078e0a00 */
[----:B------:R-:W-:-:S04]  /*7800*/  IMAD R3, R3, R0, R59 ;  /* 0x0000000003037224 */ /* 0x000fc800078e023b */
[----:B------:R-:W-:-:S05]  /*7810*/  IMAD R3, R3, 0x100, R58 ;  /* 0x0000010003037824 */ /* 0x000fca00078e023a */
[----:B---3--:R-:W-:-:S13]  /*7820*/  ISETP.GE.AND P0, PT, R3, UR4, PT ;  /* 0x0000000403007c0c */ /* 0x008fda000bf06270 */
[----:B------:R-:W-:Y:S05]  /*7830*/  @P0 BRA `(.L_x_159) ;  /* 0x00000000008c0947 */ /* 0x000fea0003800000 */
[----:B------:R-:W2:Y:S01]  /*7840*/  LDC R5, c[0x0][0x38c] ;  /* 0x0000e300ff057b82 */ /* 0x000ea20000000800 */
[----:B------:R-:W3:Y:S01]  /*7850*/  LDCU UR6, c[0x0][0x890] ;  /* 0x00011200ff0677ac */ /* 0x000ee20008000800 */
[----:B------:R-:W4:Y:S01]  /*7860*/  LDCU.64 UR4, c[0x0][0x888] ;  /* 0x00011100ff0477ac */ /* 0x000f220008000a00 */
[----:B---3--:R-:W-:Y:S01]  /*7870*/  IMAD R3, R22, UR6, R3 ;  /* 0x0000000616037c24 */ /* 0x008fe2000f8e0203 */
[----:B--2---:R-:W-:-:S04]  /*7880*/  IABS R6, R5 ;  /* 0x0000000500067213 */ /* 0x004fc80000000000 */
[----:B------:R-:W2:Y:S08]  /*7890*/  I2F.RP R7, R6 ;  /* 0x0000000600077306 */ /* 0x000eb00000209400 */
[----:B--2---:R-:W2:Y:S02]  /*78a0*/  MUFU.RCP R8, R7 ;  /* 0x0000000700087308 */ /* 0x004ea40000001000 */
[----:B--2---:R-:W-:-:S06]  /*78b0*/  IADD3 R8, PT, PT, R8, 0xffffffe, RZ ;  /* 0x0ffffffe08087810 */ /* 0x004fcc0007ffe0ff */
[----:B------:R2:W3:Y:S02]  /*78c0*/  F2I.FTZ.U32.TRUNC.NTZ R9, R8 ;  /* 0x0000000800097305 */ /* 0x0004e4000021f000 */
[----:B--2---:R-:W-:Y:S02]  /*78d0*/  HFMA2 R8, -RZ, RZ, 0, 0 ;  /* 0x00000000ff087431 */ /* 0x004fe400000001ff */
[----:B---3--:R-:W-:-:S04]  /*78e0*/  IMAD.MOV R0, RZ, RZ, -R9 ;  /* 0x000000ffff007224 */ /* 0x008fc800078e0a09 */
[----:B------:R-:W-:Y:S01]  /*78f0*/  IMAD R4, R0, R6, RZ ;  /* 0x0000000600047224 */ /* 0x000fe200078e02ff */
[----:B------:R-:W-:-:S03]  /*7900*/  IABS R0, R2 ;  /* 0x0000000200007213 */ /* 0x000fc60000000000 */
[----:B------:R-:W-:-:S06]  /*7910*/  IMAD.HI.U32 R9, R9, R4, R8 ;  /* 0x0000000409097227 */ /* 0x000fcc00078e0008 */
[----:B------:R-:W-:-:S04]  /*7920*/  IMAD.HI.U32 R4, R9, R0, RZ ;  /* 0x0000000009047227 */ /* 0x000fc800078e00ff */
[----:B------:R-:W-:-:S04]  /*7930*/  IMAD.MOV R7, RZ, RZ, -R4 ;  /* 0x000000ffff077224 */ /* 0x000fc800078e0a04 */
[----:B------:R-:W-:Y:S01]  /*7940*/  IMAD R7, R6, R7, R0 ;  /* 0x0000000706077224 */ /* 0x000fe200078e0200 */
[----:B------:R-:W-:-:S04]  /*7950*/  LOP3.LUT R0, R2, R5, RZ, 0x3c, !PT ;  /* 0x0000000502007212 */ /* 0x000fc800078e3cff */
[----:B------:R-:W-:Y:S02]  /*7960*/  ISETP.GT.U32.AND P1, PT, R6, R7, PT ;  /* 0x000000070600720c */ /* 0x000fe40003f24070 */
[----:B------:R-:W-:-:S11]  /*7970*/  ISETP.GE.AND P0, PT, R0, RZ, PT ;  /* 0x000000ff0000720c */ /* 0x000fd60003f06270 */
[-C--:B------:R-:W-:Y:S01]  /*7980*/  @!P1 IADD3 R7, PT, PT, R7, -R6.reuse, RZ ;  /* 0x8000000607079210 */ /* 0x080fe20007ffe0ff */
[----:B------:R-:W-:Y:S01]  /*7990*/  @!P1 VIADD R4, R4, 0x1 ;  /* 0x0000000104049836 */ /* 0x000fe20000000000 */
[----:B------:R-:W-:Y:S02]  /*79a0*/  ISETP.NE.AND P1, PT, R5, RZ, PT ;  /* 0x000000ff0500720c */ /* 0x000fe40003f25270 */
[----:B------:R-:W-:Y:S02]  /*79b0*/  ISETP.GE.U32.AND P2, PT, R7, R6, PT ;  /* 0x000000060700720c */ /* 0x000fe40003f46070 */
[----:B------:R-:W2:Y:S11]  /*79c0*/  LDC.64 R6, c[0x0][0x880] ;  /* 0x00022000ff067b82 */ /* 0x000eb60000000a00 */
[----:B------:R-:W-:-:S05]  /*79d0*/  @P2 IADD3 R4, PT, PT, R4, 0x1, RZ ;  /* 0x0000000104042810 */ /* 0x000fca0007ffe0ff */
[----:B------:R-:W-:Y:S01]  /*79e0*/  @!P0 IMAD.MOV R4, RZ, RZ, -R4 ;  /* 0x000000ffff048224 */ /* 0x000fe200078e0a04 */
[----:B------:R-:W-:-:S04]  /*79f0*/  @!P1 LOP3.LUT R4, RZ, R5, RZ, 0x33, !PT ;  /* 0x00000005ff049212 */ /* 0x000fc800078e33ff */
[C---:B------:R-:W-:Y:S01]  /*7a00*/  IADD3 R0, PT, PT, -R4.reuse, RZ, RZ ;  /* 0x000000ff04007210 */ /* 0x040fe20007ffe1ff */
[----:B----4-:R-:W-:-:S04]  /*7a10*/  IMAD R3, R4, UR5, R3 ;  /* 0x0000000504037c24 */ /* 0x010fc8000f8e0203 */
[----:B------:R-:W-:-:S04]  /*7a20*/  IMAD R0, R5, R0, R2 ;  /* 0x0000000005007224 */ /* 0x000fc800078e0202 */
[----:B------:R-:W-:Y:S01]  /*7a30*/  IMAD R3, R0, UR4, R3 ;  /* 0x0000000400037c24 */ /* 0x000fe2000f8e0203 */
[----:B------:R-:W-:-:S03]  /*7a40*/  MOV R0, 0xff800000 ;  /* 0xff80000000007802 */ /* 0x000fc60000000f00 */
[----:B--2---:R-:W-:-:S05]  /*7a50*/  IMAD.WIDE R6, R3, 0x4, R6 ;  /* 0x0000000403067825 */ /* 0x004fca00078e0206 */
[----:B------:R2:W-:Y:S02]  /*7a60*/  STG.E desc[UR44][R6.64], R0 ;  /* 0x0000000006007986 */ /* 0x0005e4000c10192c */
.L_x_159:
[----:B------:R-:W-:Y:S05]  /*7a70*/  BSYNC.RECONVERGENT B0 ;  /* 0x0000000000007941 */ /* 0x000fea0003800200 */
.L_x_158:
[----:B------:R-:W-:-:S09]  /*7a80*/  UISETP.NE.AND UP0, UPT, UR41, URZ, UPT ;  /* 0x000000ff2900728c */ /* 0x000fd2000bf05270 */
[----:B------:R-:W-:Y:S05]  /*7a90*/  BRA.U UP0, `(.L_x_160) ;  /* 0x0000000100047547 */ /* 0x000fea000b800000 */
[----:B------:R-:W-:Y:S05]  /*7aa0*/  BPT.TRAP 0x1 ;  /* 0x000000040000795c */ /* 0x000fea0000300000 */
.L_x_160:
[C---:B-1----:R-:W-:Y:S01]  /*7ab0*/  IADD3 R39, P0, PT, R40.reuse, 0x18000, RZ ;  /* 0x0001800028277810 */ /* 0x042fe20007f1e0ff */
[----:B------:R-:W-:Y:S01]  /*7ac0*/  STL.64 [R1+0x80], R58 ;  /* 0x0000803a01007387 */ /* 0x000fe20000100a00 */
[C---:B------:R-:W-:Y:S01]  /*7ad0*/  IADD3 R37, P1, PT, R40.reuse, 0x18200, RZ ;  /* 0x0001820028257810 */ /* 0x040fe20007f3e0ff */
[----:B------:R1:W-:Y:S01]  /*7ae0*/  SYNCS.ARRIVE.TRANS64.A1T0 RZ, [R16+URZ+0x1c0b0], RZ ;  /* 0x01c0b0ff10ff79a7 */ /* 0x0003e200081000ff */
[C---:B------:R-:W-:Y:S01]  /*7af0*/  IADD3 R35, P2, PT, R40.reuse, 0x18400, RZ ;  /* 0x0001840028237810 */ /* 0x040fe20007f5e0ff */
[----:B------:R3:W-:Y:S01]  /*7b00*/  STL [R1+0xb0], R39 ;  /* 0x0000b02701007387 */ /* 0x0007e20000100800 */
[C---:B------:R-:W-:Y:S01]  /*7b10*/  IADD3 R33, P3, PT, R40.reuse, 0x18600, RZ ;  /* 0x0001860028217810 */ /* 0x040fe20007f7e0ff */
[--C-:B--2---:R-:W-:Y:S01]  /*7b20*/  IMAD.X R7, RZ, RZ, R41.reuse, P1 ;  /* 0x000000ffff077224 */ /* 0x104fe200008e0629 */
[C---:B------:R-:W-:Y:S01]  /*7b30*/  IADD3 R30, P1, PT, R40.reuse, 0x18c00, RZ ;  /* 0x00018c00281e7810 */ /* 0x040fe20007f3e0ff */
[----:B------:R-:W-:Y:S01]  /*7b40*/  STL.64 [R1+0x78], R56 ;  /* 0x0000783801007387 */ /* 0x000fe20000100a00 */
[C---:B------:R-:W-:Y:S01]  /*7b50*/  IADD3 R32, P4, PT, R40.reuse, 0x18800, RZ ;  /* 0x0001880028207810 */ /* 0x040fe20007f9e0ff */
[----:B------:R-:W-:Y:S01]  /*7b60*/  IMAD.X R5, RZ, RZ, R41, P3 ;  /* 0x000000ffff057224 */ /* 0x000fe200018e0629 */
[----:B------:R-:W-:Y:S01]  /*7b70*/  IADD3 R28, P3, PT, R40, 0x19000, RZ ;  /* 0x00019000281c7810 */ /* 0x000fe20007f7e0ff */
[----:B------:R-:W-:Y:S01]  /*7b80*/  STL [R1+0x44], R7 ;  /* 0x0000440701007387 */ /* 0x000fe20000100800 */
[----:B------:R-:W-:-:S03]  /*7b90*/  UISETP.NE.AND UP0, UPT, UR41, URZ, UPT ;  /* 0x000000ff2900728c */ /* 0x000fc6000bf05270 */
[----:B------:R-:W-:Y:S04]  /*7ba0*/  STL.64 [R1+0x70], R22 ;  /* 0x0000701601007387 */ /* 0x000fe80000100a00 */
[----:B------:R-:W-:Y:S01]  /*7bb0*/  STL [R1+0x88], R60 ;  /* 0x0000883c01007387 */ /* 0x000fe20000100800 */
[----:B---3--:R-:W-:Y:S01]  /*7bc0*/  IMAD.X R39, RZ, RZ, R41, P0 ;  /* 0x000000ffff277224 */ /* 0x008fe200000e0629 */
[----:B------:R-:W-:-:S04]  /*7bd0*/  IADD3 R31, P0, PT, R40, 0x18a00, RZ ;  /* 0x00018a00281f7810 */ /* 0x000fc80007f1e0ff */
[----:B------:R-:W-:Y:S04]  /*7be0*/  STL [R1+0x4c], R39 ;  /* 0x00004c2701007387 */ /* 0x000fe80000100800 */
[----:B------:R2:W-:Y:S02]  /*7bf0*/  STL.64 [R1+0x98], R30 ;  /* 0x0000981e01007387 */ /* 0x0005e40000100a00 */
[----:B--2---:R-:W-:Y:S01]  /*7c00*/  IMAD.X R31, RZ, RZ, R41, P2 ;  /* 0x000000ffff1f7224 */ /* 0x004fe200010e0629 */
[----:B------:R-:W-:-:S05]  /*7c10*/  IADD3 R29, P2, PT, R40, 0x18e00, RZ ;  /* 0x00018e00281d7810 */ /* 0x000fca0007f5e0ff */
[----:B------:R2:W-:Y:S04]  /*7c20*/  STL.64 [R1+0xa0], R28 ;  /* 0x0000a01c01007387 */ /* 0x0005e80000100a00 */
[----:B--2---:R1:W2:Y:S01]  /*7c30*/  LDL.64 R28, [R1+0x48] ;  /* 0x00004800011c7983 */ /* 0x0042a20000100a00 */
[--C-:B------:R-:W-:Y:S01]  /*7c40*/  IMAD.X R61, RZ, RZ, R41.reuse, P4 ;  /* 0x000000ffff3d7224 */ /* 0x100fe200020e0629 */
[C---:B------:R-:W-:Y:S01]  /*7c50*/  IADD3 R27, P4, PT, R40.reuse, 0x19200, RZ ;  /* 0x00019200281b7810 */ /* 0x040fe20007f9e0ff */
        /* <DEDUP_REMOVED lines=8> */
[----:B------:R-:W-:Y:S01]  /*7ce0*/  IMAD.X R23, RZ, RZ, R41, P2 ;  /* 0x000000ffff177224 */ /* 0x000fe200010e0629 */
[----:B------:R-:W-:Y:S01]  /*7cf0*/  IADD3 R24, P2, PT, R40, 0x19800, RZ ;  /* 0x0001980028187810 */ /* 0x000fe20007f5e0ff */
[----:B------:R3:W-:Y:S04]  /*7d00*/  STL.64 [R1+0x90], R20 ;  /* 0x0000901401007387 */ /* 0x0007e80000100a00 */
[----:B------:R4:W-:Y:S04]  /*7d10*/  STL.64 [R1+0xa8], R60 ;  /* 0x0000a83c01007387 */ /* 0x0009e80000100a00 */
[----:B------:R1:W-:Y:S04]  /*7d20*/  STL [R1+0x34], R5 ;  /* 0x0000340501007387 */ /* 0x0003e80000100800 */
[----:B---3--:R-:W3:Y:S01]  /*7d30*/  LDL.LU.64 R20, [R1+0x40] ;  /* 0x0000400001147983 */ /* 0x008ee20000300a00 */
[----:B--2---:R-:W-:-:S03]  /*7d40*/  IMAD.MOV.U32 R29, RZ, RZ, R39 ;  /* 0x000000ffff1d7224 */ /* 0x004fc600078e0027 */
[----:B------:R-:W2:Y:S01]  /*7d50*/  LDL.LU R39, [R1+0xb0] ;  /* 0x0000b00001277983 */ /* 0x000ea20000300800 */
        /* <DEDUP_REMOVED lines=24> */
[----:B----4-:R-:W-:-:S02]  /*7ee0*/  IMAD.MOV.U32 R60, RZ, RZ, R4 ;  /* 0x000000ffff3c7224 */ /* 0x010fc400078e0004 */
[----:B------:R-:W-:Y:S02]  /*7ef0*/  IMAD.MOV.U32 R61, RZ, RZ, R5 ;  /* 0x000000ffff3d7224 */ /* 0x000fe400078e0005 */
[--C-:B------:R-:W-:Y:S01]  /*7f00*/  IMAD.X R65, RZ, RZ, R41.reuse, P2 ;  /* 0x000000ffff417224 */ /* 0x100fe200010e0629 */
[C---:B------:R-:W-:Y:S01]  /*7f10*/  IADD3 R6, P2, PT, R40.reuse, 0x1b600, RZ ;  /* 0x0001b60028067810 */ /* 0x040fe20007f5e0ff */
[--C-:B------:R-:W-:Y:S01]  /*7f20*/  IMAD.X R63, RZ, RZ, R41.reuse, P3 ;  /* 0x000000ffff3f7224 */ /* 0x100fe200018e0629 */
[C---:B-1----:R-:W-:Y:S01]  /*7f30*/  IADD3 R5, P3, PT, R40.reuse, 0x1b800, RZ ;  /* 0x0001b80028057810 */ /* 0x042fe20007f7e0ff */
[--C-:B------:R-:W-:Y:S01]  /*7f40*/  IMAD.X R55, RZ, RZ, R41.reuse, P4 ;  /* 0x000000ffff377224 */ /* 0x100fe200020e0629 */
[C---:B------:R-:W-:Y:S01]  /*7f50*/  IADD3 R4, P4, PT, R40.reuse, 0x1ba00, RZ ;  /* 0x0001ba0028047810 */ /* 0x040fe20007f9e0ff */
[--C-:B------:R-:W-:Y:S01]  /*7f60*/  IMAD.X R53, RZ, RZ, R41.reuse, P0 ;  /* 0x000000ffff357224 */ /* 0x100fe200000e0629 */
[C---:B------:R-:W-:Y:S01]  /*7f70*/  IADD3 R3, P0, PT, R40.reuse, 0x1bc00, RZ ;  /* 0x0001bc0028037810 */ /* 0x040fe20007f1e0ff */
[----:B------:R-:W-:Y:S01]  /*7f80*/  IMAD.X R51, RZ, RZ, R41, P1 ;  /* 0x000000ffff337224 */ /* 0x000fe200008e0629 */
[----:B------:R-:W-:-:S02]  /*7f90*/  IADD3 R0, P1, PT, R40, 0x1be00, RZ ;  /* 0x0001be0028007810 */ /* 0x000fc40007f3e0ff */
[----:B------:R-:W-:Y:S02]  /*7fa0*/  SHF.R.U64 R36, R35, 0x3, R31 ;  /* 0x0000000323247819 */ /* 0x000fe4000000121f */
[----:B---3--:R-:W-:Y:S02]  /*7fb0*/  SHF.R.U64 R38, R37, 0x3, R21 ;  /* 0x0000000325267819 */ /* 0x008fe40000001215 */
[----:B------:R-:W-:Y:S02]  /*7fc0*/  SHF.R.U64 R34, R33, 0x3, R61 ;  /* 0x0000000321227819 */ /* 0x000fe4000000123d */
[----:B------:R-:W-:Y:S01]  /*7fd0*/  LOP3.LUT R30, R35, 0x70, R36, 0x78, !PT ;  /* 0x00000070231e7812 */ /* 0x000fe200078e7824 */
[----:B------:R-:W3:Y:S01]  /*7fe0*/  LDL.LU.64 R60, [R1+0xa8] ;  /* 0x0000a800013c7983 */ /* 0x000ee20000300a00 */
[----:B------:R-:W-:-:S03]  /*7ff0*/  LOP3.LUT R20, R37, 0x70, R38, 0x78, !PT ;  /* 0x0000007025147812 */ /* 0x000fc600078e7826 */
[----:B------:R1:W-:Y:S04]  /*8000*/  STL.64 [R1+0x38], R30 ;  /* 0x0000381e01007387 */ /* 0x0003e80000100a00 */
[----:B-1----:R-:W4:Y:S01]  /*8010*/  LDL.LU.64 R30, [R1+0x98] ;  /* 0x00009800011e7983 */ /* 0x002f220000300a00 */
[----:B--2---:R-:W-:-:S04]  /*8020*/  SHF.R.U64 R40, R39, 0x3, R29 ;  /* 0x0000000327287819 */ /* 0x004fc8000000121d */
[----:B------:R-:W-:Y:S02]  /*8030*/  LOP3.LUT R28, R39, 0x70, R40, 0x78, !PT ;  /* 0x00000070271c7812 */ /* 0x000fe400078e7828 */
[----:B------:R-:W2:Y:S04]  /*8040*/  LDL.LU.64 R38, [R1+0x30] ;  /* 0x0000300001267983 */ /* 0x000ea80000300a00 */
[----:B------:R1:W-:Y:S04]  /*8050*/  STL [R1+0x48], R28 ;  /* 0x0000481c01007387 */ /* 0x0003e80000100800 */
[----:B-1----:R-:W2:Y:S01]  /*8060*/  LDL.LU.64 R28, [R1+0xa0] ;  /* 0x0000a000011c7983 */ /* 0x002ea20000300a00 */
[----:B---3--:R-:W-:-:S04]  /*8070*/  SHF.R.U64 R35, R32, 0x3, R61 ;  /* 0x0000000320237819 */ /* 0x008fc8000000123d */
[----:B------:R-:W-:Y:S01]  /*8080*/  LOP3.LUT R60, R32, 0x70, R35, 0x78, !PT ;  /* 0x00000070203c7812 */ /* 0x000fe200078e7823 */
[----:B------:R-:W-:Y:S01]  /*8090*/  IMAD.MOV.U32 R32, RZ, RZ, R20 ;  /* 0x000000ffff207224 */ /* 0x000fe200078e0014 */
[----:B----4-:R-:W-:-:S04]  /*80a0*/  SHF.R.U64 R36, R31, 0x3, R59 ;  /* 0x000000031f247819 */ /* 0x010fc8000000123b */
[----:B------:R-:W-:Y:S02]  /*80b0*/  LOP3.LUT R58, R31, 0x70, R36, 0x78, !PT ;  /* 0x000000701f3a7812 */ /* 0x000fe400078e7824 */
[----:B------:R-:W3:Y:S01]  /*80c0*/  LDL.LU.64 R36, [R1+0x38] ;  /* 0x0000380001247983 */ /* 0x000ee20000300a00 */
[----:B--2---:R-:W-:Y:S02]  /*80d0*/  LOP3.LUT R38, R33, 0x70, R34, 0x78, !PT ;  /* 0x0000007021267812 */ /* 0x004fe400078e7822 */
[----:B------:R-:W-:-:S04]  /*80e0*/  SHF.R.U64 R33, R30, 0x3, R57 ;  /* 0x000000031e217819 */ /* 0x000fc80000001239 */
[----:B------:R-:W-:Y:S01]  /*80f0*/  LOP3.LUT R56, R30, 0x70, R33, 0x78, !PT ;  /* 0x000000701e387812 */ /* 0x000fe200078e7821 */
[----:B------:R-:W-:Y:S02]  /*8100*/  IMAD.MOV.U32 R33, RZ, RZ, R21 ;  /* 0x000000ffff217224 */ /* 0x000fe400078e0015 */
[----:B------:R-:W2:Y:S02]  /*8110*/  LDL.LU.64 R20, [R1+0x90] ;  /* 0x0000900001147983 */ /* 0x000ea40000300a00 */
[----:B------:R-:W-:Y:S01]  /*8120*/  IMAD.MOV.U32 R35, RZ, RZ, R33 ;  /* 0x000000ffff237224 */ /* 0x000fe200078e0021 */
[----:B------:R-:W-:-:S04]  /*8130*/  SHF.R.U64 R34, R29, 0x3, R23 ;  /* 0x000000031d227819 */ /* 0x000fc80000001217 */
[----:B------:R-:W-:Y:S01]  /*8140*/  LOP3.LUT R22, R29, 0x70, R34, 0x78, !PT ;  /* 0x000000701d167812 */ /* 0x000fe200078e7822 */
[----:B------:R-:W-:Y:S01]  /*8150*/  IMAD.MOV.U32 R34, RZ, RZ, R32 ;  /* 0x000000ffff227224 */ /* 0x000fe200078e0020 */
[----:B------:R-:W-:-:S04]  /*8160*/  SHF.R.U64 R32, R27, 0x3, R91 ;  /* 0x000000031b207819 */ /* 0x000fc8000000125b */
[----:B------:R-:W-:Y:S02]  /*8170*/  LOP3.LUT R90, R27, 0x70, R32, 0x78, !PT ;  /* 0x000000701b5a7812 */ /* 0x000fe400078e7820 */
[----:B------:R-:W4:Y:S01]  /*8180*/  LDL.LU.64 R32, [R1+0x48] ;  /* 0x0000480001207983 */ /* 0x000f220000300a00 */
[----:B------:R-:W-:Y:S02]  /*8190*/  SHF.R.U64 R31, R28, 0x3, R93 ;  /* 0x000000031c1f7819 */ /* 0x000fe4000000125d */
[----:B------:R-:W-:Y:S02]  /*81a0*/  SHF.R.U64 R29, R26, 0x3, R89 ;  /* 0x000000031a1d7819 */ /* 0x000fe40000001259 */
[----:B------:R-:W-:Y:S02]  /*81b0*/  SHF.R.U64 R30, R25, 0x3, R87 ;  /* 0x00000003191e7819 */ /* 0x000fe40000001257 */
[----:B------:R-:W-:Y:S02]  /*81c0*/  LOP3.LUT R92, R28, 0x70, R31, 0x78, !PT ;  /* 0x000000701c5c7812 */ /* 0x000fe400078e781f */
[----:B------:R-:W-:-:S02]  /*81d0*/  LOP3.LUT R88, R26, 0x70, R29, 0x78, !PT ;  /* 0x000000701a587812 */ /* 0x000fc400078e781d */
[C---:B------:R-:W-:Y:S02]  /*81e0*/  SHF.R.U64 R27, R24.reuse, 0x3, R85 ;  /* 0x00000003181b7819 */ /* 0x040fe40000001255 */
[----:B------:R-:W-:Y:S02]  /*81f0*/  LOP3.LUT R86, R25, 0x70, R30, 0x78, !PT ;  /* 0x0000007019567812 */ /* 0x000fe400078e781e */
[C---:B------:R-:W-:Y:S02]  /*8200*/  SHF.R.U64 R26, R19.reuse, 0x3, R79 ;  /* 0x00000003131a7819 */ /* 0x040fe4000000124f */
[----:B------:R-:W-:Y:S02]  /*8210*/  LOP3.LUT R84, R24, 0x70, R27, 0x78, !PT ;  /* 0x0000007018547812 */ /* 0x000fe400078e781b */
[----:B------:R-:W-:Y:S02]  /*8220*/  LOP3.LUT R78, R19, 0x70, R26, 0x78, !PT ;  /* 0x00000070134e7812 */ /* 0x000fe400078e781a */
[----:B------:R-:W-:-:S02]  /*8230*/  SHF.R.U64 R24, R17, 0x3, R75 ;  /* 0x0000000311187819 */ /* 0x000fc4000000124b */
[C---:B------:R-:W-:Y:S02]  /*8240*/  SHF.R.U64 R19, R14.reuse, 0x3, R71 ;  /* 0x000000030e137819 */ /* 0x040fe40000001247 */
[----:B------:R-:W-:Y:S01]  /*8250*/  LOP3.LUT R74, R17, 0x70, R24, 0x78, !PT ;  /* 0x00000070114a7812 */ /* 0x000fe200078e7818 */
[----:B------:R-:W-:Y:S01]  /*8260*/  IMAD.X R49, RZ, RZ, R41, P2 ;  /* 0x000000ffff317224 */ /* 0x000fe200010e0629 */
[----:B------:R-:W-:Y:S02]  /*8270*/  LOP3.LUT R70, R14, 0x70, R19, 0x78, !PT ;  /* 0x000000700e467812 */ /* 0x000fe400078e7813 */
[C---:B------:R-:W-:Y:S02]  /*8280*/  SHF.R.U64 R17, R12.reuse, 0x3, R67 ;  /* 0x000000030c117819 */ /* 0x040fe40000001243 */
[----:B------:R-:W-:Y:S01]  /*8290*/  SHF.R.U64 R14, R11, 0x3, R65 ;  /* 0x000000030b0e7819 */ /* 0x000fe20000001241 */
[----:B------:R-:W-:Y:S01]  /*82a0*/  IMAD.X R47, RZ, RZ, R41, P3 ;  /* 0x000000ffff2f7224 */ /* 0x000fe200018e0629 */
[----:B------:R-:W-:Y:S01]  /*82b0*/  LOP3.LUT R66, R12, 0x70, R17, 0x78, !PT ;  /* 0x000000700c427812 */ /* 0x000fe200078e7811 */
[----:B----4-:R-:W-:Y:S04]  /*82c0*/  ST.E desc[UR44][R32.64], RZ ;  /* 0x000000ff20007985 */ /* 0x010fe8000c10192c */
[----:B------:R-:W-:Y:S04]  /*82d0*/  ST.E desc[UR44][R34.64], RZ ;  /* 0x000000ff22007985 */ /* 0x000fe8000c10192c */
[----:B---3--:R-:W-:Y:S04]  /*82e0*/  ST.E desc[UR44][R36.64], RZ ;  /* 0x000000ff24007985 */ /* 0x008fe8000c10192c */
[----:B------:R-:W-:Y:S04]  /*82f0*/  ST.E desc[UR44][R38.64], RZ ;  /* 0x000000ff26007985 */ /* 0x000fe8000c10192c */
[----:B------:R1:W-:Y:S04]  /*8300*/  ST.E desc[UR44][R60.64], RZ ;  /* 0x000000ff3c007985 */ /* 0x0003e8000c10192c */
[----:B------:R3:W-:Y:S04]  /*8310*/  ST.E desc[UR44][R58.64], RZ ;  /* 0x000000ff3a007985 */ /* 0x0007e8000c10192c */
[----:B------:R4:W-:Y:S04]  /*8320*/  ST.E desc[UR44][R56.64], RZ ;  /* 0x000000ff38007985 */ /* 0x0009e8000c10192c */
[----:B------:R2:W-:Y:S04]  /*8330*/  ST.E desc[UR44][R22.64], RZ ;  /* 0x000000ff16007985 */ /* 0x0005e8000c10192c */
[----:B-1----:R1:W5:Y:S04]  /*8340*/  LDL.LU R60, [R1+0x88] ;  /* 0x00008800013c7983 */ /* 0x0023680000300800 */
[----:B---3--:R1:W5:Y:S04]  /*8350*/  LDL.LU.64 R58, [R1+0x80] ;  /* 0x00008000013a7983 */ /* 0x0083680000300a00 */
[----:B----4-:R1:W5:Y:S04]  /*8360*/  LDL.LU.64 R56, [R1+0x78] ;  /* 0x0000780001387983 */ /* 0x0103680000300a00 */
[----:B--2---:R1:W5:Y:S01]  /*8370*/  LDL.LU.64 R22, [R1+0x70] ;  /* 0x0000700001167983 */ /* 0x0043620000300a00 */
[----:B------:R-:W-:-:S02]  /*8380*/  SHF.R.U64 R28, R21, 0x3, R83 ;  /* 0x00000003151c7819 */ /* 0x000fc40000001253 */
[----:B------:R-:W-:Y:S02]  /*8390*/  SHF.R.U64 R25, R20, 0x3, R81 ;  /* 0x0000000314197819 */ /* 0x000fe40000001251 */
[----:B------:R-:W-:Y:S02]  /*83a0*/  LOP3.LUT R82, R21, 0x70, R28, 0x78, !PT ;  /* 0x0000007015527812 */ /* 0x000fe400078e781c */
[----:B------:R-:W-:Y:S02]  /*83b0*/  SHF.R.U64 R21, R18, 0x3, R77 ;  /* 0x0000000312157819 */ /* 0x000fe4000000124d */
[----:B------:R-:W-:Y:S01]  /*83c0*/  LOP3.LUT R80, R20, 0x70, R25, 0x78, !PT ;  /* 0x0000007014507812 */ /* 0x000fe200078e7819 */
[----:B------:R1:W-:Y:S01]  /*83d0*/  ST.E desc[UR44][R92.64], RZ ;  /* 0x000000ff5c007985 */ /* 0x0003e2000c10192c */
[----:B------:R-:W-:Y:S02]  /*83e0*/  SHF.R.U64 R20, R15, 0x3, R73 ;  /* 0x000000030f147819 */ /* 0x000fe40000001249 */
[----:B------:R-:W-:Y:S01]  /*83f0*/  LOP3.LUT R76, R18, 0x70, R21, 0x78, !PT ;  /* 0x00000070124c7812 */ /* 0x000fe200078e7815 */
[----:B------:R1:W-:Y:S01]  /*8400*/  ST.E desc[UR44][R90.64], RZ ;  /* 0x000000ff5a007985 */ /* 0x0003e2000c10192c */
[----:B------:R-:W-:-:S02]  /*8410*/  SHF.R.U64 R18, R13, 0x3, R69 ;  /* 0x000000030d127819 */ /* 0x000fc40000001245 */
[----:B------:R-:W-:Y:S01]  /*8420*/  LOP3.LUT R72, R15, 0x70, R20, 0x78, !PT ;  /* 0x000000700f487812 */ /* 0x000fe200078e7814 */
[----:B------:R1:W-:Y:S01]  /*8430*/  ST.E desc[UR44][R88.64], RZ ;  /* 0x000000ff58007985 */ /* 0x0003e2000c10192c */
[----:B------:R-:W-:-:S03]  /*8440*/  SHF.R.U64 R15, R10, 0x3, R63 ;  /* 0x000000030a0f7819 */ /* 0x000fc6000000123f */
[----:B------:R1:W-:Y:S01]  /*8450*/  ST.E desc[UR44][R86.64], RZ ;  /* 0x000000ff56007985 */ /* 0x0003e2000c10192c */
[----:B------:R-:W-:-:S03]  /*8460*/  LOP3.LUT R68, R13, 0x70, R18, 0x78, !PT ;  /* 0x000000700d447812 */ /* 0x000fc600078e7812 */
[----:B------:R1:W-:Y:S01]  /*8470*/  ST.E desc[UR44][R84.64], RZ ;  /* 0x000000ff54007985 */ /* 0x0003e2000c10192c */
[----:B------:R-:W-:Y:S01]  /*8480*/  SHF.R.U64 R13, R8, 0x3, R53 ;  /* 0x00000003080d7819 */ /* 0x000fe20000001235 */
[--C-:B------:R-:W-:Y:S02]  /*8490*/  IMAD.X R45, RZ, RZ, R41.reuse, P4 ;  /* 0x000000ffff2d7224 */ /* 0x100fe400020e0629 */
[----:B------:R1:W-:Y:S01]  /*84a0*/  ST.E desc[UR44][R82.64], RZ ;  /* 0x000000ff52007985 */ /* 0x0003e2000c10192c */
[----:B------:R-:W-:Y:S01]  /*84b0*/  LOP3.LUT R64, R11, 0x70, R14, 0x78, !PT ;  /* 0x000000700b407812 */ /* 0x000fe200078e780e */
[----:B------:R-:W-:Y:S01]  /*84c0*/  IMAD.X R43, RZ, RZ, R41, P0 ;  /* 0x000000ffff2b7224 */ /* 0x000fe200000e0629 */
[----:B------:R-:W-:Y:S01]  /*84d0*/  SHF.R.U64 R12, R9, 0x3, R55 ;  /* 0x00000003090c7819 */ /* 0x000fe20000001237 */
[----:B------:R1:W-:Y:S01]  /*84e0*/  ST.E desc[UR44][R80.64], RZ ;  /* 0x000000ff50007985 */ /* 0x0003e2000c10192c */
[----:B------:R-:W-:Y:S01]  /*84f0*/  LOP3.LUT R62, R10, 0x70, R15, 0x78, !PT ;  /* 0x000000700a3e7812 */ /* 0x000fe200078e780f */
[----:B------:R-:W-:Y:S01]  /*8500*/  IMAD.X R41, RZ, RZ, R41, P1 ;  /* 0x000000ffff297224 */ /* 0x000fe200008e0629 */
[----:B------:R-:W-:Y:S01]  /*8510*/  SHF.R.U64 R11, R6, 0x3, R49 ;  /* 0x00000003060b7819 */ /* 0x000fe20000001231 */
[----:B------:R1:W-:Y:S01]  /*8520*/  ST.E desc[UR44][R78.64], RZ ;  /* 0x000000ff4e007985 */ /* 0x0003e2000c10192c */
[----:B------:R-:W-:-:S03]  /*8530*/  SHF.R.U64 R10, R7, 0x3, R51 ;  /* 0x00000003070a7819 */ /* 0x000fc60000001233 */
[----:B------:R1:W-:Y:S01]  /*8540*/  ST.E desc[UR44][R76.64], RZ ;  /* 0x000000ff4c007985 */ /* 0x0003e2000c10192c */
[----:B------:R-:W-:-:S03]  /*8550*/  LOP3.LUT R52, R8, 0x70, R13, 0x78, !PT ;  /* 0x0000007008347812 */ /* 0x000fc600078e780d */
[----:B------:R1:W-:Y:S01]  /*8560*/  ST.E desc[UR44][R74.64], RZ ;  /* 0x000000ff4a007985 */ /* 0x0003e2000c10192c */
[----:B------:R-:W-:Y:S02]  /*8570*/  LOP3.LUT R54, R9, 0x70, R12, 0x78, !PT ;  /* 0x0000007009367812 */ /* 0x000fe400078e780c */
[----:B------:R-:W-:Y:S01]  /*8580*/  SHF.R.U64 R8, R5, 0x3, R47 ;  /* 0x0000000305087819 */ /* 0x000fe2000000122f */
[----:B------:R1:W-:Y:S01]  /*8590*/  ST.E desc[UR44][R72.64], RZ ;  /* 0x000000ff48007985 */ /* 0x0003e2000c10192c */
[----:B------:R-:W-:Y:S02]  /*85a0*/  LOP3.LUT R48, R6, 0x70, R11, 0x78, !PT ;  /* 0x0000007006307812 */ /* 0x000fe400078e780b */
[----:B------:R-:W-:Y:S01]  /*85b0*/  SHF.R.U64 R9, R4, 0x3, R45 ;  /* 0x0000000304097819 */ /* 0x000fe2000000122d */
[----:B------:R1:W-:Y:S01]  /*85c0*/  ST.E desc[UR44][R70.64], RZ ;  /* 0x000000ff46007985 */ /* 0x0003e2000c10192c */
[----:B------:R-:W-:Y:S02]  /*85d0*/  LOP3.LUT R50, R7, 0x70, R10, 0x78, !PT ;  /* 0x0000007007327812 */ /* 0x000fe400078e780a */
[----:B------:R-:W-:Y:S01]  /*85e0*/  SHF.R.U64 R6, R3, 0x3, R43 ;  /* 0x0000000303067819 */ /* 0x000fe2000000122b */
[----:B------:R1:W-:Y:S01]  /*85f0*/  ST.E desc[UR44][R68.64], RZ ;  /* 0x000000ff44007985 */ /* 0x0003e2000c10192c */
[----:B------:R-:W-:-:S03]  /*8600*/  SHF.R.U64 R7, R0, 0x3, R41 ;  /* 0x0000000300077819 */ /* 0x000fc60000001229 */
[----:B------:R1:W-:Y:S01]  /*8610*/  ST.E desc[UR44][R66.64], RZ ;  /* 0x000000ff42007985 */ /* 0x0003e2000c10192c */
[----:B------:R-:W-:-:S03]  /*8620*/  LOP3.LUT R46, R5, 0x70, R8, 0x78, !PT ;  /* 0x00000070052e7812 */ /* 0x000fc600078e7808 */
[----:B------:R1:W-:Y:S01]  /*8630*/  ST.E desc[UR44][R64.64], RZ ;  /* 0x000000ff40007985 */ /* 0x0003e2000c10192c */
[----:B------:R-:W-:-:S03]  /*8640*/  LOP3.LUT R44, R4, 0x70, R9, 0x78, !PT ;  /* 0x00000070042c7812 */ /* 0x000fc600078e7809 */
[----:B------:R1:W-:Y:S01]  /*8650*/  ST.E desc[UR44][R62.64], RZ ;  /* 0x000000ff3e007985 */ /* 0x0003e2000c10192c */
[----:B------:R-:W-:-:S03]  /*8660*/  LOP3.LUT R42, R3, 0x70, R6, 0x78, !PT ;  /* 0x00000070032a7812 */ /* 0x000fc600078e7806 */
[----:B------:R1:W-:Y:S01]  /*8670*/  ST.E desc[UR44][R54.64], RZ ;  /* 0x000000ff36007985 */ /* 0x0003e2000c10192c */
[----:B------:R-:W-:-:S03]  /*8680*/  LOP3.LUT R40, R0, 0x70, R7, 0x78, !PT ;  /* 0x0000007000287812 */ /* 0x000fc600078e7807 */
[----:B------:R1:W-:Y:S04]  /*8690*/  ST.E desc[UR44][R52.64], RZ ;  /* 0x000000ff34007985 */ /* 0x0003e8000c10192c */
[----:B------:R1:W-:Y:S04]  /*86a0*/  ST.E desc[UR44][R50.64], RZ ;  /* 0x000000ff32007985 */ /* 0x0003e8000c10192c */
[----:B------:R1:W-:Y:S04]  /*86b0*/  ST.E desc[UR44][R48.64], RZ ;  /* 0x000000ff30007985 */ /* 0x0003e8000c10192c */
[----:B------:R1:W-:Y:S04]  /*86c0*/  ST.E desc[UR44][R46.64], RZ ;  /* 0x000000ff2e007985 */ /* 0x0003e8000c10192c */
[----:B------:R1:W-:Y:S04]  /*86d0*/  ST.E desc[UR44][R44.64], RZ ;  /* 0x000000ff2c007985 */ /* 0x0003e8000c10192c */
[----:B------:R1:W-:Y:S04]  /*86e0*/  ST.E desc[UR44][R42.64], RZ ;  /* 0x000000ff2a007985 */ /* 0x0003e8000c10192c */
[----:B------:R1:W-:Y:S01]  /*86f0*/  ST.E desc[UR44][R40.64], RZ ;  /* 0x000000ff28007985 */ /* 0x0003e2000c10192c */
[----:B------:R-:W-:Y:S01]  /*8700*/  @!PT LDS RZ, [RZ] ;  /* 0x00000000fffff984 */ /* 0x000fe20000000800 */
[----:B------:R-:W-:Y:S01]  /*8710*/  @!PT LDS RZ, [RZ] ;  /* 0x00000000fffff984 */ /* 0x000fe20000000800 */
[----:B------:R-:W-:Y:S01]  /*8720*/  @!PT LDS RZ, [RZ] ;  /* 0x00000000fffff984 */ /* 0x000fe20000000800 */
[----:B------:R-:W-:Y:S01]  /*8730*/  @!PT LDS RZ, [RZ] ;  /* 0x00000000fffff984 */ /* 0x000fe20000000800 */
[----:B------:R2:W-:Y:S06]  /*8740*/  MEMBAR.ALL.CTA ;  /* 0x0000000000007992 */ /* 0x0005ec0000008000 */
[----:B--2---:R-:W2:Y:S01]  /*8750*/  FENCE.VIEW.ASYNC.S ;  /* 0x00000000000073c6 */ /* 0x004ea20000000000 */
[----:B------:R-:W-:Y:S05]  /*8760*/  BRA.U UP0, `(.L_x_161) ;  /* 0x0000000100047547 */ /* 0x000fea000b800000 */
[----:B------:R-:W-:Y:S05]  /*8770*/  BPT.TRAP 0x1 ;  /* 0x000000040000795c */ /* 0x000fea0000300000 */
.L_x_161:
[----:B-----5:R-:W-:Y:S01]  /*8780*/  SHF.L.U32 R3, R57, 0x1f, RZ ;  /* 0x0000001f39037819 */ /* 0x020fe200000006ff */
[----:B------:R-:W-:Y:S03]  /*8790*/  BSSY B0, `(.L_x_162) ;  /* 0x0000003000007945 */ /* 0x000fe60003800000 */
[----:B--2---:R-:W2:Y:S02]  /*87a0*/  SYNCS.PHASECHK.TRANS64.TRYWAIT P0, [R16+URZ+0x1c0c8], R3 ;  /* 0x01c0c803100075a7 */ /* 0x004ea400080011ff */
[----:B--2---:R-:W-:Y:S05]  /*87b0*/  @!P0 BRA `(.L_x_163) ;  /* 0x0000013c00a88947 */ /* 0x004fea0003800000 */
.L_x_429:
[----:B------:R-:W-:Y:S05]  /*87c0*/  BSYNC B0 ;  /* 0x0000000000007941 */ /* 0x000fea0003800000 */
.L_x_162:
[----:B------:R-:W-:Y:S05]  /*87d0*/  @!P5 BRA `(.L_x_164) ;  /* 0x0000000000ccd947 */ /* 0x000fea0003800000 */
[----:B--2---:R-:W2:Y:S01]  /*87e0*/  LDC R3, c[0x0][0x904] ;  /* 0x00024100ff037b82 */ /* 0x004ea20000000800 */
        /* <DEDUP_REMOVED lines=8> */
[----:B------:R-:W-:-:S05]  /*8870*/  IMAD R7, R3, R0, R59 ;  /* 0x0000000003077224 */ /* 0x000fca00078e023b */
[----:B------:R-:W-:-:S05]  /*8880*/  LEA R7, R7, R58, 0x8 ;  /* 0x0000003a07077211 */ /* 0x000fca00078e40ff */
[----:B------:R-:W-:-:S05]  /*8890*/  VIADD R7, R7, 0x80 ;  /* 0x0000008007077836 */ /* 0x000fca0000000000 */
        /* <DEDUP_REMOVED lines=10> */
[----:B------:R-:W2:Y:S02]  /*8940*/  F2I.FTZ.U32.TRUNC.NTZ R9, R8 ;  /* 0x0000000800097305 */ /* 0x000ea4000021f000 */
[----:B--2---:R-:W-:Y:S01]  /*8950*/  IADD3 R0, PT, PT, RZ, -R9, RZ ;  /* 0x80000009ff007210 */ /* 0x004fe20007ffe0ff */
[----:B------:R-:W-:-:S04]  /*8960*/  IMAD.MOV.U32 R8, RZ, RZ, RZ ;  /* 0x000000ffff087224 */ /* 0x000fc800078e00ff */
[----:B------:R-:W-:Y:S01]  /*8970*/  IMAD R3, R0, R4, RZ ;  /* 0x0000000400037224 */ /* 0x000fe200078e02ff */
[----:B------:R-:W-:-:S03]  /*8980*/  IABS R0, R2 ;  /* 0x0000000200007213 */ /* 0x000fc60000000000 */
[----:B------:R-:W-:Y:S01]  /*8990*/  IMAD.HI.U32 R3, R9, R3, R8 ;  /* 0x0000000309037227 */ /* 0x000fe200078e0008 */
[----:B------:R-:W-:Y:S01]  /*89a0*/  MOV R6, R0 ;  /* 0x0000000000067202 */ /* 0x000fe20000000f00 */
[----:B------:R-:W2:Y:S04]  /*89b0*/  LDC.64 R8, c[0x0][0x880] ;  /* 0x00022000ff087b82 */ /* 0x000ea80000000a00 */
[----:B------:R-:W-:-:S04]  /*89c0*/  IMAD.HI.U32 R0, R3, R6, RZ ;  /* 0x0000000603007227 */ /* 0x000fc800078e00ff */
[----:B------:R-:W-:-:S04]  /*89d0*/  IMAD.MOV R3, RZ, RZ, -R0 ;  /* 0x000000ffff037224 */ /* 0x000fc800078e0a00 */
[----:B------:R-:W-:-:S05]  /*89e0*/  IMAD R3, R4, R3, R6 ;  /* 0x0000000304037224 */ /* 0x000fca00078e0206 */
[----:B------:R-:W-:-:S13]  /*89f0*/  ISETP.GT.U32.AND P0, PT, R4, R3, PT ;  /* 0x000000030400720c */ /* 0x000fda0003f04070 */
[-C--:B------:R-:W-:Y:S01]  /*8a00*/  @!P0 IADD3 R3, PT, PT, R3, -R4.reuse, RZ ;  /* 0x8000000403038210 */ /* 0x080fe20007ffe0ff */
[----:B------:R-:W-:Y:S01]  /*8a10*/  @!P0 VIADD R0, R0, 0x1 ;  /* 0x0000000100008836 */ /* 0x000fe20000000000 */
[----:B------:R-:W-:Y:S02]  /*8a20*/  ISETP.NE.AND P0, PT, R5, RZ, PT ;  /* 0x000000ff0500720c */ /* 0x000fe40003f05270 */
[----:B------:R-:W-:Y:S02]  /*8a30*/  ISETP.GE.U32.AND P2, PT, R3, R4, PT ;  /* 0x000000040300720c */ /* 0x000fe40003f46070 */
[----:B------:R-:W-:-:S04]  /*8a40*/  LOP3.LUT R3, R2, R5, RZ, 0x3c, !PT ;  /* 0x0000000502037212 */ /* 0x000fc800078e3cff */
[----:B------:R-:W-:-:S07]  /*8a50*/  ISETP.GE.AND P1, PT, R3, RZ, PT ;  /* 0x000000ff0300720c */ /* 0x000fce0003f26270 */
[----:B------:R-:W-:-:S06]  /*8a60*/  @P2 IADD3 R0, PT, PT, R0, 0x1, RZ ;  /* 0x0000000100002810 */ /* 0x000fcc0007ffe0ff */
[----:B------:R-:W-:Y:S01]  /*8a70*/  @!P1 IMAD.MOV R0, RZ, RZ, -R0 ;  /* 0x000000ffff009224 */ /* 0x000fe200078e0a00 */
[----:B------:R-:W-:-:S04]  /*8a80*/  @!P0 LOP3.LUT R0, RZ, R5, RZ, 0x33, !PT ;  /* 0x00000005ff008212 */ /* 0x000fc800078e33ff */
[C---:B------:R-:W-:Y:S01]  /*8a90*/  IADD3 R3, PT, PT, -R0.reuse, RZ, RZ ;  /* 0x000000ff00037210 */ /* 0x040fe20007ffe1ff */
[----:B----4-:R-:W-:Y:S02]  /*8aa0*/  IMAD R7, R0, UR5, R7 ;  /* 0x0000000500077c24 */ /* 0x010fe4000f8e0207 */
[----:B------:R-:W-:Y:S02]  /*8ab0*/  IMAD.MOV.U32 R0, RZ, RZ, -0x800000 ;  /* 0xff800000ff007424 */ /* 0x000fe400078e00ff */
[----:B------:R-:W-:-:S04]  /*8ac0*/  IMAD R2, R5, R3, R2 ;  /* 0x0000000305027224 */ /* 0x000fc800078e0202 */
[----:B------:R-:W-:-:S04]  /*8ad0*/  IMAD R7, R2, UR4, R7 ;  /* 0x0000000402077c24 */ /* 0x000fc8000f8e0207 */
[----:B--2---:R-:W-:-:S05]  /*8ae0*/  IMAD.WIDE R8, R7, 0x4, R8 ;  /* 0x0000000407087825 */ /* 0x004fca00078e0208 */
[----:B------:R2:W-:Y:S02]  /*8af0*/  STG.E desc[UR44][R8.64], R0 ;  /* 0x0000000008007986 */ /* 0x0005e4000c10192c */
.L_x_165:
[----:B------:R-:W-:Y:S05]  /*8b00*/  BSYNC.RECONVERGENT B0 ;  /* 0x0000000000007941 */ /* 0x000fea0003800200 */
.L_x_164:
[----:B------:R-:W-:Y:S01]  /*8b10*/  @!PT LDS RZ, [RZ] ;  /* 0x00000000fffff984 */ /* 0x000fe20000000800 */
[----:B------:R-:W-:Y:S01]  /*8b20*/  @!PT LDS RZ, [RZ] ;  /* 0x00000000fffff984 */ /* 0x000fe20000000800 */
[----:B------:R-:W-:Y:S01]  /*8b30*/  @!PT LDS RZ, [RZ] ;  /* 0x00000000fffff984 */ /* 0x000fe20000000800 */
[----:B------:R-:W-:Y:S01]  /*8b40*/  @!PT LDS RZ, [RZ] ;  /* 0x00000000fffff984 */ /* 0x000fe20000000800 */
[----:B------:R3:W-:Y:S06]  /*8b50*/  MEMBAR.ALL.CTA ;  /* 0x0000000000007992 */ /* 0x0007ec0000008000 */
[----:B---3--:R-:W3:Y:S01]  /*8b60*/  FENCE.VIEW.ASYNC.S ;  /* 0x00000000000073c6 */ /* 0x008ee20000000000 */
[----:B------:R-:W-:-:S09]  /*8b70*/  UISETP.NE.AND UP0, UPT, UR41, URZ, UPT ;  /* 0x000000ff2900728c */ /* 0x000fd2000bf05270 */
[----:B------:R-:W-:Y:S05]  /*8b80*/  BRA.U UP0, `(.L_x_166) ;  /* 0x0000000100047547 */ /* 0x000fea000b800000 */
[----:B------:R-:W-:Y:S05]  /*8b90*/  BPT.TRAP 0x1 ;  /* 0x000000040000795c */ /* 0x000fea0000300000 */
.L_x_166:
[----:B---3--:R3:W-:Y:S01]  /*8ba0*/  SYNCS.ARRIVE.TRANS64.A1T0 RZ, [R16+URZ+0x1c0b8], RZ ;  /* 0x01c0b8ff10ff79a7 */ /* 0x0087e200081000ff */
[----:B------:R-:W-:Y:S01]  /*8bb0*/  LOP3.LUT R57, R57, 0x1, RZ, 0x3c, !PT ;  /* 0x0000000139397812 */ /* 0x000fe200078e3cff */
[----:B------:R-:W-:Y:S06]  /*8bc0*/  BRA `(.L_x_92) ;  /* 0x0000004000907947 */ /* 0x000fec0003800000 */
.L_x_93:
[----:B------:R-:W-:Y:S01]  /*8bd0*/  LEA R7, R7, 0x100, 0x8 ;  /* 0x0000010007077811 */ /* 0x000fe200078e40ff */
[----:B------:R-:W-:Y:S02]  /*8be0*/  UIADD3 UR5, UPT, UPT, UR5, 0x7f, URZ ;  /* 0x0000007f05057890 */ /* 0x000fe4000fffe0ff */
[----:B------:R-:W-:Y:S01]  /*8bf0*/  UISETP.NE.AND UP0, UPT, UR40, URZ, UPT ;  /* 0x000000ff2800728c */ /* 0x000fe2000bf05270 */
[----:B------:R-:W-:Y:S01]  /*8c00*/  SHF.R.S32.HI R0, RZ, 0x1f, R7 ;  /* 0x0000001fff007819 */ /* 0x000fe20000011407 */
[----:B------:R-:W-:-:S03]  /*8c10*/  USHF.R.S32.HI UR4, URZ, 0x1f, UR5 ;  /* 0x0000001fff047899 */ /* 0x000fc60008011405 */
[----:B------:R-:W-:Y:S01]  /*8c20*/  LEA.HI R0, R0, R7, RZ, 0x7 ;  /* 0x0000000700007211 */ /* 0x000fe200078f38ff */
[----:B------:R-:W-:-:S04]  /*8c30*/  ULEA.HI UR4, UR4, UR5, URZ, 0x7 ;  /* 0x0000000504047291 */ /* 0x000fc8000f8f38ff */
[----:B------:R-:W-:Y:S01]  /*8c40*/  VIADD R64, R0, 0x7f ;  /* 0x0000007f00407836 */ /* 0x000fe20000000000 */
[----:B------:R-:W-:-:S04]  /*8c50*/  USHF.R.S32.HI UR4, URZ, 0x7, UR4 ;  /* 0x00000007ff047899 */ /* 0x000fc80008011404 */
[----:B------:R-:W-:-:S04]  /*8c60*/  SHF.R.S32.HI R64, RZ, 0x7, R64 ;  /* 0x00000007ff407819 */ /* 0x000fc80000011440 */
[----:B------:R-:W-:Y:S01]  /*8c70*/  VIMNMX R64, PT, PT, R64, UR4, PT ;  /* 0x0000000440407c48 */ /* 0x000fe2000bfe0100 */
[----:B------:R-:W-:Y:S06]  /*8c80*/  BRA.U !UP0, `(.L_x_167) ;  /* 0x0000000108047547 */ /* 0x000fec000b800000 */
[----:B------:R-:W-:Y:S05]  /*8c90*/  BPT.TRAP 0x1 ;  /* 0x000000040000795c */ /* 0x000fea0000300000 */
.L_x_167:
[----:B------:R-:W1:Y:S01]  /*8ca0*/  S2R R62, SR_CgaCtaId ;  /* 0x00000000003e7919 */ /* 0x000e620000008800 */
[----:B------:R-:W-:Y:S01]  /*8cb0*/  MOV R61, 0x400 ;  /* 0x00000400003d7802 */ /* 0x000fe20000000f00 */
[----:B------:R-:W-:Y:S01]  /*8cc0*/  BSSY B0, `(.L_x_168) ;  /* 0x0000005000007945 */ /* 0x000fe20003800000 */
[----:B------:R-:W-:Y:S02]  /*8cd0*/  SHF.L.U32 R0, R56, 0x1f, RZ ;  /* 0x0000001f38007819 */ /* 0x000fe400000006ff */
[----:B-1----:R-:W-:-:S04]  /*8ce0*/  LEA R61, R62, R61, 0x18 ;  /* 0x0000003d3e3d7211 */ /* 0x002fc800078ec0ff */
[----:B------:R-:W1:Y:S02]  /*8cf0*/  SYNCS.PHASECHK.TRANS64.TRYWAIT P0, [R61+URZ+0x1c070], R0 ;  /* 0x01c070003d0075a7 */ /* 0x000e6400080011ff */
[----:B-1----:R-:W-:Y:S05]  /*8d00*/  @!P0 BRA `(.L_x_169) ;  /* 0x0000013800688947 */ /* 0x002fea0003800000 */
.L_x_430:
[----:B------:R-:W-:Y:S05]  /*8d10*/  BSYNC B0 ;  /* 0x0000000000007941 */ /* 0x000fea0003800000 */
.L_x_168:
[----:B------:R-:W-:-:S09]  /*8d20*/  UISETP.NE.AND UP0, UPT, UR40, URZ, UPT ;  /* 0x000000ff2800728c */ /* 0x000fd2000bf05270 */
[----:B------:R-:W-:Y:S05]  /*8d30*/  BRA.U !UP0, `(.L_x_170) ;  /* 0x0000000108047547 */ /* 0x000fea000b800000 */
[----:B------:R-:W-:Y:S05]  /*8d40*/  BPT.TRAP 0x1 ;  /* 0x000000040000795c */ /* 0x000fea0000300000 */
.L_x_170:
[----:B------:R-:W-:Y:S01]  /*8d50*/  IADD3 R63, PT, PT, R61, 0x1c078, RZ ;  /* 0x0001c0783d3f7810 */ /* 0x000fe20007ffe0ff */
[----:B------:R-:W-:-:S03]  /*8d60*/  UISETP.NE.AND UP0, UPT, UR39, URZ, UPT ;  /* 0x000000ff2700728c */ /* 0x000fc6000bf05270 */
[----:B-1----:R-:W-:-:S04]  /*8d70*/  PRMT R0, R62, 0x654, R63 ;  /* 0x000006543e007816 */ /* 0x002fc8000000003f */
[----:B------:R1:W-:Y:S02]  /*8d80*/  SYNCS.ARRIVE.TRANS64.RED.A1T0 RZ, [R0+URZ], RZ ;  /* 0x000000ff00ff79a7 */ /* 0x0003e400081004ff */
[----:B------:R-:W-:Y:S05]  /*8d90*/  BRA.U !UP0, `(.L_x_171) ;  /* 0x0000000108047547 */ /* 0x000fea000b800000 */
[----:B------:R-:W-:Y:S05]  /*8da0*/  BPT.TRAP 0x1 ;  /* 0x000000040000795c */ /* 0x000fea0000300000 */
.L_x_171:
[----:B------:R-:W-:Y:S01]  /*8db0*/  IMAD.U32 R3, RZ, RZ, UR42 ;  /* 0x0000002aff037e24 */ /* 0x000fe2000f8e00ff */
[----:B------:R-:W-:-:S04]  /*8dc0*/  ISETP.GE.AND P0, PT, R64, 0x2, PT ;  /* 0x000000024000780c */ /* 0x000fc80003f06270 */
[----:B------:R-:W-:-:S04]  /*8dd0*/  SHF.L.U32 R4, R3, 0x1f, RZ ;  /* 0x0000001f03047819 */ /* 0x000fc800000006ff */
[----:B------:R-:W2:Y:S02]  /*8de0*/  SYNCS.PHASECHK.TRANS64.TRYWAIT P1, [R61+URZ+0x1c080], R4 ;  /* 0x01c080043d0075a7 */ /* 0x000ea400080211ff */
[----:B--2---:R-:W-:Y:S05]  /*8df0*/  @!P1 BRA `(.L_x_172) ;  /* 0x0000013800409947 */ /* 0x004fea0003800000 */
.L_x_431:
[----:B------:R-:W-:Y:S01]  /*8e00*/  LOP3.LUT R3, R56, 0x1, RZ, 0x3c, !PT ;  /* 0x0000000138037812 */ /* 0x000fe200078e3cff */
[----:B------:R-:W-:Y:S06]  /*8e10*/  @!P0 BRA `(.L_x_173) ;  /* 0x0000001400608947 */ /* 0x000fec0003800000 */
.L_x_200:
[----:B------:R-:W-:Y:S05]  /*8e20*/  YIELD ;  /* 0x0000000000007946 */ /* 0x000fea0003800000 */
[----:B------:R-:W-:Y:S01]  /*8e30*/  UISETP.NE.AND UP0, UPT, UR40, URZ, UPT ;  /* 0x000000ff2800728c */ /* 0x000fe2000bf05270 */
[C---:B------:R-:W-:Y:S01]  /*8e40*/  ISETP.GT.U32.AND P0, PT, R64.reuse, 0x2, PT ;  /* 0x000000024000780c */ /* 0x040fe20003f04070 */
[----:B------:R-:W-:Y:S02]  /*8e50*/  IMAD.MOV.U32 R56, RZ, RZ, R3 ;  /* 0x000000ffff387224 */ /* 0x000fe400078e0003 */
[----:B------:R-:W-:Y:S01]  /*8e60*/  VIADD R64, R64, 0xffffffff ;  /* 0xffffffff40407836 */ /* 0x000fe20000000000 */
[----:B------:R-:W-:-:S04]  /*8e70*/  P2R R65, PR, RZ, 0x1 ;  /* 0x00000001ff417803 */ /* 0x000fc80000000000 */
[----:B---34-:R-:W-:Y:S05]  /*8e80*/  BRA.U !UP0, `(.L_x_174) ;  /* 0x0000000108047547 */ /* 0x018fea000b800000 */
[----:B------:R-:W-:Y:S05]  /*8e90*/  BPT.TRAP 0x1 ;  /* 0x000000040000795c */ /* 0x000fea0000300000 */
.L_x_174:
[----:B-1----:R-:W-:Y:S01]  /*8ea0*/  SHF.L.U32 R0, R56, 0x1f, RZ ;  /* 0x0000001f38007819 */ /* 0x002fe200000006ff */
[----:B------:R-:W-:-:S03]  /*8eb0*/  IMAD.U32 R66, R23, 0x10000, RZ ;  /* 0x0001000017427824 */ /* 0x000fc600078e00ff */
[----:B------:R-:W1:Y:S02]  /*8ec0*/  SYNCS.PHASECHK.TRANS64.TRYWAIT P0, [R61+URZ+0x1c070], R0 ;  /* 0x01c070003d0075a7 */ /* 0x000e6400080011ff */
[----:B------:R-:W-:Y:S01]  /*8ed0*/  LOP3.LUT R66, R66, 0x600000, RZ, 0xc0, !PT ;  /* 0x0060000042427812 */ /* 0x000fe200078ec0ff */
[----:B-1----:R-:W-:Y:S06]  /*8ee0*/  @!P0 BRA `(.L_x_175) ;  /* 0x0000013800188947 */ /* 0x002fec0003800000 */
.L_x_432:
[----:B------:R-:W-:Y:S05]  /*8ef0*/  WARPSYNC.ALL ;  /* 0x0000000000007948 */ /* 0x000fea0003800000 */
[----:B------:R-:W-:Y:S01]  /*8f00*/  R2UR UR4, R66 ;  /* 0x00000000420472ca */ /* 0x000fe200000e0000 */
[----:B------:R-:W-:Y:S01]  /*8f10*/  UISETP.NE.AND UP0, UPT, UR41, URZ, UPT ;  /* 0x000000ff2900728c */ /* 0x000fe2000bf05270 */
[----:B------:R-:W-:Y:S01]  /*8f20*/  PLOP3.LUT P0, PT, PT, PT, PT, 0x80, 0x8 ;  /* 0x000000000008781c */ /* 0x000fe20003f0f070 */
[----:B------:R-:W-:-:S10]  /*8f30*/  IMAD.MOV.U32 R67, RZ, RZ, 0x3f800000 ;  /* 0x3f800000ff437424 */ /* 0x000fd400078e00ff */
[----:B--2---:R-:W2:Y:S02]  /*8f40*/  LDTM.x2 R4, tmem[UR4] ;  /* 0x00000004000479ee */ /* 0x004ea400080c0000 */
[----:B--2---:R-:W-:-:S13]  /*8f50*/  FSETP.NEU.AND P2, PT, R4, R5, PT ;  /* 0x000000050400720b */ /* 0x004fda0003f4d000 */
[----:B-1----:R-:W1:Y:S01]  /*8f60*/  @P2 LDC R0, c[0x0][0x704] ;  /* 0x0001c100ff002b82 */ /* 0x002e620000000800 */
[----:B------:R-:W-:-:S04]  /*8f70*/  @P2 FADD R5, R4, -R5 ;  /* 0x8000000504052221 */ /* 0x000fc80000000000 */
[----:B-1----:R-:W-:-:S05]  /*8f80*/  @P2 FMUL R5, R5, R0 ;  /* 0x0000000005052220 */ /* 0x002fca0000400000 */
[----:B------:R-:W-:-:S04]  /*8f90*/  @P2 FSETP.GEU.AND P1, PT, R5, -126, PT ;  /* 0xc2fc00000500280b */ /* 0x000fc80003f2e000 */
[----:B------:R-:W-:-:S13]  /*8fa0*/  @P2 PLOP3.LUT P0, PT, P1, PT, PT, 0x80, 0x8 ;  /* 0x000000000008281c */ /* 0x000fda0000f0f070 */
[----:B------:R-:W-:-:S04]  /*8fb0*/  @!P0 FMUL R5, R5, 0.5 ;  /* 0x3f00000005058820 */ /* 0x000fc80000400000 */
[----:B------:R-:W1:Y:S02]  /*8fc0*/  @P2 MUFU.EX2 R0, R5 ;  /* 0x0000000500002308 */ /* 0x000e640000000800 */
[----:B-1----:R-:W-:-:S05]  /*8fd0*/  @!P0 FMUL R0, R0, R0 ;  /* 0x0000000000008220 */ /* 0x002fca0000400000 */
[----:B------:R-:W-:Y:S01]  /*8fe0*/  @P2 MOV R67, R0 ;  /* 0x0000000000432202 */ /* 0x000fe20000000f00 */
[----:B------:R-:W-:Y:S06]  /*8ff0*/  BRA.U UP0, `(.L_x_176) ;  /* 0x0000000100047547 */ /* 0x000fec000b800000 */
[----:B------:R-:W-:Y:S05]  /*9000*/  BPT.TRAP 0x1 ;  /* 0x000000040000795c */ /* 0x000fea0000300000 */
.L_x_176:
[----:B------:R-:W-:Y:S01]  /*9010*/  IMAD.U32 R0, RZ, RZ, UR43 ;  /* 0x0000002bff007e24 */ /* 0x000fe2000f8e00ff */
[----:B------:R-:W-:-:S04]  /*9020*/  FSETP.NEU.AND P1, PT, R67, 1, PT ;  /* 0x3f8000004300780b */ /* 0x000fc80003f2d000 */
[----:B------:R-:W-:-:S04]  /*9030*/  SHF.L.U32 R0, R0, 0x1f, RZ ;  /* 0x0000001f00007819 */ /* 0x000fc800000006ff */
[----:B------:R-:W1:Y:S02]  /*9040*/  SYNCS.PHASECHK.TRANS64.TRYWAIT P0, [R61+URZ+0x1c090], R0 ;  /* 0x01c090003d0075a7 */ /* 0x000e6400080011ff */
[----:B-1----:R-:W-:Y:S05]  /*9050*/  @!P0 BRA `(.L_x_177) ;  /* 0x0000013400d08947 */ /* 0x002fea0003800000 */
.L_x_433:
[----:B------:R-:W-:-:S13]  /*9060*/  VOTE.ANY P1, P1 ;  /* 0x0000000000ff7806 */ /* 0x000fda0000820100 */
[----:B------:R-:W-:Y:S05]  /*9070*/  @!P1 BRA `(.L_x_178) ;  /* 0x0000000400e49947 */ /* 0x000fea0003800000 */
[----:B------:R-:W-:Y:S01]  /*9080*/  SHF.R.U32.HI R16, RZ, 0x5, R23 ;  /* 0x00000005ff107819 */ /* 0x000fe20000011617 */
[----:B------:R-:W-:Y:S01]  /*9090*/  BSSY.RECONVERGENT B6, `(.L_x_179) ;  /* 0x0000018000067945 */ /* 0x000fe20003800200 */
[----:B------:R-:W-:Y:S02]  /*90a0*/  LOP3.LUT R19, R66, 0x100, RZ, 0xfc, !PT ;  /* 0x0000010042137812 */ /* 0x000fe400078efcff */
[----:B------:R-:W-:Y:S02]  /*90b0*/  SHF.R.U32.HI R17, RZ, 0x15, R66 ;  /* 0x00000015ff117819 */ /* 0x000fe40000011642 */
[----:B------:R-:W-:Y:S02]  /*90c0*/  LOP3.LUT R16, R16, 0x3, RZ, 0xc0, !PT ;  /* 0x0000000310107812 */ /* 0x000fe400078ec0ff */
[----:B------:R-:W-:Y:S02]  /*90d0*/  R2UR UR4, R19 ;  /* 0x00000000130472ca */ /* 0x000fe400000e0000 */
[----:B------:R-:W-:-:S11]  /*90e0*/  ISETP.NE.AND P0, PT, R16, R17, PT ;  /* 0x000000111000720c */ /* 0x000fd60003f05270 */
[----:B------:R-:W2:Y:S02]  /*90f0*/  LDTM.x16 R24, tmem[UR4] ;  /* 0x00000004001879ee */ /* 0x000ea40008240000 */
[----:B--2---:R-:W-:Y:S05]  /*9100*/  @!P0 BRA `(.L_x_180) ;  /* 0x0000000000408947 */ /* 0x004fea0003800000 */
[----:B------:R-:W-:Y:S01]  /*9110*/  MOV R14, 0x8 ;  /* 0x00000008000e7802 */ /* 0x000fe20000000f00 */
[----:B------:R-:W2:Y:S01]  /*9120*/  LDCU.64 UR8, c[0x4][0xb0] ;  /* 0x01001600ff0877ac */ /* 0x000ea20008000a00 */
[----:B------:R-:W-:Y:S02]  /*9130*/  HFMA2 R12, -RZ, RZ, 0, 5.9604644775390625e-08 ;  /* 0x00000001ff0c7431 */ /* 0x000fe400000001ff */
[----:B------:R-:W-:Y:S01]  /*9140*/  IMAD.MOV.U32 R8, RZ, RZ, 0x192 ;  /* 0x00000192ff087424 */ /* 0x000fe200078e00ff */
[----:B------:R-:W3:Y:S01]  /*9150*/  LDCU.64 UR6, c[0x4][0xb8] ;  /* 0x01001700ff0677ac */ /* 0x000ee20008000a00 */
[----:B------:R-:W4:Y:S01]  /*9160*/  LDC.64 R14, c[0x4][R14] ;  /* 0x010000000e0e7b82 */ /* 0x000f220000000a00 */
[----:B------:R-:W-:Y:S01]  /*9170*/  IMAD.MOV.U32 R13, RZ, RZ, RZ ;  /* 0x000000ffff0d7224 */ /* 0x000fe200078e00ff */
[----:B------:R-:W5:Y:S01]  /*9180*/  LDCU.64 UR4, c[0x4][0x30] ;  /* 0x01000600ff0477ac */ /* 0x000f620008000a00 */
[----:B--2---:R-:W-:Y:S01]  /*9190*/  IMAD.U32 R4, RZ, RZ, UR8 ;  /* 0x00000008ff047e24 */ /* 0x004fe2000f8e00ff */
[----:B------:R-:W-:Y:S01]  /*91a0*/  MOV R5, UR9 ;  /* 0x0000000900057c02 */ /* 0x000fe20008000f00 */
[----:B---3--:R-:W-:Y:S01]  /*91b0*/  IMAD.U32 R6, RZ, RZ, UR6 ;  /* 0x00000006ff067e24 */ /* 0x008fe2000f8e00ff */
[----:B------:R-:W-:Y:S01]  /*91c0*/  MOV R7, UR7 ;  /* 0x0000000700077c02 */ /* 0x000fe20008000f00 */
[----:B-----5:R-:W-:Y:S01]  /*91d0*/  IMAD.U32 R10, RZ, RZ, UR4 ;  /* 0x00000004ff0a7e24 */ /* 0x020fe2000f8e00ff */
[----:B------:R-:W-:-:S02]  /*91e0*/  MOV R11, UR5 ;  /* 0x00000005000b7c02 */ /* 0x000fc40008000f00 */
[----:B------:R-:W-:-:S07]  /*91f0*/  LEPC R20, `(.L_x_180) ;  /* 0x000000001014794e */ /* 0x000fce0000000000 */
[----:B-1--4-:R-:W-:Y:S05]  /*9200*/  CALL.ABS.NOINC R14 ;  /* 0x000000000e007343 */ /* 0x012fea0003c00000 */
.L_x_180:
[----:B------:R-:W-:Y:S05]  /*9210*/  BSYNC.RECONVERGENT B6 ;  /* 0x0000000000067941 */ /* 0x000fea0003800200 */
.L_x_179:
[----:B------:R-:W-:Y:S01]  /*9220*/  FSETP.NEU.AND P0, PT, R67, 1, PT ;  /* 0x3f8000004300780b */ /* 0x000fe20003f0d000 */
[----:B------:R-:W-:Y:S05]  /*9230*/  WARPSYNC.ALL ;  /* 0x0000000000007948 */ /* 0x000fea0003800000 */
[----:B------:R-:W-:Y:S01]  /*9240*/  LOP3.LUT R18, R66, 0x110, RZ, 0xfc, !PT ;  /* 0x0000011042127812 */ /* 0x000fe200078efcff */
[----:B------:R-:W-:Y:S01]  /*9250*/  BSSY.RECONVERGENT B6, `(.L_x_181) ;  /* 0x000001f000067945 */ /* 0x000fe20003800200 */
[----:B------:R-:W-:Y:S02]  /*9260*/  R2UR UR4, R19 ;  /* 0x00000000130472ca */ /* 0x000fe400000e0000 */
[----:B------:R-:W-:-:S03]  /*9270*/  R2UR UR5, R18 ;  /* 0x00000000120572ca */ /* 0x000fc600000e0000 */
[C---:B------:R-:W-:Y:S02]  /*9280*/  @P0 FMUL2 R24, R67.reuse.F32, R24.F32x2.HI_LO ;  /* 0x000000184318024a */ /* 0x040fe40000040000 */
[C---:B------:R-:W-:Y:S02]  /*9290*/  @P0 FMUL2 R26, R67.reuse.F32, R26.F32x2.HI_LO ;  /* 0x0000001a431a024a */ /* 0x040fe40000040000 */
[C---:B------:R-:W-:Y:S02]  /*92a0*/  @P0 FMUL2 R28, R67.reuse.F32, R28.F32x2.HI_LO ;  /* 0x0000001c431c024a */ /* 0x040fe40000040000 */
[C---:B------:R-:W-:Y:S02]  /*92b0*/  @P0 FMUL2 R30, R67.reuse.F32, R30.F32x2.HI_LO ;  /* 0x0000001e431e024a */ /* 0x040fe40000040000 */
[C---:B------:R-:W-:Y:S02]  /*92c0*/  @P0 FMUL2 R32, R67.reuse.F32, R32.F32x2.HI_LO ;  /* 0x000000204320024a */ /* 0x040fe40000040000 */
[C---:B------:R-:W-:Y:S01]  /*92d0*/  @P0 FMUL2 R34, R67.reuse.F32, R34.F32x2.HI_LO ;  /* 0x000000224322024a */ /* 0x040fe20000040000 */
[----:B------:R-:W2:Y:S01]  /*92e0*/  LDTM.x16 R40, tmem[UR5] ;  /* 0x00000005002879ee */ /* 0x000ea20008240000 */
[----:B------:R-:W-:-:S02]  /*92f0*/  @P0 FMUL2 R36, R67.F32, R36.F32x2.HI_LO ;  /* 0x000000244324024a */ /* 0x000fc40000040000 */
[----:B------:R-:W-:Y:S01]  /*9300*/  @P0 FMUL2 R38, R67.F32, R38.F32x2.HI_LO ;  /* 0x000000264326024a */ /* 0x000fe20000040000 */
[----:B------:R-:W-:-:S03]  /*9310*/  ISETP.NE.AND P0, PT, R16, R17, PT ;  /* 0x000000111000720c */ /* 0x000fc60003f05270 */
[----:B------:R3:W-:Y:S10]  /*9320*/  STTM.x16 tmem[UR4], R24 ;  /* 0x00000018000079ed */ /* 0x0007f40008240004 */
[----:B--2---:R-:W-:Y:S05]  /*9330*/  @!P0 BRA `(.L_x_182) ;  /* 0x0000000000408947 */ /* 0x004fea0003800000 */
[----:B------:R-:W-:Y:S01]  /*9340*/  MOV R14, 0x8 ;  /* 0x00000008000e7802 */ /* 0x000fe20000000f00 */
[----:B------:R-:W2:Y:S01]  /*9350*/  LDCU.64 UR8, c[0x4][0xb0] ;  /* 0x01001600ff0877ac */ /* 0x000ea20008000a00 */
[----:B------:R-:W-:Y:S02]  /*9360*/  HFMA2 R12, -RZ, RZ, 0, 5.9604644775390625e-08 ;  /* 0x00000001ff0c7431 */ /* 0x000fe400000001ff */
[----:B------:R-:W-:Y:S01]  /*9370*/  IMAD.MOV.U32 R8, RZ, RZ, 0x192 ;  /* 0x00000192ff087424 */ /* 0x000fe200078e00ff */
[----:B------:R-:W4:Y:S01]  /*9380*/  LDCU.64 UR6, c[0x4][0xb8] ;  /* 0x01001700ff0677ac */ /* 0x000f220008000a00 */
[----:B------:R-:W1:Y:S01]  /*9390*/  LDC.64 R14, c[0x4][R14] ;  /* 0x010000000e0e7b82 */ /* 0x000e620000000a00 */
[----:B------:R-:W-:Y:S01]  /*93a0*/  IMAD.MOV.U32 R13, RZ, RZ, RZ ;  /* 0x000000ffff0d7224 */ /* 0x000fe200078e00ff */
[----:B------:R-:W5:Y:S01]  /*93b0*/  LDCU.64 UR4, c[0x4][0x30] ;  /* 0x01000600ff0477ac */ /* 0x000f620008000a00 */
[----:B--2---:R-:W-:Y:S01]  /*93c0*/  IMAD.U32 R4, RZ, RZ, UR8 ;  /* 0x00000008ff047e24 */ /* 0x004fe2000f8e00ff */
[----:B------:R-:W-:Y:S01]  /*93d0*/  MOV R5, UR9 ;  /* 0x0000000900057c02 */ /* 0x000fe20008000f00 */
[----:B----4-:R-:W-:Y:S01]  /*93e0*/  IMAD.U32 R6, RZ, RZ, UR6 ;  /* 0x00000006ff067e24 */ /* 0x010fe2000f8e00ff */
[----:B------:R-:W-:Y:S01]  /*93f0*/  MOV R7, UR7 ;  /* 0x0000000700077c02 */ /* 0x000fe20008000f00 */
[----:B-----5:R-:W-:Y:S01]  /*9400*/  IMAD.U32 R10, RZ, RZ, UR4 ;  /* 0x00000004ff0a7e24 */ /* 0x020fe2000f8e00ff */
[----:B------:R-:W-:-:S02]  /*9410*/  MOV R11, UR5 ;  /* 0x00000005000b7c02 */ /* 0x000fc40008000f00 */
[----:B------:R-:W-:-:S07]  /*9420*/  LEPC R20, `(.L_x_182) ;  /* 0x000000001014794e */ /* 0x000fce0000000000 */
[----:B-1-3--:R-:W-:Y:S05]  /*9430*/  CALL.ABS.NOINC R14 ;  /* 0x000000000e007343 */ /* 0x00afea0003c00000 */
.L_x_182:
[----:B------:R-:W-:Y:S05]  /*9440*/  BSYNC.RECONVERGENT B6 ;  /* 0x0000000000067941 */ /* 0x000fea0003800200 */
.L_x_181:
        /* <DEDUP_REMOVED lines=12> */
[----:B---3--:R-:W2:Y:S01]  /*9510*/  LDTM.x16 R24, tmem[UR5] ;  /* 0x00000005001879ee */ /* 0x008ea20008240000 */
        /* <DEDUP_REMOVED lines=21> */
.L_x_184:
[----:B------:R-:W-:Y:S05]  /*9670*/  BSYNC.RECONVERGENT B6 ;  /* 0x0000000000067941 */ /* 0x000fea0003800200 */
.L_x_183:
[----:B-1----:R-:W-:Y:S01]  /*9680*/  LOP3.LUT R0, R66, 0x130, RZ, 0xfc, !PT ;  /* 0x0000013042007812 */ /* 0x002fe200078efcff */
[----:B------:R-:W-:Y:S05]  /*9690*/  WARPSYNC.ALL ;  /* 0x0000000000007948 */ /* 0x000fea0003800000 */
[----:B------:R-:W-:Y:S02]  /*96a0*/  R2UR UR4, R0 ;  /* 0x00000000000472ca */ /* 0x000fe400000e0000 */
[----:B------:R-:W-:Y:S02]  /*96b0*/  FSETP.NEU.AND P0, PT, R67, 1, PT ;  /* 0x3f8000004300780b */ /* 0x000fe40003f0d000 */
[----:B------:R-:W-:-:S09]  /*96c0*/  R2UR UR5, R68 ;  /* 0x00000000440572ca */ /* 0x000fd200000e0000 */
[----:B------:R-:W1:Y:S01]  /*96d0*/  LDTM.x16 R4, tmem[UR4] ;  /* 0x00000004000479ee */ /* 0x000e620008240000 */
[----:B------:R-:W-:Y:S01]  /*96e0*/  R2UR UR4, R0 ;  /* 0x00000000000472ca */ /* 0x000fe200000e0000 */
[C---:B------:R-:W-:Y:S02]  /*96f0*/  @P0 FMUL2 R24, R67.reuse.F32, R24.F32x2.HI_LO ;  /* 0x000000184318024a */ /* 0x040fe40000040000 */
[C---:B------:R-:W-:Y:S02]  /*9700*/  @P0 FMUL2 R26, R67.reuse.F32, R26.F32x2.HI_LO ;  /* 0x0000001a431a024a */ /* 0x040fe40000040000 */
[C---:B------:R-:W-:Y:S02]  /*9710*/  @P0 FMUL2 R28, R67.reuse.F32, R28.F32x2.HI_LO ;  /* 0x0000001c431c024a */ /* 0x040fe40000040000 */
[C---:B------:R-:W-:Y:S02]  /*9720*/  @P0 FMUL2 R30, R67.reuse.F32, R30.F32x2.HI_LO ;  /* 0x0000001e431e024a */ /* 0x040fe40000040000 */
[----:B------:R-:W-:-:S02]  /*9730*/  @P0 FMUL2 R32, R67.F32, R32.F32x2.HI_LO ;  /* 0x000000204320024a */ /* 0x000fc40000040000 */
[C---:B------:R-:W-:Y:S02]  /*9740*/  @P0 FMUL2 R34, R67.reuse.F32, R34.F32x2.HI_LO ;  /* 0x000000224322024a */ /* 0x040fe40000040000 */
[C---:B------:R-:W-:Y:S02]  /*9750*/  @P0 FMUL2 R36, R67.reuse.F32, R36.F32x2.HI_LO ;  /* 0x000000244324024a */ /* 0x040fe40000040000 */
[----:B------:R-:W-:-:S04]  /*9760*/  @P0 FMUL2 R38, R67.F32, R38.F32x2.HI_LO ;  /* 0x000000264326024a */ /* 0x000fc80000040000 */
[----:B------:R2:W-:Y:S01]  /*9770*/  STTM.x16 tmem[UR5], R24 ;  /* 0x00000018000079ed */ /* 0x0005e20008240005 */
[C---:B-1----:R-:W-:Y:S02]  /*9780*/  @P0 FMUL2 R4, R67.reuse.F32, R4.F32x2.HI_LO ;  /* 0x000000044304024a */ /* 0x042fe40000040000 */
[C---:B------:R-:W-:Y:S02]  /*9790*/  @P0 FMUL2 R6, R67.reuse.F32, R6.F32x2.HI_LO ;  /* 0x000000064306024a */ /* 0x040fe40000040000 */
[C---:B------:R-:W-:Y:S02]  /*97a0*/  @P0 FMUL2 R8, R67.reuse.F32, R8.F32x2.HI_LO ;  /* 0x000000084308024a */ /* 0x040fe40000040000 */
[C---:B------:R-:W-:Y:S02]  /*97b0*/  @P0 FMUL2 R10, R67.reuse.F32, R10.F32x2.HI_LO ;  /* 0x0000000a430a024a */ /* 0x040fe40000040000 */
[C---:B------:R-:W-:Y:S02]  /*97c0*/  @P0 FMUL2 R12, R67.reuse.F32, R12.F32x2.HI_LO ;  /* 0x0000000c430c024a */ /* 0x040fe40000040000 */
[----:B------:R-:W-:-:S02]  /*97d0*/  @P0 FMUL2 R14, R67.F32, R14.F32x2.HI_LO ;  /* 0x0000000e430e024a */ /* 0x000fc40000040000 */
[C---:B------:R-:W-:Y:S02]  /*97e0*/  @P0 FMUL2 R16, R67.reuse.F32, R16.F32x2.HI_LO ;  /* 0x000000104310024a */ /* 0x040fe40000040000 */
[----:B------:R-:W-:-:S04]  /*97f0*/  @P0 FMUL2 R18, R67.F32, R18.F32x2.HI_LO ;  /* 0x000000124312024a */ /* 0x000fc80000040000 */
[----:B------:R2:W-:Y:S02]  /*9800*/  STTM.x16 tmem[UR4], R4 ;  /* 0x00000004000079ed */ /* 0x0005e40008240004 */
.L_x_178:
[----:B------:R-:W-:-:S09]  /*9810*/  UISETP.NE.AND UP0, UPT, UR39, URZ, UPT ;  /* 0x000000ff2700728c */ /* 0x000fd2000bf05270 */
[----:B------:R-:W-:Y:S05]  /*9820*/  BRA.U !UP0, `(.L_x_185) ;  /* 0x0000000108047547 */ /* 0x000fea000b800000 */
[----:B------:R-:W-:Y:S05]  /*9830*/  BPT.TRAP 0x1 ;  /* 0x000000040000795c */ /* 0x000fea0000300000 */
.L_x_185:
[----:B------:R-:W-:Y:S01]  /*9840*/  IADD3 R3, PT, PT, R61, 0x1c088, RZ ;  /* 0x0001c0883d037810 */ /* 0x000fe20007ffe0ff */
[----:B------:R-:W-:Y:S02]  /*9850*/  UISETP.NE.AND UP0, UPT, UR41, URZ, UPT ;  /* 0x000000ff2900728c */ /* 0x000fe4000bf05270 */
[----:B------:R-:W-:Y:S01]  /*9860*/  ULOP3.LUT UR42, UR42, 0x1, URZ, 0x3c, !UPT ;  /* 0x000000012a2a7892 */ /* 0x000fe2000f8e3cff */
[----:B-1----:R-:W-:-:S04]  /*9870*/  PRMT R0, R62, 0x654, R3 ;  /* 0x000006543e007816 */ /* 0x002fc80000000003 */
[----:B------:R1:W-:Y:S01]  /*9880*/  SYNCS.ARRIVE.TRANS64.RED.A1T0 RZ, [R0+URZ], RZ ;  /* 0x000000ff00ff79a7 */ /* 0x0003e200081004ff */
[----:B------:R-:W4:Y:S01]  /*9890*/  FENCE.VIEW.ASYNC.T ;  /* 0x00000000000073c6 */ /* 0x000f220000000200 */
[----:B------:R-:W-:Y:S05]  /*98a0*/  BRA.U UP0, `(.L_x_186) ;  /* 0x0000000100087547 */ /* 0x000fea000b800000 */
[----:B------:R-:W-:Y:S05]  /*98b0*/  BPT.TRAP 0x1 ;  /* 0x000000040000795c */ /* 0x000fea0000300000 */
[----:B------:R-:W-:Y:S05]  /*98c0*/  BPT.TRAP 0x1 ;  /* 0x000000040000795c */ /* 0x000fea0000300000 */
.L_x_186:
[----:B------:R-:W-:Y:S01]  /*98d0*/  IADD3 R3, PT, PT, R61, 0x1c0a0, RZ ;  /* 0x0001c0a03d037810 */ /* 0x000fe20007ffe0ff */
[----:B------:R-:W-:-:S03]  /*98e0*/  UISETP.NE.AND UP0, UPT, UR39, URZ, UPT ;  /* 0x000000ff2700728c */ /* 0x000fc6000bf05270 */
[----:B-1----:R-:W-:-:S04]  /*98f0*/  PRMT R0, R62, 0x654, R3 ;  /* 0x000006543e007816 */ /* 0x002fc80000000003 */
[----:B----4-:R1:W-:Y:S02]  /*9900*/  SYNCS.ARRIVE.TRANS64.RED.A1T0 RZ, [R0+URZ], RZ ;  /* 0x000000ff00ff79a7 */ /* 0x0103e400081004ff */
[----:B------:R-:W-:Y:S05]  /*9910*/  BRA.U !UP0, `(.L_x_187) ;  /* 0x0000000108047547 */ /* 0x000fea000b800000 */
[----:B------:R-:W-:Y:S05]  /*9920*/  BPT.TRAP 0x1 ;  /* 0x000000040000795c */ /* 0x000fea0000300000 */
.L_x_187:
[----:B-1----:R-:W-:Y:S01]  /*9930*/  IMAD.U32 R0, RZ, RZ, UR42 ;  /* 0x0000002aff007e24 */ /* 0x002fe2000f8e00ff */
[----:B------:R-:W-:-:S04]  /*9940*/  LOP3.LUT R3, R66, 0x80, RZ, 0xfc, !PT ;  /* 0x0000008042037812 */ /* 0x000fc800078efcff */
[----:B------:R-:W-:-:S04]  /*9950*/  SHF.L.U32 R0, R0, 0x1f, RZ ;  /* 0x0000001f00007819 */ /* 0x000fc800000006ff */
[----:B------:R-:W1:Y:S02]  /*9960*/  SYNCS.PHASECHK.TRANS64.TRYWAIT P0, [R61+URZ+0x1c080], R0 ;  /* 0x01c080003d0075a7 */ /* 0x000e6400080011ff */
[----:B-1----:R-:W-:Y:S05]  /*9970*/  @!P0 BRA `(.L_x_188) ;  /* 0x0000012c009c8947 */ /* 0x002fea0003800000 */
.L_x_434:
        /* <DEDUP_REMOVED lines=17> */
.L_x_189:
[----:B------:R-:W-:Y:S01]  /*9a90*/  IMAD.U32 R0, RZ, RZ, UR43 ;  /* 0x0000002bff007e24 */ /* 0x000fe2000f8e00ff */
[----:B------:R-:W-:-:S04]  /*9aa0*/  FSETP.NEU.AND P1, PT, R67, 1, PT ;  /* 0x3f8000004300780b */ /* 0x000fc80003f2d000 */
[----:B------:R-:W-:-:S04]  /*9ab0*/  SHF.L.U32 R0, R0, 0x1f, RZ ;  /* 0x0000001f00007819 */ /* 0x000fc800000006ff */
[----:B------:R-:W1:Y:S02]  /*9ac0*/  SYNCS.PHASECHK.TRANS64.TRYWAIT P0, [R61+URZ+0x1c098], R0 ;  /* 0x01c098003d0075a7 */ /* 0x000e6400080011ff */
[----:B-1----:R-:W-:Y:S05]  /*9ad0*/  @!P0 BRA `(.L_x_190) ;  /* 0x0000012c00588947 */ /* 0x002fea0003800000 */
.L_x_435:
        /* <DEDUP_REMOVED lines=27> */
.L_x_193:
[----:B------:R-:W-:Y:S05]  /*9c90*/  BSYNC.RECONVERGENT B6 ;  /* 0x0000000000067941 */ /* 0x000fea0003800200 */
.L_x_192:
        /* <DEDUP_REMOVED lines=34> */
.L_x_195:
[----:B------:R-:W-:Y:S05]  /*9ec0*/  BSYNC.RECONVERGENT B6 ;  /* 0x0000000000067941 */ /* 0x000fea0003800200 */
.L_x_194:
        /* <DEDUP_REMOVED lines=34> */
.L_x_197:
[----:B------:R-:W-:Y:S05]  /*a0f0*/  BSYNC.RECONVERGENT B6 ;  /* 0x0000000000067941 */ /* 0x000fea0003800200 */
.L_x_196:
[----:B------:R-:W-:Y:S01]  /*a100*/  LOP3.LUT R66, R66, 0x1b0, RZ, 0xfc, !PT ;  /* 0x000001b042427812 */ /* 0x000fe200078efcff */
[----:B------:R-:W-:Y:S05]  /*a110*/  WARPSYNC.ALL ;  /* 0x0000000000007948 */ /* 0x000fea0003800000 */
[----:B------:R-:W-:Y:S02]  /*a120*/  R2UR UR4, R66 ;  /* 0x00000000420472ca */ /* 0x000fe400000e0000 */
[----:B------:R-:W-:Y:S02]  /*a130*/  FSETP.NEU.AND P0, PT, R67, 1, PT ;  /* 0x3f8000004300780b */ /* 0x000fe40003f0d000 */
[----:B------:R-:W-:-:S09]  /*a140*/  R2UR UR5, R68 ;  /* 0x00000000440572ca */ /* 0x000fd200000e0000 */
[----:B------:R-:W2:Y:S01]  /*a150*/  LDTM.x16 R4, tmem[UR4] ;  /* 0x00000004000479ee */ /* 0x000ea20008240000 */
        /* <DEDUP_REMOVED lines=10> */
[C---:B--2---:R-:W-:Y:S02]  /*a200*/  @P0 FMUL2 R4, R67.reuse.F32, R4.F32x2.HI_LO ;  /* 0x000000044304024a */ /* 0x044fe40000040000 */
        /* <DEDUP_REMOVED lines=8> */
.L_x_191:
[----:B------:R-:W-:-:S09]  /*a290*/  UISETP.NE.AND UP0, UPT, UR40, URZ, UPT ;  /* 0x000000ff2800728c */ /* 0x000fd2000bf05270 */
[----:B------:R-:W-:Y:S05]  /*a2a0*/  BRA.U !UP0, `(.L_x_198) ;  /* 0x0000000108047547 */ /* 0x000fea000b800000 */
[----:B------:R-:W-:Y:S05]  /*a2b0*/  BPT.TRAP 0x1 ;  /* 0x000000040000795c */ /* 0x000fea0000300000 */
.L_x_198:
[----:B-1----:R-:W-:Y:S01]  /*a2c0*/  PRMT R0, R62, 0x654, R63 ;  /* 0x000006543e007816 */ /* 0x002fe2000000003f */
[----:B------:R-:W-:-:S03]  /*a2d0*/  UISETP.NE.AND UP0, UPT, UR41, URZ, UPT ;  /* 0x000000ff2900728c */ /* 0x000fc6000bf05270 */
[----:B------:R1:W-:Y:S01]  /*a2e0*/  SYNCS.ARRIVE.TRANS64.RED.A1T0 RZ, [R0+URZ], RZ ;  /* 0x000000ff00ff79a7 */ /* 0x0003e200081004ff */
[----:B------:R-:W2:Y:S05]  /*a2f0*/  FENCE.VIEW.ASYNC.T ;  /* 0x00000000000073c6 */ /* 0x000eaa0000000200 */
[----:B------:R-:W-:Y:S05]  /*a300*/  BRA.U UP0, `(.L_x_199) ;  /* 0x0000000100087547 */ /* 0x000fea000b800000 */
[----:B------:R-:W-:Y:S05]  /*a310*/  BPT.TRAP 0x1 ;  /* 0x000000040000795c */ /* 0x000fea0000300000 */
[----:B------:R-:W-:Y:S05]  /*a320*/  BPT.TRAP 0x1 ;  /* 0x000000040000795c */ /* 0x000fea0000300000 */
.L_x_199:
[----:B------:R-:W-:Y:S01]  /*a330*/  ISETP.NE.AND P0, PT, R65, RZ, PT ;  /* 0x000000ff4100720c */ /* 0x000fe20003f05270 */
[----:B------:R-:W-:Y:S01]  /*a340*/  VIADD R3, R61, 0x1c0a8 ;  /* 0x0001c0a83d037836 */ /* 0x000fe20000000000 */
[----:B------:R-:W-:-:S04]  /*a350*/  ULOP3.LUT UR43, UR43, 0x1, URZ, 0x3c, !UPT ;  /* 0x000000012b2b7892 */ /* 0x000fc8000f8e3cff */
[----:B------:R-:W-:-:S04]  /*a360*/  PRMT R3, R62, 0x654, R3 ;  /* 0x000006543e037816 */ /* 0x000fc80000000003 */
[----:B--2---:R2:W-:Y:S02]  /*a370*/  SYNCS.ARRIVE.TRANS64.RED.A1T0 RZ, [R3+URZ], RZ ;  /* 0x000000ff03ff79a7 */ /* 0x0045e400081004ff */
[----:B--2---:R-:W-:Y:S01]  /*a380*/  LOP3.LUT R3, R56, 0x1, RZ, 0x3c, !PT ;  /* 0x0000000138037812 */ /* 0x004fe200078e3cff */
[----:B------:R-:W-:Y:S06]  /*a390*/  @P0 BRA `(.L_x_200) ;  /* 0xffffffe800a00947 */ /* 0x000fec000383ffff */
.L_x_173:
[----:B------:R-:W-:-:S09]  /*a3a0*/  UISETP.NE.AND UP0, UPT, UR39, URZ, UPT ;  /* 0x000000ff2700728c */ /* 0x000fd2000bf05270 */
[----:B------:R-:W-:Y:S05]  /*a3b0*/  BRA.U !UP0, `(.L_x_201) ;  /* 0x0000000108047547 */ /* 0x000fea000b800000 */
[----:B------:R-:W-:Y:S05]  /*a3c0*/  BPT.TRAP 0x1 ;  /* 0x000000040000795c */ /* 0x000fea0000300000 */
.L_x_201:
[----:B----4-:R-:W-:Y:S01]  /*a3d0*/  IADD3 R33, PT, PT, R61, 0x1c088, RZ ;  /* 0x0001c0883d217810 */ /* 0x010fe20007ffe0ff */
[----:B------:R-:W-:-:S03]  /*a3e0*/  UISETP.NE.AND UP0, UPT, UR40, URZ, UPT ;  /* 0x000000ff2800728c */ /* 0x000fc6000bf05270 */
[----:B--2---:R-:W-:-:S04]  /*a3f0*/  PRMT R4, R62, 0x654, R33 ;  /* 0x000006543e047816 */ /* 0x004fc80000000021 */
[----:B------:R2:W-:Y:S02]  /*a400*/  SYNCS.ARRIVE.TRANS64.RED.A1T0 RZ, [R4+URZ], RZ ;  /* 0x000000ff04ff79a7 */ /* 0x0005e400081004ff */
[----:B------:R-:W-:Y:S05]  /*a410*/  BRA.U !UP0, `(.L_x_202) ;  /* 0x0000000108047547 */ /* 0x000fea000b800000 */
[----:B------:R-:W-:Y:S05]  /*a420*/  BPT.TRAP 0x1 ;  /* 0x000000040000795c */ /* 0x000fea0000300000 */
.L_x_202:
[----:B--2---:R-:W-:Y:S01]  /*a430*/  SHF.L.U32 R4, R3, 0x1f, RZ ;  /* 0x0000001f03047819 */ /* 0x004fe200000006ff */
[----:B------:R-:W-:-:S03]  /*a440*/  IMAD.U32 R27, R23, 0x10000, RZ ;  /* 0x00010000171b7824 */ /* 0x000fc600078e00ff */
[----:B------:R-:W2:Y:S02]  /*a450*/  SYNCS.PHASECHK.TRANS64.TRYWAIT P0, [R61+URZ+0x1c070], R4 ;  /* 0x01c070043d0075a7 */ /* 0x000ea400080011ff */
[----:B------:R-:W-:Y:S01]  /*a460*/  LOP3.LUT R27, R27, 0x600000, RZ, 0xc0, !PT ;  /* 0x006000001b1b7812 */ /* 0x000fe200078ec0ff */
[----:B--2---:R-:W-:Y:S06]  /*a470*/  @!P0 BRA `(.L_x_203) ;  /* 0x0000012400048947 */ /* 0x004fec0003800000 */
.L_x_436:
[----:B------:R-:W-:Y:S05]  /*a480*/  WARPSYNC.ALL ;  /* 0x0000000000007948 */ /* 0x000fea0003800000 */
[----:B------:R-:W-:Y:S01]  /*a490*/  R2UR UR4, R27 ;  /* 0x000000001b0472ca */ /* 0x000fe200000e0000 */
[----:B------:R-:W-:-:S12]  /*a4a0*/  UISETP.NE.AND UP0, UPT, UR40, URZ, UPT ;  /* 0x000000ff2800728c */ /* 0x000fd8000bf05270 */
[----:B------:R-:W4:Y:S02]  /*a4b0*/  LDTM.x2 R24, tmem[UR4] ;  /* 0x00000004001879ee */ /* 0x000f2400080c0000 */
[----:B----4-:R-:W-:Y:S05]  /*a4c0*/  BRA.U !UP0, `(.L_x_204) ;  /* 0x0000000108047547 */ /* 0x010fea000b800000 */
[----:B------:R-:W-:Y:S05]  /*a4d0*/  BPT.TRAP 0x1 ;  /* 0x000000040000795c */ /* 0x000fea0000300000 */
.L_x_204:
[----:B------:R4:W-:Y:S01]  /*a4e0*/  SYNCS.ARRIVE.TRANS64.RED.A1T0 RZ, [R0+URZ], RZ ;  /* 0x000000ff00ff79a7 */ /* 0x0009e200081004ff */
[----:B------:R-:W-:-:S09]  /*a4f0*/  UISETP.NE.AND UP0, UPT, UR41, URZ, UPT ;  /* 0x000000ff2900728c */ /* 0x000fd2000bf05270 */
[----:B------:R-:W-:Y:S05]  /*a500*/  BRA.U UP0, `(.L_x_205) ;  /* 0x0000000100047547 */ /* 0x000fea000b800000 */
[----:B------:R-:W-:Y:S05]  /*a510*/  BPT.TRAP 0x1 ;  /* 0x000000040000795c */ /* 0x000fea0000300000 */
.L_x_205:
[----:B-1--4-:R-:W-:-:S04]  /*a520*/  MOV R0, UR43 ;  /* 0x0000002b00007c02 */ /* 0x012fc80008000f00 */
[----:B------:R-:W-:-:S04]  /*a530*/  SHF.L.U32 R0, R0, 0x1f, RZ ;  /* 0x0000001f00007819 */ /* 0x000fc800000006ff */
[----:B------:R-:W1:Y:S02]  /*a540*/  SYNCS.PHASECHK.TRANS64.TRYWAIT P0, [R61+URZ+0x1c090], R0 ;  /* 0x01c090003d0075a7 */ /* 0x000e6400080011ff */
[----:B-1----:R-:W-:Y:S05]  /*a550*/  @!P0 BRA `(.L_x_206) ;  /* 0x0000012000e08947 */ /* 0x002fea0003800000 */
.L_x_437:
[----:B------:R-:W-:-:S09]  /*a560*/  UISETP.NE.AND UP0, UPT, UR41, URZ, UPT ;  /* 0x000000ff2900728c */ /* 0x000fd2000bf05270 */
[----:B------:R-:W-:Y:S05]  /*a570*/  BRA.U UP0, `(.L_x_207) ;  /* 0x0000000100047547 */ /* 0x000fea000b800000 */
[----:B------:R-:W-:Y:S05]  /*a580*/  BPT.TRAP 0x1 ;  /* 0x000000040000795c */ /* 0x000fea0000300000 */
.L_x_207:
[----:B-1----:R-:W-:Y:S01]  /*a590*/  SHF.L.U32 R0, R57, 0x1f, RZ ;  /* 0x0000001f39007819 */ /* 0x002fe200000006ff */
[----:B------:R1:W4:Y:S01]  /*a5a0*/  MUFU.RCP R3, R24 ;  /* 0x0000001800037308 */ /* 0x0003220000001000 */
[----:B------:R-:W-:Y:S02]  /*a5b0*/  BSSY B0, `(.L_x_208) ;  /* 0x0000003000007945 */ /* 0x000fe40003800000 */
[----:B------:R-:W5:Y:S02]  /*a5c0*/  SYNCS.PHASECHK.TRANS64.TRYWAIT P0, [R61+URZ+0x1c0c0], R0 ;  /* 0x01c0c0003d0075a7 */ /* 0x000f6400080011ff */
[----:B-1--45:R-:W-:Y:S05]  /*a5d0*/  @!P0 BRA `(.L_x_209) ;  /* 0x0000012000d48947 */ /* 0x032fea0003800000 */
.L_x_438:
[----:B------:R-:W-:Y:S05]  /*a5e0*/  BSYNC B0 ;  /* 0x0000000000007941 */ /* 0x000fea0003800000 */
.L_x_208:
[----:B------:R-:W4:Y:S01]  /*a5f0*/  LDCU UR4, c[0x0][0x708] ;  /* 0x0000e100ff0477ac */ /* 0x000f220008000800 */
[----:B------:R-:W-:Y:S01]  /*a600*/  FFMA R34, -R24, R3, 1 ;  /* 0x3f80000018227423 */ /* 0x000fe20000000103 */
[----:B------:R-:W2:Y:S03]  /*a610*/  LDC R32, c[0x0][0x708] ;  /* 0x0001c200ff207b82 */ /* 0x000ea60000000800 */
[----:B------:R-:W-:Y:S01]  /*a620*/  FFMA R34, R3, R34, R3 ;  /* 0x0000002203227223 */ /* 0x000fe20000000003 */
[----:B----4-:R-:W-:-:S03]  /*a630*/  MOV R3, UR4 ;  /* 0x0000000400037c02 */ /* 0x010fc60008000f00 */
[----:B------:R-:W-:Y:S01]  /*a640*/  FFMA R5, R34, UR4, RZ ;  /* 0x0000000422057c23 */ /* 0x000fe200080000ff */
[----:B------:R-:W4:Y:S03]  /*a650*/  FCHK P0, R3, R24 ;  /* 0x0000001803007302 */ /* 0x000f260000000000 */
[----:B-1----:R-:W-:-:S04]  /*a660*/  FFMA R0, -R24, R5, UR4 ;  /* 0x0000000418007e23 */ /* 0x002fc80008000105 */
[----:B------:R-:W-:Y:S01]  /*a670*/  FFMA R34, R34, R0, R5 ;  /* 0x0000000022227223 */ /* 0x000fe20000000005 */
[----:B----4-:R-:W-:Y:S06]  /*a680*/  @!P0 BRA `(.L_x_210) ;  /* 0x0000000000088947 */ /* 0x010fec0003800000 */
[----:B--2---:R-:W-:Y:S02]  /*a690*/  MOV R4, 0xa6b0 ;  /* 0x0000a6b000047802 */ /* 0x004fe40000000f00 */
[----:B---3--:R-:W-:Y:S05]  /*a6a0*/  CALL.REL.NOINC `($__internal_3_$__cuda_sm3x_div_rn_noftz_f32_slowpath) ;  /* 0x0000012c00e47944 */ /* 0x008fea0003c00000 */
.L_x_210:
[----:B------:R-:W-:Y:S01]  /*a6b0*/  LOP3.LUT R0, R27, 0x100, RZ, 0xfc, !PT ;  /* 0x000001001b007812 */ /* 0x000fe200078efcff */
[----:B------:R-:W-:Y:S05]  /*a6c0*/  WARPSYNC.ALL ;  /* 0x0000000000007948 */ /* 0x000fea0003800000 */
[----:B------:R-:W-:Y:S01]  /*a6d0*/  R2UR UR4, R0 ;  /* 0x00000000000472ca */ /* 0x000fe200000e0000 */
[----:B------:R-:W-:Y:S01]  /*a6e0*/  IMAD.SHL.U32 R26, R23, 0x40, RZ ;  /* 0x00000040171a7824 */ /* 0x000fe200078e00ff */
[----:B------:R-:W1:Y:S04]  /*a6f0*/  S2R R0, SR_SWINHI ;  /* 0x0000000000007919 */ /* 0x000e680000002f00 */
[----:B------:R-:W-:-:S07]  /*a700*/  LOP3.LUT R26, R26, 0x1fc0, RZ, 0xc0, !PT ;  /* 0x00001fc01a1a7812 */ /* 0x000fce00078ec0ff */
[----:B--2---:R-:W2:Y:S01]  /*a710*/  LDTM.x16 R4, tmem[UR4] ;  /* 0x00000004000479ee */ /* 0x004ea20008240000 */
[----:B------:R-:W-:Y:S02]  /*a720*/  MOV R30, R61 ;  /* 0x0000003d001e7202 */ /* 0x000fe40000000f00 */
[----:B-1----:R-:W-:Y:S01]  /*a730*/  MOV R31, R0 ;  /* 0x00000000001f7202 */ /* 0x002fe20000000f00 */
[----:B--2---:R-:W-:Y:S02]  /*a740*/  FMUL2 R28, R34.F32, R10.F32x2.HI_LO ;  /* 0x0000000a221c724a */ /* 0x004fe40000040000 */
[----:B------:R-:W-:-:S04]  /*a750*/  IMAD.WIDE.U32 R10, R26, 0x2, R30 ;  /* 0x000000021a0a7825 */ /* 0x000fc800078e001e */
[C---:B------:R-:W-:Y:S02]  /*a760*/  FMUL2 R20, R34.reuse.F32, R8.F32x2.HI_LO ;  /* 0x000000082214724a */ /* 0x040fe40000040000 */
[----:B------:R-:W-:Y:S01]  /*a770*/  FMUL2 R4, R34.F32, R4.F32x2.HI_LO ;  /* 0x000000042204724a */ /* 0x000fe20000040000 */
[----:B------:R-:W-:Y:S01]  /*a780*/  IADD3 R0, P1, PT, R10, 0x14000, RZ ;  /* 0x000140000a007810 */ /* 0x000fe20007f3e0ff */
[----:B------:R-:W-:Y:S01]  /*a790*/  FMUL2 R6, R34.F32, R6.F32x2.HI_LO ;  /* 0x000000062206724a */ /* 0x000fe20000040000 */
[----:B------:R-:W-:Y:S01]  /*a7a0*/  IADD3 R3, P0, PT, R10, 0x14010, RZ ;  /* 0x000140100a037810 */ /* 0x000fe20007f1e0ff */
[C---:B------:R-:W-:Y:S01]  /*a7b0*/  FMUL2 R12, R34.reuse.F32, R12.F32x2.HI_LO ;  /* 0x0000000c220c724a */ /* 0x040fe20000040000 */
[----:B------:R-:W-:Y:S01]  /*a7c0*/  F2FP.F16.F32.PACK_AB R10, R21, R20 ;  /* 0x00000014150a723e */ /* 0x000fe200000000ff */
[--C-:B------:R-:W-:Y:S01]  /*a7d0*/  IMAD.X R31, RZ, RZ, R11.reuse, P1 ;  /* 0x000000ffff1f7224 */ /* 0x100fe200008e060b */
[----:B------:R-:W-:Y:S01]  /*a7e0*/  F2FP.F16.F32.PACK_AB R8, R5, R4 ;  /* 0x000000040508723e */ /* 0x000fe200000000ff */
[----:B------:R-:W-:Y:S01]  /*a7f0*/  IMAD.X R21, RZ, RZ, R11, P0 ;  /* 0x000000ffff157224 */ /* 0x000fe200000e060b */
[----:B------:R-:W-:Y:S01]  /*a800*/  F2FP.F16.F32.PACK_AB R9, R7, R6 ;  /* 0x000000060709723e */ /* 0x000fe200000000ff */
[----:B------:R-:W-:Y:S01]  /*a810*/  FMUL2 R14, R34.F32, R14.F32x2.HI_LO ;  /* 0x0000000e220e724a */ /* 0x000fe20000040000 */
[----:B------:R-:W-:Y:S01]  /*a820*/  SHF.R.U64 R7, R0, 0x3, R31 ;  /* 0x0000000300077819 */ /* 0x000fe2000000121f */
[C---:B------:R-:W-:Y:S01]  /*a830*/  FMUL2 R16, R34.reuse.F32, R16.F32x2.HI_LO ;  /* 0x000000102210724a */ /* 0x040fe20000040000 */
[----:B------:R-:W-:Y:S01]  /*a840*/  F2FP.F16.F32.PACK_AB R4, R13, R12 ;  /* 0x0000000c0d04723e */ /* 0x000fe200000000ff */
[----:B------:R-:W-:Y:S01]  /*a850*/  FMUL2 R18, R34.F32, R18.F32x2.HI_LO ;  /* 0x000000122212724a */ /* 0x000fe20000040000 */
[----:B------:R-:W-:-:S02]  /*a860*/  SHF.R.U64 R12, R3, 0x3, R21 ;  /* 0x00000003030c7819 */ /* 0x000fc40000001215 */
[----:B------:R-:W-:Y:S02]  /*a870*/  F2FP.F16.F32.PACK_AB R11, R29, R28 ;  /* 0x0000001c1d0b723e */ /* 0x000fe400000000ff */
[----:B------:R-:W-:Y:S02]  /*a880*/  LOP3.LUT R30, R0, 0x70, R7, 0x78, !PT ;  /* 0x00000070001e7812 */ /* 0x000fe400078e7807 */
[----:B------:R-:W-:Y:S02]  /*a890*/  F2FP.F16.F32.PACK_AB R5, R15, R14 ;  /* 0x0000000e0f05723e */ /* 0x000fe400000000ff */
[----:B------:R-:W-:Y:S01]  /*a8a0*/  F2FP.F16.F32.PACK_AB R6, R17, R16 ;  /* 0x000000101106723e */ /* 0x000fe200000000ff */
[----:B------:R1:W-:Y:S01]  /*a8b0*/  ST.E.128 desc[UR44][R30.64], R8 ;  /* 0x000000081e007985 */ /* 0x0003e2000c101d2c */
[----:B------:R-:W-:Y:S02]  /*a8c0*/  LOP3.LUT R20, R3, 0x70, R12, 0x78, !PT ;  /* 0x0000007003147812 */ /* 0x000fe400078e780c */
[----:B------:R-:W-:-:S02]  /*a8d0*/  F2FP.F16.F32.PACK_AB R7, R19, R18 ;  /* 0x000000121307723e */ /* 0x000fc400000000ff */
[----:B------:R-:W-:Y:S02]  /*a8e0*/  SHF.R.U32.HI R29, RZ, 0x5, R23 ;  /* 0x00000005ff1d7819 */ /* 0x000fe40000011617 */
[----:B------:R-:W-:Y:S01]  /*a8f0*/  SHF.R.U32.HI R28, RZ, 0x15, R27 ;  /* 0x00000015ff1c7819 */ /* 0x000fe2000001161b */
[----:B------:R1:W-:Y:S01]  /*a900*/  ST.E.128 desc[UR44][R20.64], R4 ;  /* 0x0000000414007985 */ /* 0x0003e2000c101d2c */
[----:B------:R-:W-:-:S04]  /*a910*/  LOP3.LUT R29, R29, 0x3, RZ, 0xc0, !PT ;  /* 0x000000031d1d7812 */ /* 0x000fc800078ec0ff */
[----:B------:R-:W-:-:S13]  /*a920*/  ISETP.NE.AND P0, PT, R29, R28, PT ;  /* 0x0000001c1d00720c */ /* 0x000fda0003f05270 */
[----:B------:R-:W-:Y:S05]  /*a930*/  @!P0 BRA `(.L_x_211) ;  /* 0x0000000000408947 */ /* 0x000fea0003800000 */
[----:B------:R-:W-:Y:S01]  /*a940*/  MOV R14, 0x8 ;  /* 0x00000008000e7802 */ /* 0x000fe20000000f00 */
[----:B------:R-:W2:Y:S01]  /*a950*/  LDCU.64 UR6, c[0x4][0xb0] ;  /* 0x01001600ff0677ac */ /* 0x000ea20008000a00 */
[----:B------:R-:W-:Y:S02]  /*a960*/  HFMA2 R12, -RZ, RZ, 0, 5.9604644775390625e-08 ;  /* 0x00000001ff0c7431 */ /* 0x000fe400000001ff */
[----:B-1----:R-:W-:Y:S01]  /*a970*/  IMAD.MOV.U32 R8, RZ, RZ, 0x192 ;  /* 0x00000192ff087424 */ /* 0x002fe200078e00ff */
[----:B------:R-:W1:Y:S01]  /*a980*/  LDCU.64 UR4, c[0x4][0xb8] ;  /* 0x01001700ff0477ac */ /* 0x000e620008000a00 */
[----:B------:R-:W4:Y:S01]  /*a990*/  LDC.64 R14, c[0x4][R14] ;  /* 0x010000000e0e7b82 */ /* 0x000f220000000a00 */
[----:B------:R-:W-:Y:S01]  /*a9a0*/  IMAD.MOV.U32 R13, RZ, RZ, RZ ;  /* 0x000000ffff0d7224 */ /* 0x000fe200078e00ff */
[----:B------:R-:W5:Y:S01]  /*a9b0*/  LDCU.64 UR8, c[0x4][0x40] ;  /* 0x01000800ff0877ac */ /* 0x000f620008000a00 */
[----:B--2---:R-:W-:Y:S01]  /*a9c0*/  IMAD.U32 R4, RZ, RZ, UR6 ;  /* 0x00000006ff047e24 */ /* 0x004fe2000f8e00ff */
[----:B------:R-:W-:Y:S01]  /*a9d0*/  MOV R5, UR7 ;  /* 0x0000000700057c02 */ /* 0x000fe20008000f00 */
[----:B-1----:R-:W-:Y:S01]  /*a9e0*/  IMAD.U32 R6, RZ, RZ, UR4 ;  /* 0x00000004ff067e24 */ /* 0x002fe2000f8e00ff */
[----:B------:R-:W-:Y:S01]  /*a9f0*/  MOV R7, UR5 ;  /* 0x0000000500077c02 */ /* 0x000fe20008000f00 */
[----:B-----5:R-:W-:Y:S01]  /*aa00*/  IMAD.U32 R10, RZ, RZ, UR8 ;  /* 0x00000008ff0a7e24 */ /* 0x020fe2000f8e00ff */
[----:B------:R-:W-:-:S02]  /*aa10*/  MOV R11, UR9 ;  /* 0x00000009000b7c02 */ /* 0x000fc40008000f00 */
[----:B------:R-:W-:-:S07]  /*aa20*/  LEPC R20, `(.L_x_211) ;  /* 0x000000001014794e */ /* 0x000fce0000000000 */
[----:B---34-:R-:W-:Y:S05]  /*aa30*/  CALL.ABS.NOINC R14 ;  /* 0x000000000e007343 */ /* 0x018fea0003c00000 */
.L_x_211:
[----:B------:R-:W-:Y:S01]  /*aa40*/  LOP3.LUT R0, R27, 0x110, RZ, 0xfc, !PT ;  /* 0x000001101b007812 */ /* 0x000fe200078efcff */
[----:B------:R-:W-:Y:S05]  /*aa50*/  WARPSYNC.ALL ;  /* 0x0000000000007948 */ /* 0x000fea0003800000 */
[----:B------:R-:W-:Y:S02]  /*aa60*/  R2UR UR4, R0 ;  /* 0x00000000000472ca */ /* 0x000fe400000e0000 */
[----:B------:R-:W2:Y:S11]  /*aa70*/  S2R R0, SR_SWINHI ;  /* 0x0000000000007919 */ /* 0x000eb60000002f00 */
[----:B-1----:R-:W1:Y:S01]  /*aa80*/  LDTM.x16 R4, tmem[UR4] ;  /* 0x00000004000479ee */ /* 0x002e620008240000 */
[----:B------:R-:W-:-:S02]  /*aa90*/  MOV R36, R61 ;  /* 0x0000003d00247202 */ /* 0x000fc40000000f00 */
[----:B--2---:R-:W-:Y:S01]  /*aaa0*/  MOV R37, R0 ;  /* 0x0000000000257202 */ /* 0x004fe20000000f00 */
[----:B-1----:R-:W-:Y:S02]  /*aab0*/  FMUL2 R6, R34.F32, R6.F32x2.HI_LO ;  /* 0x000000062206724a */ /* 0x002fe40000040000 */
[----:B------:R-:W-:-:S04]  /*aac0*/  IMAD.WIDE.U32 R36, R26, 0x2, R36 ;  /* 0x000000021a247825 */ /* 0x000fc800078e0024 */
[C---:B------:R-:W-:Y:S02]  /*aad0*/  FMUL2 R20, R34.reuse.F32, R8.F32x2.HI_LO ;  /* 0x000000082214724a */ /* 0x040fe40000040000 */
[C---:B------:R-:W-:Y:S01]  /*aae0*/  FMUL2 R4, R34.reuse.F32, R4.F32x2.HI_LO ;  /* 0x000000042204724a */ /* 0x040fe20000040000 */
[----:B------:R-:W-:Y:S01]  /*aaf0*/  F2FP.F16.F32.PACK_AB R9, R7, R6 ;  /* 0x000000060709723e */ /* 0x000fe200000000ff */
[----:B------:R-:W-:Y:S01]  /*ab00*/  FMUL2 R30, R34.F32, R10.F32x2.HI_LO ;  /* 0x0000000a221e724a */ /* 0x000fe20000040000 */
[----:B------:R-:W-:Y:S01]  /*ab10*/  IADD3 R0, P1, PT, R36, 0x14030, RZ ;  /* 0x0001403024007810 */ /* 0x000fe20007f3e0ff */
[----:B------:R-:W-:Y:S01]  /*ab20*/  FMUL2 R12, R34.F32, R12.F32x2.HI_LO ;  /* 0x0000000c220c724a */ /* 0x000fe20000040000 */
[----:B------:R-:W-:Y:S01]  /*ab30*/  IADD3 R3, P0, PT, R36, 0x14020, RZ ;  /* 0x0001402024037810 */ /* 0x000fe20007f1e0ff */
[----:B------:R-:W-:Y:S01]  /*ab40*/  FMUL2 R14, R34.F32, R14.F32x2.HI_LO ;  /* 0x0000000e220e724a */ /* 0x000fe20000040000 */
[----:B------:R-:W-:Y:S01]  /*ab50*/  F2FP.F16.F32.PACK_AB R8, R5, R4 ;  /* 0x000000040508723e */ /* 0x000fe200000000ff */
[----:B------:R-:W-:-:S02]  /*ab60*/  IMAD.X R39, RZ, RZ, R37, P1 ;  /* 0x000000ffff277224 */ /* 0x000fc400008e0625 */
[C---:B------:R-:W-:Y:S02]  /*ab70*/  FMUL2 R16, R34.reuse.F32, R16.F32x2.HI_LO ;  /* 0x000000102210724a */ /* 0x040fe40000040000 */
[----:B------:R-:W-:Y:S02]  /*ab80*/  IMAD.X R37, RZ, RZ, R37, P0 ;  /* 0x000000ffff257224 */ /* 0x000fe400000e0625 */
[----:B------:R-:W-:Y:S01]  /*ab90*/  FMUL2 R18, R34.F32, R18.F32x2.HI_LO ;  /* 0x000000122212724a */ /* 0x000fe20000040000 */
[----:B------:R-:W-:Y:S02]  /*aba0*/  F2FP.F16.F32.PACK_AB R10, R21, R20 ;  /* 0x00000014150a723e */ /* 0x000fe400000000ff */
[----:B------:R-:W-:Y:S02]  /*abb0*/  SHF.R.U64 R7, R0, 0x3, R39 ;  /* 0x0000000300077819 */ /* 0x000fe40000001227 */
[----:B------:R-:W-:Y:S02]  /*abc0*/  SHF.R.U64 R6, R3, 0x3, R37 ;  /* 0x0000000303067819 */ /* 0x000fe40000001225 */
[----:B------:R-:W-:-:S02]  /*abd0*/  F2FP.F16.F32.PACK_AB R11, R31, R30 ;  /* 0x0000001e1f0b723e */ /* 0x000fc400000000ff */
[----:B------:R-:W-:Y:S02]  /*abe0*/  LOP3.LUT R36, R3, 0x70, R6, 0x78, !PT ;  /* 0x0000007003247812 */ /* 0x000fe400078e7806 */
[----:B------:R-:W-:Y:S02]  /*abf0*/  LOP3.LUT R38, R0, 0x70, R7, 0x78, !PT ;  /* 0x0000007000267812 */ /* 0x000fe400078e7807 */
[----:B------:R-:W-:Y:S01]  /*ac00*/  F2FP.F16.F32.PACK_AB R4, R13, R12 ;  /* 0x0000000c0d04723e */ /* 0x000fe200000000ff */
[----:B------:R1:W-:Y:S01]  /*ac10*/  ST.E.128 desc[UR44][R36.64], R8 ;  /* 0x0000000824007985 */ /* 0x0003e2000c101d2c */
[----:B------:R-:W-:Y:S02]  /*ac20*/  F2FP.F16.F32.PACK_AB R5, R15, R14 ;  /* 0x0000000e0f05723e */ /* 0x000fe400000000ff */
[----:B------:R-:W-:Y:S02]  /*ac30*/  F2FP.F16.F32.PACK_AB R6, R17, R16 ;  /* 0x000000101106723e */ /* 0x000fe400000000ff */
[----:B------:R-:W-:-:S02]  /*ac40*/  F2FP.F16.F32.PACK_AB R7, R19, R18 ;  /* 0x000000121307723e */ /* 0x000fc400000000ff */
[----:B------:R-:W-:-:S03]  /*ac50*/  ISETP.NE.AND P0, PT, R29, R28, PT ;  /* 0x0000001c1d00720c */ /* 0x000fc60003f05270 */
[----:B------:R1:W-:Y:S10]  /*ac60*/  ST.E.128 desc[UR44][R38.64], R4 ;  /* 0x0000000426007985 */ /* 0x0003f4000c101d2c */
        /* <DEDUP_REMOVED lines=17> */
.L_x_212:
        /* <DEDUP_REMOVED lines=52> */
.L_x_213:
[----:B------:R-:W-:Y:S01]  /*b0c0*/  LOP3.LUT R0, R27, 0x130, RZ, 0xfc, !PT ;  /* 0x000001301b007812 */ /* 0x000fe200078efcff */
[----:B------:R-:W-:Y:S05]  /*b0d0*/  WARPSYNC.ALL ;  /* 0x0000000000007948 */ /* 0x000fea0003800000 */
[----:B------:R-:W-:Y:S02]  /*b0e0*/  R2UR UR4, R0 ;  /* 0x00000000000472ca */ /* 0x000fe400000e0000 */
[----:B------:R-:W2:Y:S11]  /*b0f0*/  S2R R0, SR_SWINHI ;  /* 0x0000000000007919 */ /* 0x000eb60000002f00 */
[----:B-1----:R-:W1:Y:S01]  /*b100*/  LDTM.x16 R4, tmem[UR4] ;  /* 0x00000004000479ee */ /* 0x002e620008240000 */
[----:B------:R-:W4:Y:S02]  /*b110*/  LDCU.64 UR4, c[0x0][0x880] ;  /* 0x00011000ff0477ac */ /* 0x000f240008000a00 */
[----:B----4-:R-:W-:Y:S01]  /*b120*/  UISETP.NE.U32.AND UP0, UPT, UR4, URZ, UPT ;  /* 0x000000ff0400728c */ /* 0x010fe2000bf05070 */
[----:B------:R-:W-:-:S02]  /*b130*/  MOV R36, R61 ;  /* 0x0000003d00247202 */ /* 0x000fc40000000f00 */
[----:B--2---:R-:W-:Y:S01]  /*b140*/  MOV R37, R0 ;  /* 0x0000000000257202 */ /* 0x004fe20000000f00 */
[----:B------:R-:W-:Y:S01]  /*b150*/  UISETP.NE.AND.EX UP0, UPT, UR5, URZ, UPT, UP0 ;  /* 0x000000ff0500728c */ /* 0x000fe2000bf05300 */
        /* <DEDUP_REMOVED lines=25> */
[----:B------:R-:W-:-:S05]  /*b2f0*/  F2FP.F16.F32.PACK_AB R7, R19, R18 ;  /* 0x000000121307723e */ /* 0x000fca00000000ff */
[----:B------:R1:W-:Y:S01]  /*b300*/  ST.E.128 desc[UR44][R34.64], R4 ;  /* 0x0000000422007985 */ /* 0x0003e2000c101d2c */
[----:B------:R-:W-:Y:S01]  /*b310*/  @!PT LDS RZ, [RZ] ;  /* 0x00000000fffff984 */ /* 0x000fe20000000800 */
[----:B------:R-:W-:Y:S01]  /*b320*/  @!PT LDS RZ, [RZ] ;  /* 0x00000000fffff984 */ /* 0x000fe20000000800 */
[----:B------:R-:W-:Y:S01]  /*b330*/  @!PT LDS RZ, [RZ] ;  /* 0x00000000fffff984 */ /* 0x000fe20000000800 */
[----:B------:R-:W-:Y:S01]  /*b340*/  @!PT LDS RZ, [RZ] ;  /* 0x00000000fffff984 */ /* 0x000fe20000000800 */
[----:B------:R2:W-:Y:S06]  /*b350*/  MEMBAR.ALL.CTA ;  /* 0x0000000000007992 */ /* 0x0005ec0000008000 */
[----:B--2---:R-:W2:Y:S01]  /*b360*/  FENCE.VIEW.ASYNC.S ;  /* 0x00000000000073c6 */ /* 0x004ea20000000000 */
[----:B------:R-:W-:Y:S05]  /*b370*/  BRA.U !UP0, `(.L_x_214) ;  /* 0x0000000508347547 */ /* 0x000fea000b800000 */
[C---:B------:R-:W-:Y:S01]  /*b380*/  FSETP.GEU.AND P0, PT, R24.reuse, 1.175494350822287508e-38, PT ;  /* 0x008000001800780b */ /* 0x040fe20003f0e000 */
[----:B-1----:R-:W1:Y:S01]  /*b390*/  LDC R4, c[0x0][0x904] ;  /* 0x00024100ff047b82 */ /* 0x002e620000000800 */
[----:B------:R-:W-:Y:S01]  /*b3a0*/  MOV R3, 0x3e055027 ;  /* 0x3e05502700037802 */ /* 0x000fe20000000f00 */
[----:B------:R-:W4:Y:S01]  /*b3b0*/  LDCU.64 UR4, c[0x0][0x908] ;  /* 0x00012100ff0477ac */ /* 0x000f220008000a00 */
[----:B------:R-:W-:Y:S01]  /*b3c0*/  FSEL R8, RZ, -23, P0 ;  /* 0xc1b80000ff087808 */ /* 0x000fe20000000000 */
[----:B------:R-:W-:Y:S08]  /*b3d0*/  BSSY.RECONVERGENT B0, `(.L_x_214) ;  /* 0x0000047000007945 */ /* 0x000ff00003800200 */
[----:B------:R-:W-:-:S05]  /*b3e0*/  @!P0 FMUL R24, R24, 8388608 ;  /* 0x4b00000018188820 */ /* 0x000fca0000400000 */
[C---:B------:R-:W-:Y:S02]  /*b3f0*/  IADD3 R5, PT, PT, R24.reuse, -0x3f2aaaab, RZ ;  /* 0xc0d5555518057810 */ /* 0x040fe40007ffe0ff */
[----:B------:R-:W-:Y:S01]  /*b400*/  ISETP.GT.U32.AND P1, PT, R24, 0x7f7fffff, PT ;  /* 0x7f7fffff1800780c */ /* 0x000fe20003f24070 */
[----:B----4-:R-:W-:Y:S01]  /*b410*/  IMAD.HI.U32 R0, R59, UR4, RZ ;  /* 0x000000043b007c27 */ /* 0x010fe2000f8e00ff */
[----:B------:R-:W-:Y:S01]  /*b420*/  LOP3.LUT R5, R5, 0xff800000, RZ, 0xc0, !PT ;  /* 0xff80000005057812 */ /* 0x000fe200078ec0ff */
[----:B------:R-:W4:Y:S01]  /*b430*/  LDCU UR4, c[0x0][0x380] ;  /* 0x00007000ff0477ac */ /* 0x000f220008000800 */
[----:B-1----:R-:W-:Y:S02]  /*b440*/  ISETP.NE.AND P0, PT, R4, 0x1, PT ;  /* 0x000000010400780c */ /* 0x002fe40003f05270 */
[-C--:B------:R-:W-:Y:S02]  /*b450*/  IADD3 R6, PT, PT, R24, -R5.reuse, RZ ;  /* 0x8000000518067210 */ /* 0x080fe40007ffe0ff */
[----:B------:R-:W-:Y:S01]  /*b460*/  SHF.R.U32.HI R0, RZ, UR5, R0 ;  /* 0x00000005ff007c19 */ /* 0x000fe20008011600 */
[----:B------:R-:W1:Y:S01]  /*b470*/  LDCU UR5, c[0x0][0x700] ;  /* 0x0000e000ff0577ac */ /* 0x000e620008000800 */
[----:B------:R-:W-:Y:S01]  /*b480*/  I2FP.F32.S32 R5, R5 ;  /* 0x0000000500057245 */ /* 0x000fe20000201400 */
[----:B------:R-:W-:Y:S01]  /*b490*/  FADD R6, R6, -1 ;  /* 0xbf80000006067421 */ /* 0x000fe20000000000 */
[----:B------:R-:W-:-:S03]  /*b4a0*/  SEL R0, R59, R0, !P0 ;  /* 0x000000003b007207 */ /* 0x000fc60004000000 */
[----:B------:R-:W-:Y:S01]  /*b4b0*/  FFMA R3, R6, -R3, 0.14084610342979431152 ;  /* 0x3e1039f606037423 */ /* 0x000fe20000000803 */
[----:B------:R-:W-:Y:S01]  /*b4c0*/  IADD3 R0, PT, PT, -R0, RZ, RZ ;  /* 0x000000ff00007210 */ /* 0x000fe20007ffe1ff */
[----:B------:R-:W-:Y:S02]  /*b4d0*/  FFMA R5, R5, 1.1920928955078125e-07, R8 ;  /* 0x3400000005057823 */ /* 0x000fe40000000008 */
[----:B------:R-:W-:Y:S02]  /*b4e0*/  FFMA R3, R6, R3, -0.12148627638816833496 ;  /* 0xbdf8cdcc06037423 */ /* 0x000fe40000000003 */
[----:B------:R-:W-:Y:S02]  /*b4f0*/  IMAD R7, R4, R0, R59 ;  /* 0x0000000004077224 */ /* 0x000fe400078e023b */
[----:B------:R-:W-:-:S04]  /*b500*/  FFMA R3, R6, R3, 0.13980610668659210205 ;  /* 0x3e0f295506037423 */ /* 0x000fc80000000003 */
[----:B------:R-:W-:-:S04]  /*b510*/  FFMA R3, R6, R3, -0.16684235632419586182 ;  /* 0xbe2ad8b906037423 */ /* 0x000fc80000000003 */
[----:B------:R-:W-:-:S04]  /*b520*/  FFMA R3, R6, R3, 0.20012299716472625732 ;  /* 0x3e4ced0b06037423 */ /* 0x000fc80000000003 */
[----:B------:R-:W-:-:S04]  /*b530*/  FFMA R3, R6, R3, -0.24999669194221496582 ;  /* 0xbe7fff2206037423 */ /* 0x000fc80000000003 */
[----:B------:R-:W-:-:S04]  /*b540*/  FFMA R3, R6, R3, 0.33333182334899902344 ;  /* 0x3eaaaa7806037423 */ /* 0x000fc80000000003 */
[----:B------:R-:W-:-:S04]  /*b550*/  FFMA R3, R6, R3, -0.5 ;  /* 0xbf00000006037423 */ /* 0x000fc80000000003 */
[----:B------:R-:W-:-:S04]  /*b560*/  FMUL R3, R6, R3 ;  /* 0x0000000306037220 */ /* 0x000fc80000400000 */
[----:B------:R-:W-:Y:S01]  /*b570*/  FFMA R6, R6, R3, R6 ;  /* 0x0000000306067223 */ /* 0x000fe20000000006 */
[----:B------:R-:W-:-:S03]  /*b580*/  MOV R3, 0x7f800000 ;  /* 0x7f80000000037802 */ /* 0x000fc60000000f00 */
[----:B------:R-:W-:Y:S02]  /*b590*/  FFMA R5, R5, 0.69314718246459960938, R6 ;  /* 0x3f31721805057823 */ /* 0x000fe40000000006 */
[C---:B------:R-:W-:Y:S01]  /*b5a0*/  @P1 FFMA R5, R24.reuse, R3, +INF ;  /* 0x7f80000018051423 */ /* 0x040fe20000000003 */
[----:B------:R-:W-:Y:S02]  /*b5b0*/  LEA R3, R7, R58, 0x8 ;  /* 0x0000003a07037211 */ /* 0x000fe400078e40ff */
[----:B------:R-:W-:Y:S02]  /*b5c0*/  FSETP.NEU.AND P1, PT, R24, RZ, PT ;  /* 0x000000ff1800720b */ /* 0x000fe40003f2d000 */
[----:B----4-:R-:W-:Y:S02]  /*b5d0*/  ISETP.GE.AND P0, PT, R3, UR4, PT ;  /* 0x0000000403007c0c */ /* 0x010fe4000bf06270 */
[----:B------:R-:W-:-:S05]  /*b5e0*/  FSEL R0, R5, -INF , P1 ;  /* 0xff80000005007808 */ /* 0x000fca0000800000 */
[----:B-1----:R-:W-:-:S06]  /*b5f0*/  FFMA R25, R25, UR5, R0 ;  /* 0x0000000519197c23 */ /* 0x002fcc0008000000 */
[----:B------:R-:W-:Y:S05]  /*b600*/  @P0 BRA `(.L_x_215) ;  /* 0x00000000008c0947 */ /* 0x000fea0003800000 */
[----:B------:R-:W1:Y:S01]  /*b610*/  LDC R7, c[0x0][0x38c] ;  /* 0x0000e300ff077b82 */ /* 0x000e620000000800 */
[----:B------:R-:W4:Y:S01]  /*b620*/  LDCU UR6, c[0x0][0x890] ;  /* 0x00011200ff0677ac */ /* 0x000f220008000800 */
[----:B------:R-:W5:Y:S01]  /*b630*/  LDCU.64 UR4, c[0x0][0x888] ;  /* 0x00011100ff0477ac */ /* 0x000f620008000a00 */
[----:B----4-:R-:W-:Y:S01]  /*b640*/  IMAD R3, R22, UR6, R3 ;  /* 0x0000000616037c24 */ /* 0x010fe2000f8e0203 */
[----:B-1----:R-:W-:-:S04]  /*b650*/  IABS R5, R7 ;  /* 0x0000000700057213 */ /* 0x002fc80000000000 */
[----:B------:R-:W1:Y:S08]  /*b660*/  I2F.RP R10, R5 ;  /* 0x00000005000a7306 */ /* 0x000e700000209400 */
[----:B-1----:R-:W1:Y:S02]  /*b670*/  MUFU.RCP R8, R10 ;  /* 0x0000000a00087308 */ /* 0x002e640000001000 */
[----:B-1----:R-:W-:-:S06]  /*b680*/  IADD3 R8, PT, PT, R8, 0xffffffe, RZ ;  /* 0x0ffffffe08087810 */ /* 0x002fcc0007ffe0ff */
[----:B------:R1:W4:Y:S02]  /*b690*/  F2I.FTZ.U32.TRUNC.NTZ R9, R8 ;  /* 0x0000000800097305 */ /* 0x000324000021f000 */
[----:B-1----:R-:W-:Y:S02]  /*b6a0*/  HFMA2 R8, -RZ, RZ, 0, 0 ;  /* 0x00000000ff087431 */ /* 0x002fe400000001ff */
[----:B----4-:R-:W-:-:S04]  /*b6b0*/  IMAD.MOV R0, RZ, RZ, -R9 ;  /* 0x000000ffff007224 */ /* 0x010fc800078e0a09 */
[----:B------:R-:W-:Y:S01]  /*b6c0*/  IMAD R4, R0, R5, RZ ;  /* 0x0000000500047224 */ /* 0x000fe200078e02ff */
[----:B------:R-:W-:-:S03]  /*b6d0*/  IABS R0, R2 ;  /* 0x0000000200007213 */ /* 0x000fc60000000000 */
[----:B------:R-:W-:-:S04]  /*b6e0*/  IMAD.HI.U32 R9, R9, R4, R8 ;  /* 0x0000000409097227 */ /* 0x000fc800078e0008 */
[----:B------:R-:W-:-:S04]  /*b6f0*/  IMAD.MOV.U32 R6, RZ, RZ, R0 ;  /* 0x000000ffff067224 */ /* 0x000fc800078e0000 */
[----:B------:R-:W-:Y:S02]  /*b700*/  IMAD.HI.U32 R4, R9, R6, RZ ;  /* 0x0000000609047227 */ /* 0x000fe400078e00ff */
[----:B------:R-:W1:Y:S03]  /*b710*/  LDC.64 R8, c[0x0][0x880] ;  /* 0x00022000ff087b82 */ /* 0x000e660000000a00 */
[----:B------:R-:W-:-:S05]  /*b720*/  IADD3 R0, PT, PT, -R4, RZ, RZ ;  /* 0x000000ff04007210 */ /* 0x000fca0007ffe1ff */
[----:B------:R-:W-:-:S05]  /*b730*/  IMAD R0, R5, R0, R6 ;  /* 0x0000000005007224 */ /* 0x000fca00078e0206 */
[----:B------:R-:W-:-:S13]  /*b740*/  ISETP.GT.U32.AND P0, PT, R5, R0, PT ;  /* 0x000000000500720c */ /* 0x000fda0003f04070 */
[----:B------:R-:W-:Y:S01]  /*b750*/  @!P0 IMAD.IADD R0, R0, 0x1, -R5 ;  /* 0x0000000100008824 */ /* 0x000fe200078e0a05 */
[----:B------:R-:W-:Y:S02]  /*b760*/  @!P0 IADD3 R4, PT, PT, R4, 0x1, RZ ;  /* 0x0000000104048810 */ /* 0x000fe40007ffe0ff */
[----:B------:R-:W-:Y:S02]  /*b770*/  ISETP.NE.AND P0, PT, R7, RZ, PT ;  /* 0x000000ff0700720c */ /* 0x000fe40003f05270 */
[----:B------:R-:W-:Y:S02]  /*b780*/  ISETP.GE.U32.AND P2, PT, R0, R5, PT ;  /* 0x000000050000720c */ /* 0x000fe40003f46070 */
[----:B------:R-:W-:-:S04]  /*b790*/  LOP3.LUT R0, R2, R7, RZ, 0x3c, !PT ;  /* 0x0000000702007212 */ /* 0x000fc800078e3cff */
[----:B------:R-:W-:-:S07]  /*b7a0*/  ISETP.GE.AND P1, PT, R0, RZ, PT ;  /* 0x000000ff0000720c */ /* 0x000fce0003f26270 */
[----:B------:R-:W-:-:S06]  /*b7b0*/  @P2 VIADD R4, R4, 0x1 ;  /* 0x0000000104042836 */ /* 0x000fcc0000000000 */
[----:B------:R-:W-:Y:S02]  /*b7c0*/  @!P1 IADD3 R4, PT, PT, -R4, RZ, RZ ;  /* 0x000000ff04049210 */ /* 0x000fe40007ffe1ff */
[----:B------:R-:W-:-:S04]  /*b7d0*/  @!P0 LOP3.LUT R4, RZ, R7, RZ, 0x33, !PT ;  /* 0x00000007ff048212 */ /* 0x000fc800078e33ff */
[C---:B------:R-:W-:Y:S01]  /*b7e0*/  IADD3 R0, PT, PT, -R4.reuse, RZ, RZ ;  /* 0x000000ff04007210 */ /* 0x040fe20007ffe1ff */
[----:B-----5:R-:W-:-:S04]  /*b7f0*/  IMAD R3, R4, UR5, R3 ;  /* 0x0000000504037c24 */ /* 0x020fc8000f8e0203 */
[----:B------:R-:W-:-:S04]  /*b800*/  IMAD R0, R7, R0, R2 ;  /* 0x0000000007007224 */ /* 0x000fc800078e0202 */
[----:B------:R-:W-:-:S04]  /*b810*/  IMAD R3, R0, UR4, R3 ;  /* 0x0000000400037c24 */ /* 0x000fc8000f8e0203 */
[----:B-1----:R-:W-:-:S05]  /*b820*/  IMAD.WIDE R8, R3, 0x4, R8 ;  /* 0x0000000403087825 */ /* 0x002fca00078e0208 */
[----:B------:R1:W-:Y:S02]  /*b830*/  STG.E desc[UR44][R8.64], R25 ;  /* 0x0000001908007986 */ /* 0x0003e4000c10192c */
.L_x_215:
[----:B------:R-:W-:Y:S05]  /*b840*/  BSYNC.RECONVERGENT B0 ;  /* 0x0000000000007941 */ /* 0x000fea0003800200 */
.L_x_214:
[----:B------:R-:W-:Y:S01]  /*b850*/  UISETP.NE.AND UP0, UPT, UR41, URZ, UPT ;  /* 0x000000ff2900728c */ /* 0x000fe2000bf05270 */
[----:B------:R-:W-:-:S08]  /*b860*/  NOP ;  /* 0x0000000000007918 */ /* 0x000fd00000000000 */
[----:B------:R-:W-:Y:S05]  /*b870*/  BRA.U UP0, `(.L_x_216) ;  /* 0x0000000100087547 */ /* 0x000fea000b800000 */
[----:B------:R-:W-:Y:S05]  /*b880*/  BPT.TRAP 0x1 ;  /* 0x000000040000795c */ /* 0x000fea0000300000 */
[----:B------:R-:W-:Y:S05]  /*b890*/  BPT.TRAP 0x1 ;  /* 0x000000040000795c */ /* 0x000fea0000300000 */
.L_x_216:
[----:B------:R-:W-:Y:S01]  /*b8a0*/  IADD3 R3, PT, PT, R61, 0x1c0a0, RZ ;  /* 0x0001c0a03d037810 */ /* 0x000fe20007ffe0ff */
[----:B------:R-:W-:-:S03]  /*b8b0*/  UISETP.NE.AND UP0, UPT, UR41, URZ, UPT ;  /* 0x000000ff2900728c */ /* 0x000fc6000bf05270 */
[----:B------:R-:W-:-:S04]  /*b8c0*/  PRMT R0, R62, 0x654, R3 ;  /* 0x000006543e007816 */ /* 0x000fc80000000003 */
[----:B--2---:R2:W-:Y:S02]  /*b8d0*/  SYNCS.ARRIVE.TRANS64.RED.A1T0 RZ, [R0+URZ], RZ ;  /* 0x000000ff00ff79a7 */ /* 0x0045e400081004ff */
[----:B------:R-:W-:Y:S05]  /*b8e0*/  BRA.U UP0, `(.L_x_217) ;  /* 0x0000000100047547 */ /* 0x000fea000b800000 */
[----:B------:R-:W-:Y:S05]  /*b8f0*/  BPT.TRAP 0x1 ;  /* 0x000000040000795c */ /* 0x000fea0000300000 */
.L_x_217:
[----:B------:R4:W-:Y:S01]  /*b900*/  SYNCS.ARRIVE.TRANS64.A1T0 RZ, [R61+URZ+0x1c0b0], RZ ;  /* 0x01c0b0ff3dff79a7 */ /* 0x0009e200081000ff */
[----:B------:R-:W-:-:S09]  /*b910*/  UISETP.NE.AND UP0, UPT, UR39, URZ, UPT ;  /* 0x000000ff2700728c */ /* 0x000fd2000bf05270 */
[----:B------:R-:W-:Y:S05]  /*b920*/  BRA.U !UP0, `(.L_x_218) ;  /* 0x0000000108047547 */ /* 0x000fea000b800000 */
[----:B------:R-:W-:Y:S05]  /*b930*/  BPT.TRAP 0x1 ;  /* 0x000000040000795c */ /* 0x000fea0000300000 */
.L_x_218:
[----:B------:R-:W-:Y:S01]  /*b940*/  ULOP3.LUT UR4, UR42, 0x1, URZ, 0x3c, !UPT ;  /* 0x000000012a047892 */ /* 0x000fe2000f8e3cff */
[----:B--2---:R-:W-:-:S05]  /*b950*/  LOP3.LUT R0, R27, 0x80, RZ, 0xfc, !PT ;  /* 0x000000801b007812 */ /* 0x004fca00078efcff */
[----:B-1----:R-:W-:-:S05]  /*b960*/  IMAD.U32 R4, RZ, RZ, UR4 ;  /* 0x00000004ff047e24 */ /* 0x002fca000f8e00ff */
[----:B------:R-:W-:-:S04]  /*b970*/  SHF.L.U32 R4, R4, 0x1f, RZ ;  /* 0x0000001f04047819 */ /* 0x000fc800000006ff */
[----:B------:R-:W1:Y:S02]  /*b980*/  SYNCS.PHASECHK.TRANS64.TRYWAIT P0, [R61+URZ+0x1c080], R4 ;  /* 0x01c080043d0075a7 */ /* 0x000e6400080011ff */
[----:B-1----:R-:W-:Y:S05]  /*b990*/  @!P0 BRA `(.L_x_219) ;  /* 0x0000010c00f88947 */ /* 0x002fea0003800000 */
.L_x_439:
[----:B------:R-:W-:Y:S01]  /*b9a0*/  R2UR UR4, R0 ;  /* 0x00000000000472ca */ /* 0x000fe200000e0000 */
[----:B------:R-:W-:-:S12]  /*b9b0*/  UISETP.NE.AND UP0, UPT, UR39, URZ, UPT ;  /* 0x000000ff2700728c */ /* 0x000fd8000bf05270 */
[----:B------:R-:W2:Y:S02]  /*b9c0*/  LDTM.x2 R24, tmem[UR4] ;  /* 0x00000004001879ee */ /* 0x000ea400080c0000 */
[----:B--2---:R-:W-:Y:S05]  /*b9d0*/  BRA.U !UP0, `(.L_x_220) ;  /* 0x0000000108047547 */ /* 0x004fea000b800000 */
[----:B------:R-:W-:Y:S05]  /*b9e0*/  BPT.TRAP 0x1 ;  /* 0x000000040000795c */ /* 0x000fea0000300000 */
.L_x_220:
[----:B------:R-:W-:Y:S01]  /*b9f0*/  PRMT R33, R62, 0x654, R33 ;  /* 0x000006543e217816 */ /* 0x000fe20000000021 */
[----:B------:R-:W-:-:S03]  /*ba00*/  UISETP.NE.AND UP0, UPT, UR41, URZ, UPT ;  /* 0x000000ff2900728c */ /* 0x000fc6000bf05270 */
[----:B------:R2:W-:Y:S06]  /*ba10*/  SYNCS.ARRIVE.TRANS64.RED.A1T0 RZ, [R33+URZ], RZ ;  /* 0x000000ff21ff79a7 */ /* 0x0005ec00081004ff */
[----:B------:R-:W-:Y:S05]  /*ba20*/  BRA.U UP0, `(.L_x_221) ;  /* 0x0000000100047547 */ /* 0x000fea000b800000 */
[----:B------:R-:W-:Y:S05]  /*ba30*/  BPT.TRAP 0x1 ;  /* 0x000000040000795c */ /* 0x000fea0000300000 */
.L_x_221:
[----:B------:R-:W-:-:S04]  /*ba40*/  MOV R0, UR43 ;  /* 0x0000002b00007c02 */ /* 0x000fc80008000f00 */
[----:B------:R-:W-:-:S04]  /*ba50*/  SHF.L.U32 R0, R0, 0x1f, RZ ;  /* 0x0000001f00007819 */ /* 0x000fc800000006ff */
[----:B------:R-:W5:Y:S02]  /*ba60*/  SYNCS.PHASECHK.TRANS64.TRYWAIT P0, [R61+URZ+0x1c098], R0 ;  /* 0x01c098003d0075a7 */ /* 0x000f6400080011ff */
[----:B-----5:R-:W-:Y:S05]  /*ba70*/  @!P0 BRA `(.L_x_222) ;  /* 0x0000010c00d48947 */ /* 0x020fea0003800000 */
.L_x_440:
[----:B------:R-:W-:-:S09]  /*ba80*/  UISETP.NE.AND UP0, UPT, UR41, URZ, UPT ;  /* 0x000000ff2900728c */ /* 0x000fd2000bf05270 */
[----:B------:R-:W-:Y:S05]  /*ba90*/  BRA.U UP0, `(.L_x_223) ;  /* 0x0000000100047547 */ /* 0x000fea000b800000 */
[----:B------:R-:W-:Y:S05]  /*baa0*/  BPT.TRAP 0x1 ;  /* 0x000000040000795c */ /* 0x000fea0000300000 */
.L_x_223:
[----:B------:R-:W-:Y:S01]  /*bab0*/  SHF.L.U32 R0, R57, 0x1f, RZ ;  /* 0x0000001f39007819 */ /* 0x000fe200000006ff */
[----:B------:R1:W1:Y:S01]  /*bac0*/  MUFU.RCP R3, R24 ;  /* 0x0000001800037308 */ /* 0x0002620000001000 */
[----:B------:R-:W-:Y:S02]  /*bad0*/  BSSY B0, `(.L_x_224) ;  /* 0x0000003000007945 */ /* 0x000fe40003800000 */
[----:B------:R-:W5:Y:S02]  /*bae0*/  SYNCS.PHASECHK.TRANS64.TRYWAIT P0, [R61+URZ+0x1c0c8], R0 ;  /* 0x01c0c8003d0075a7 */ /* 0x000f6400080011ff */
[----:B-1---5:R-:W-:Y:S05]  /*baf0*/  @!P0 BRA `(.L_x_225) ;  /* 0x0000010c00c88947 */ /* 0x022fea0003800000 */
.L_x_441:
[----:B------:R-:W-:Y:S05]  /*bb00*/  BSYNC B0 ;  /* 0x0000000000007941 */ /* 0x000fea0003800000 */
.L_x_224:
[----:B------:R-:W1:Y:S01]  /*bb10*/  LDCU UR4, c[0x0][0x708] ;  /* 0x0000e100ff0477ac */ /* 0x000e620008000800 */
[----:B------:R-:W-:-:S04]  /*bb20*/  FFMA R0, -R24, R3, 1 ;  /* 0x3f80000018007423 */ /* 0x000fc80000000103 */
[----:B------:R-:W-:Y:S01]  /*bb30*/  FFMA R0, R3, R0, R3 ;  /* 0x0000000003007223 */ /* 0x000fe20000000003 */
[----:B-1----:R-:W-:-:S03]  /*bb40*/  MOV R3, UR4 ;  /* 0x0000000400037c02 */ /* 0x002fc60008000f00 */
[----:B--2---:R-:W-:Y:S01]  /*bb50*/  FFMA R33, R0, UR4, RZ ;  /* 0x0000000400217c23 */ /* 0x004fe200080000ff */
[----:B------:R-:W1:Y:S03]  /*bb60*/  FCHK P0, R3, R24 ;  /* 0x0000001803007302 */ /* 0x000e660000000000 */
[----:B------:R-:W-:-:S04]  /*bb70*/  FFMA R4, -R24, R33, UR4 ;  /* 0x0000000418047e23 */ /* 0x000fc80008000121 */
[----:B------:R-:W-:Y:S01]  /*bb80*/  FFMA R33, R0, R4, R33 ;  /* 0x0000000400217223 */ /* 0x000fe20000000021 */
[----:B-1----:R-:W-:Y:S06]  /*bb90*/  @!P0 BRA `(.L_x_226) ;  /* 0x00000000000c8947 */ /* 0x002fec0003800000 */
[----:B------:R-:W-:Y:S02]  /*bba0*/  MOV R4, 0xbbc0 ;  /* 0x0000bbc000047802 */ /* 0x000fe40000000f00 */
[----:B---34-:R-:W-:Y:S05]  /*bbb0*/  CALL.REL.NOINC `($__internal_3_$__cuda_sm3x_div_rn_noftz_f32_slowpath) ;  /* 0x0000011800a07944 */ /* 0x018fea0003c00000 */
[----:B------:R-:W-:-:S07]  /*bbc0*/  MOV R33, R34 ;  /* 0x0000002200217202 */ /* 0x000fce0000000f00 */
.L_x_226:
[----:B------:R-:W-:Y:S01]  /*bbd0*/  LOP3.LUT R0, R27, 0x180, RZ, 0xfc, !PT ;  /* 0x000001801b007812 */ /* 0x000fe200078efcff */
[----:B------:R-:W-:Y:S05]  /*bbe0*/  WARPSYNC.ALL ;  /* 0x0000000000007948 */ /* 0x000fea0003800000 */
[----:B------:R-:W-:Y:S02]  /*bbf0*/  R2UR UR4, R0 ;  /* 0x00000000000472ca */ /* 0x000fe400000e0000 */
[----:B------:R-:W1:Y:S11]  /*bc00*/  S2R R0, SR_SWINHI ;  /* 0x0000000000007919 */ /* 0x000e760000002f00 */
[----:B------:R-:W2:Y:S01]  /*bc10*/  LDTM.x16 R4, tmem[UR4] ;  /* 0x00000004000479ee */ /* 0x000ea20008240000 */
[----:B------:R-:W-:-:S02]  /*bc20*/  MOV R34, R61 ;  /* 0x0000003d00227202 */ /* 0x000fc40000000f00 */
[----:B-1----:R-:W-:Y:S01]  /*bc30*/  MOV R35, R0 ;  /* 0x0000000000237202 */ /* 0x002fe20000000f00 */
[----:B--2---:R-:W-:Y:S02]  /*bc40*/  FMUL2 R6, R33.F32, R6.F32x2.HI_LO ;  /* 0x000000062106724a */ /* 0x004fe40000040000 */
[----:B------:R-:W-:-:S04]  /*bc50*/  IMAD.WIDE.U32 R34, R26, 0x2, R34 ;  /* 0x000000021a227825 */ /* 0x000fc800078e0022 */
[C---:B------:R-:W-:Y:S02]  /*bc60*/  FMUL2 R20, R33.reuse.F32, R8.F32x2.HI_LO ;  /* 0x000000082114724a */ /* 0x040fe40000040000 */
[----:B------:R-:W-:Y:S01]  /*bc70*/  FMUL2 R4, R33.F32, R4.F32x2.HI_LO ;  /* 0x000000042104724a */ /* 0x000fe20000040000 */
[----:B------:R-:W-:Y:S01]  /*bc80*/  F2FP.F16.F32.PACK_AB R9, R7, R6 ;  /* 0x000000060709723e */ /* 0x000fe200000000ff */
[C---:B------:R-:W-:Y:S01]  /*bc90*/  FMUL2 R30, R33.reuse.F32, R10.F32x2.HI_LO ;  /* 0x0000000a211e724a */ /* 0x040fe20000040000 */
[C---:B------:R-:W-:Y:S01]  /*bca0*/  IADD3 R0, P1, PT, R34.reuse, 0x18010, RZ ;  /* 0x0001801022007810 */ /* 0x040fe20007f3e0ff */
[C---:B------:R-:W-:Y:S01]  /*bcb0*/  FMUL2 R12, R33.reuse.F32, R12.F32x2.HI_LO ;  /* 0x0000000c210c724a */ /* 0x040fe20000040000 */
        /* <DEDUP_REMOVED lines=26> */
[----:B------:R-:W3:Y:S01]  /*be60*/  LDC.64 R14, c[0x4][R14] ;  /* 0x010000000e0e7b82 */ /* 0x000ee20000000a00 */
        /* <DEDUP_REMOVED lines=10> */
.L_x_227:
        /* <DEDUP_REMOVED lines=52> */
.L_x_228:
        /* <DEDUP_REMOVED lines=52> */
.L_x_229:
[----:B------:R-:W2:Y:S01]  /*c590*/  LDCU.64 UR4, c[0x0][0x880] ;  /* 0x00011000ff0477ac */ /* 0x000ea20008000a00 */
[----:B------:R-:W5:Y:S01]  /*c5a0*/  S2R R0, SR_SWINHI ;  /* 0x0000000000007919 */ /* 0x000f620000002f00 */
[----:B------:R-:W-:Y:S02]  /*c5b0*/  LOP3.LUT R27, R27, 0x1b0, RZ, 0xfc, !PT ;  /* 0x000001b01b1b7812 */ /* 0x000fe400078efcff */
[----:B--2---:R-:W-:-:S04]  /*c5c0*/  ISETP.NE.U32.AND P0, PT, RZ, UR4, PT ;  /* 0x00000004ff007c0c */ /* 0x004fc8000bf05070 */
[----:B------:R-:W-:Y:S01]  /*c5d0*/  ISETP.NE.AND.EX P0, PT, RZ, UR5, PT, P0 ;  /* 0x00000005ff007c0c */ /* 0x000fe2000bf05300 */
[----:B------:R-:W-:Y:S05]  /*c5e0*/  WARPSYNC.ALL ;  /* 0x0000000000007948 */ /* 0x000fea0003800000 */
[----:B------:R-:W-:Y:S02]  /*c5f0*/  R2UR UR4, R27 ;  /* 0x000000001b0472ca */ /* 0x000fe400000e0000 */
[----:B------:R-:W-:Y:S02]  /*c600*/  MOV R30, R61 ;  /* 0x0000003d001e7202 */ /* 0x000fe40000000f00 */
[----:B-----5:R-:W-:-:S03]  /*c610*/  MOV R31, R0 ;  /* 0x00000000001f7202 */ /* 0x020fc60000000f00 */
[----:B------:R-:W-:-:S06]  /*c620*/  IMAD.WIDE.U32 R30, R26, 0x2, R30 ;  /* 0x000000021a1e7825 */ /* 0x000fcc00078e001e */
[----:B-1----:R-:W1:Y:S01]  /*c630*/  LDTM.x16 R4, tmem[UR4] ;  /* 0x00000004000479ee */ /* 0x002e620008240000 */
[C---:B------:R-:W-:Y:S02]  /*c640*/  IADD3 R28, P1, PT, R30.reuse, 0x18060, RZ ;  /* 0x000180601e1c7810 */ /* 0x040fe40007f3e0ff */
[----:B------:R-:W-:-:S03]  /*c650*/  IADD3 R3, P2, PT, R30, 0x18070, RZ ;  /* 0x000180701e037810 */ /* 0x000fc60007f5e0ff */
[--C-:B------:R-:W-:Y:S02]  /*c660*/  IMAD.X R29, RZ, RZ, R31.reuse, P1 ;  /* 0x000000ffff1d7224 */ /* 0x100fe400008e061f */
[----:B------:R-:W-:-:S05]  /*c670*/  IMAD.X R31, RZ, RZ, R31, P2 ;  /* 0x000000ffff1f7224 */ /* 0x000fca00010e061f */
[----:B------:R-:W-:-:S04]  /*c680*/  SHF.R.U64 R0, R3, 0x3, R31 ;  /* 0x0000000303007819 */ /* 0x000fc8000000121f */
[----:B------:R-:W-:Y:S01]  /*c690*/  LOP3.LUT R30, R3, 0x70, R0, 0x78, !PT ;  /* 0x00000070031e7812 */ /* 0x000fe200078e7800 */
[C---:B-1----:R-:W-:Y:S01]  /*c6a0*/  FMUL2 R20, R33.reuse.F32, R8.F32x2.HI_LO ;  /* 0x000000082114724a */ /* 0x042fe20000040000 */
[C---:B------:R-:W-:Y:S01]  /*c6b0*/  SHF.R.U64 R9, R28.reuse, 0x3, R29 ;  /* 0x000000031c097819 */ /* 0x040fe2000000121d */
[C---:B------:R-:W-:Y:S02]  /*c6c0*/  FMUL2 R4, R33.reuse.F32, R4.F32x2.HI_LO ;  /* 0x000000042104724a */ /* 0x040fe40000040000 */
[C---:B------:R-:W-:Y:S01]  /*c6d0*/  FMUL2 R6, R33.reuse.F32, R6.F32x2.HI_LO ;  /* 0x000000062106724a */ /* 0x040fe20000040000 */
[----:B------:R-:W-:Y:S01]  /*c6e0*/  LOP3.LUT R28, R28, 0x70, R9, 0x78, !PT ;  /* 0x000000701c1c7812 */ /* 0x000fe200078e7809 */
[----:B------:R-:W-:Y:S01]  /*c6f0*/  FMUL2 R26, R33.F32, R10.F32x2.HI_LO ;  /* 0x0000000a211a724a */ /* 0x000fe20000040000 */
[----:B------:R-:W-:Y:S01]  /*c700*/  F2FP.F16.F32.PACK_AB R8, R5, R4 ;  /* 0x000000040508723e */ /* 0x000fe200000000ff */
[----:B------:R-:W-:Y:S01]  /*c710*/  FMUL2 R12, R33.F32, R12.F32x2.HI_LO ;  /* 0x0000000c210c724a */ /* 0x000fe20000040000 */
[----:B------:R-:W-:Y:S01]  /*c720*/  F2FP.F16.F32.PACK_AB R9, R7, R6 ;  /* 0x000000060709723e */ /* 0x000fe200000000ff */
[----:B------:R-:W-:Y:S01]  /*c730*/  FMUL2 R14, R33.F32, R14.F32x2.HI_LO ;  /* 0x0000000e210e724a */ /* 0x000fe20000040000 */
[----:B------:R-:W-:Y:S01]  /*c740*/  F2FP.F16.F32.PACK_AB R10, R21, R20 ;  /* 0x00000014150a723e */ /* 0x000fe200000000ff */
[----:B------:R-:W-:Y:S01]  /*c750*/  FMUL2 R16, R33.F32, R16.F32x2.HI_LO ;  /* 0x000000102110724a */ /* 0x000fe20000040000 */
[----:B------:R-:W-:Y:S01]  /*c760*/  F2FP.F16.F32.PACK_AB R11, R27, R26 ;  /* 0x0000001a1b0b723e */ /* 0x000fe200000000ff */
[----:B------:R-:W-:Y:S01]  /*c770*/  FMUL2 R18, R33.F32, R18.F32x2.HI_LO ;  /* 0x000000122112724a */ /* 0x000fe20000040000 */
[----:B------:R-:W-:-:S02]  /*c780*/  F2FP.F16.F32.PACK_AB R4, R13, R12 ;  /* 0x0000000c0d04723e */ /* 0x000fc400000000ff */
[----:B------:R-:W-:Y:S01]  /*c790*/  F2FP.F16.F32.PACK_AB R5, R15, R14 ;  /* 0x0000000e0f05723e */ /* 0x000fe200000000ff */
[----:B------:R1:W-:Y:S01]  /*c7a0*/  ST.E.128 desc[UR44][R28.64], R8 ;  /* 0x000000081c007985 */ /* 0x0003e2000c101d2c */
        /* <DEDUP_REMOVED lines=9> */
[----:B------:R-:W-:Y:S05]  /*c840*/  @!P0 BRA `(.L_x_230) ;  /* 0x0000000400388947 */ /* 0x000fea0003800000 */
[C---:B------:R-:W-:Y:S01]  /*c850*/  FSETP.GEU.AND P1, PT, R24.reuse, 1.175494350822287508e-38, PT ;  /* 0x008000001800780b */ /* 0x040fe20003f2e000 */
[----:B------:R-:W5:Y:S01]  /*c860*/  LDC R3, c[0x0][0x904] ;  /* 0x00024100ff037b82 */ /* 0x000f620000000800 */
[----:B------:R-:W-:Y:S01]  /*c870*/  MOV R0, 0x3e055027 ;  /* 0x3e05502700007802 */ /* 0x000fe20000000f00 */
[----:B------:R-:W3:Y:S01]  /*c880*/  LDCU.64 UR4, c[0x0][0x908] ;  /* 0x00012100ff0477ac */ /* 0x000ee20008000a00 */
[----:B-1----:R-:W-:Y:S01]  /*c890*/  FSEL R7, RZ, -23, P1 ;  /* 0xc1b80000ff077808 */ /* 0x002fe20000800000 */
[----:B------:R-:W-:Y:S08]  /*c8a0*/  BSSY.RECONVERGENT B0, `(.L_x_230) ;  /* 0x0000048000007945 */ /* 0x000ff00003800200 */
[----:B------:R-:W-:-:S05]  /*c8b0*/  @!P1 FMUL R24, R24, 8388608 ;  /* 0x4b00000018189820 */ /* 0x000fca0000400000 */
[C---:B------:R-:W-:Y:S02]  /*c8c0*/  IADD3 R9, PT, PT, R24.reuse, -0x3f2aaaab, RZ ;  /* 0xc0d5555518097810 */ /* 0x040fe40007ffe0ff */
[C---:B------:R-:W-:Y:S02]  /*c8d0*/  FSETP.NEU.AND P1, PT, R24.reuse, RZ, PT ;  /* 0x000000ff1800720b */ /* 0x040fe40003f2d000 */
[----:B------:R-:W-:Y:S02]  /*c8e0*/  LOP3.LUT R9, R9, 0xff800000, RZ, 0xc0, !PT ;  /* 0xff80000009097812 */ /* 0x000fe400078ec0ff */
[----:B-----5:R-:W-:Y:S02]  /*c8f0*/  ISETP.NE.AND P0, PT, R3, 0x1, PT ;  /* 0x000000010300780c */ /* 0x020fe40003f05270 */
[-C--:B------:R-:W-:Y:S02]  /*c900*/  IADD3 R5, PT, PT, R24, -R9.reuse, RZ ;  /* 0x8000000918057210 */ /* 0x080fe40007ffe0ff */
[----:B------:R-:W-:-:S03]  /*c910*/  I2FP.F32.S32 R6, R9 ;  /* 0x0000000900067245 */ /* 0x000fc60000201400 */
[----:B------:R-:W-:Y:S02]  /*c920*/  FADD R5, R5, -1 ;  /* 0xbf80000005057421 */ /* 0x000fe40000000000 */
[----:B------:R-:W-:Y:S02]  /*c930*/  FFMA R6, R6, 1.1920928955078125e-07, R7 ;  /* 0x3400000006067823 */ /* 0x000fe40000000007 */
[----:B------:R-:W-:-:S04]  /*c940*/  FFMA R0, R5, -R0, 0.14084610342979431152 ;  /* 0x3e1039f605007423 */ /* 0x000fc80000000800 */
[----:B------:R-:W-:Y:S01]  /*c950*/  FFMA R4, R5, R0, -0.12148627638816833496 ;  /* 0xbdf8cdcc05047423 */ /* 0x000fe20000000000 */
[----:B---3--:R-:W-:Y:S01]  /*c960*/  IMAD.HI.U32 R0, R59, UR4, RZ ;  /* 0x000000043b007c27 */ /* 0x008fe2000f8e00ff */
[----:B------:R-:W1:Y:S03]  /*c970*/  LDCU UR4, c[0x0][0x380] ;  /* 0x00007000ff0477ac */ /* 0x000e660008000800 */
[C---:B------:R-:W-:Y:S01]  /*c980*/  FFMA R4, R5.reuse, R4, 0.13980610668659210205 ;  /* 0x3e0f295505047423 */ /* 0x040fe20000000004 */
[----:B------:R-:W-:Y:S01]  /*c990*/  SHF.R.U32.HI R0, RZ, UR5, R0 ;  /* 0x00000005ff007c19 */ /* 0x000fe20008011600 */
[----:B------:R-:W3:Y:S02]  /*c9a0*/  LDCU UR5, c[0x0][0x700] ;  /* 0x0000e000ff0577ac */ /* 0x000ee40008000800 */
[----:B------:R-:W-:Y:S01]  /*c9b0*/  FFMA R4, R5, R4, -0.16684235632419586182 ;  /* 0xbe2ad8b905047423 */ /* 0x000fe20000000004 */
[----:B------:R-:W-:-:S03]  /*c9c0*/  SEL R0, R59, R0, !P0 ;  /* 0x000000003b007207 */ /* 0x000fc60004000000 */
[C---:B------:R-:W-:Y:S01]  /*c9d0*/  FFMA R4, R5.reuse, R4, 0.20012299716472625732 ;  /* 0x3e4ced0b05047423 */ /* 0x040fe20000000004 */
[----:B------:R-:W-:Y:S02]  /*c9e0*/  ISETP.GT.U32.AND P0, PT, R24, 0x7f7fffff, PT ;  /* 0x7f7fffff1800780c */ /* 0x000fe40003f04070 */
[----:B------:R-:W-:Y:S01]  /*c9f0*/  IADD3 R0, PT, PT, -R0, RZ, RZ ;  /* 0x000000ff00007210 */ /* 0x000fe20007ffe1ff */
[----:B------:R-:W-:-:S04]  /*ca00*/  FFMA R4, R5, R4, -0.24999669194221496582 ;  /* 0xbe7fff2205047423 */ /* 0x000fc80000000004 */
[----:B------:R-:W-:Y:S01]  /*ca10*/  FFMA R4, R5, R4, 0.33333182334899902344 ;  /* 0x3eaaaa7805047423 */ /* 0x000fe20000000004 */
[----:B------:R-:W-:Y:S01]  /*ca20*/  IMAD R7, R3, R0, R59 ;  /* 0x0000000003077224 */ /* 0x000fe200078e023b */
[----:B------:R-:W-:Y:S02]  /*ca30*/  MOV R3, 0x7f800000 ;  /* 0x7f80000000037802 */ /* 0x000fe40000000f00 */
[----:B------:R-:W-:Y:S02]  /*ca40*/  FFMA R4, R5, R4, -0.5 ;  /* 0xbf00000005047423 */ /* 0x000fe40000000004 */
[----:B------:R-:W-:Y:S02]  /*ca50*/  LEA R7, R7, R58, 0x8 ;  /* 0x0000003a07077211 */ /* 0x000fe400078e40ff */
[----:B------:R-:W-:-:S04]  /*ca60*/  FMUL R4, R5, R4 ;  /* 0x0000000405047220 */ /* 0x000fc80000400000 */
[----:B------:R-:W-:-:S04]  /*ca70*/  FFMA R5, R5, R4, R5 ;  /* 0x0000000405057223 */ /* 0x000fc80000000005 */
[----:B------:R-:W-:Y:S01]  /*ca80*/  FFMA R5, R6, 0.69314718246459960938, R5 ;  /* 0x3f31721806057823 */ /* 0x000fe20000000005 */
[----:B------:R-:W-:Y:S01]  /*ca90*/  @P0 FFMA R5, R24, R3, +INF ;  /* 0x7f80000018050423 */ /* 0x000fe20000000003 */
[----:B------:R-:W-:-:S04]  /*caa0*/  IADD3 R3, PT, PT, R7, 0x80, RZ ;  /* 0x0000008007037810 */ /* 0x000fc80007ffe0ff */
[----:B-1----:R-:W-:Y:S02]  /*cab0*/  ISETP.GE.AND P0, PT, R3, UR4, PT ;  /* 0x0000000403007c0c */ /* 0x002fe4000bf06270 */
[----:B------:R-:W-:-:S05]  /*cac0*/  FSEL R0, R5, -INF , P1 ;  /* 0xff80000005007808 */ /* 0x000fca0000800000 */
[----:B---3--:R-:W-:-:S06]  /*cad0*/  FFMA R25, R25, UR5, R0 ;  /* 0x0000000519197c23 */ /* 0x008fcc0008000000 */
[----:B------:R-:W-:Y:S05]  /*cae0*/  @P0 BRA `(.L_x_231) ;  /* 0x00000000008c0947 */ /* 0x000fea0003800000 */
[----:B------:R-:W1:Y:S01]  /*caf0*/  LDC R7, c[0x0][0x38c] ;  /* 0x0000e300ff077b82 */ /* 0x000e620000000800 */
[----:B------:R-:W3:Y:S01]  /*cb00*/  LDCU UR6, c[0x0][0x890] ;  /* 0x00011200ff0677ac */ /* 0x000ee20008000800 */
[----:B------:R-:W5:Y:S01]  /*cb10*/  LDCU.64 UR4, c[0x0][0x888] ;  /* 0x00011100ff0477ac */ /* 0x000f620008000a00 */
[----:B---3--:R-:W-:Y:S01]  /*cb20*/  IMAD R3, R22, UR6, R3 ;  /* 0x0000000616037c24 */ /* 0x008fe2000f8e0203 */
[----:B-1----:R-:W-:-:S04]  /*cb30*/  IABS R5, R7 ;  /* 0x0000000700057213 */ /* 0x002fc80000000000 */
[----:B------:R-:W1:Y:S08]  /*cb40*/  I2F.RP R10, R5 ;  /* 0x00000005000a7306 */ /* 0x000e700000209400 */
[----:B-1----:R-:W1:Y:S02]  /*cb50*/  MUFU.RCP R8, R10 ;  /* 0x0000000a00087308 */ /* 0x002e640000001000 */
[----:B-1----:R-:W-:-:S06]  /*cb60*/  IADD3 R8, PT, PT, R8, 0xffffffe, RZ ;  /* 0x0ffffffe08087810 */ /* 0x002fcc0007ffe0ff */
[----:B------:R1:W3:Y:S02]  /*cb70*/  F2I.FTZ.U32.TRUNC.NTZ R9, R8 ;  /* 0x0000000800097305 */ /* 0x0002e4000021f000 */
[----:B-1----:R-:W-:Y:S02]  /*cb80*/  HFMA2 R8, -RZ, RZ, 0, 0 ;  /* 0x00000000ff087431 */ /* 0x002fe400000001ff */
[----:B---3--:R-:W-:-:S04]  /*cb90*/  IMAD.MOV R0, RZ, RZ, -R9 ;  /* 0x000000ffff007224 */ /* 0x008fc800078e0a09 */
        /* <DEDUP_REMOVED lines=24> */
.L_x_231:
[----:B------:R-:W-:Y:S05]  /*cd20*/  BSYNC.RECONVERGENT B0 ;  /* 0x0000000000007941 */ /* 0x000fea0003800200 */
.L_x_230:
[----:B------:R-:W-:Y:S01]  /*cd30*/  UISETP.NE.AND UP0, UPT, UR41, URZ, UPT ;  /* 0x000000ff2900728c */ /* 0x000fe2000bf05270 */
[----:B------:R-:W-:-:S08]  /*cd40*/  NOP ;  /* 0x0000000000007918 */ /* 0x000fd00000000000 */
[----:B------:R-:W-:Y:S05]  /*cd50*/  BRA.U UP0, `(.L_x_232) ;  /* 0x0000000100087547 */ /* 0x000fea000b800000 */
[----:B------:R-:W-:Y:S05]  /*cd60*/  BPT.TRAP 0x1 ;  /* 0x000000040000795c */ /* 0x000fea0000300000 */
[----:B------:R-:W-:Y:S05]  /*cd70*/  BPT.TRAP 0x1 ;  /* 0x000000040000795c */ /* 0x000fea0000300000 */
.L_x_232:
[----:B------:R-:W-:Y:S01]  /*cd80*/  IADD3 R3, PT, PT, R61, 0x1c0a8, RZ ;  /* 0x0001c0a83d037810 */ /* 0x000fe20007ffe0ff */
[----:B------:R-:W-:-:S03]  /*cd90*/  UISETP.NE.AND UP0, UPT, UR41, URZ, UPT ;  /* 0x000000ff2900728c */ /* 0x000fc6000bf05270 */
[----:B------:R-:W-:-:S04]  /*cda0*/  PRMT R3, R62, 0x654, R3 ;  /* 0x000006543e037816 */ /* 0x000fc80000000003 */
[----:B--2---:R2:W-:Y:S02]  /*cdb0*/  SYNCS.ARRIVE.TRANS64.RED.A1T0 RZ, [R3+URZ], RZ ;  /* 0x000000ff03ff79a7 */ /* 0x0045e400081004ff */
[----:B------:R-:W-:Y:S05]  /*cdc0*/  BRA.U UP0, `(.L_x_233) ;  /* 0x0000000100047547 */ /* 0x000fea000b800000 */
[----:B------:R-:W-:Y:S05]  /*cdd0*/  BPT.TRAP 0x1 ;  /* 0x000000040000795c */ /* 0x000fea0000300000 */
.L_x_233:
[----:B------:R1:W-:Y:S01]  /*cde0*/  SYNCS.ARRIVE.TRANS64.A1T0 RZ, [R61+URZ+0x1c0b8], RZ ;  /* 0x01c0b8ff3dff79a7 */ /* 0x0003e200081000ff */
[----:B------:R-:W-:Y:S01]  /*cdf0*/  LOP3.LUT R57, R57, 0x1, RZ, 0x3c, !PT ;  /* 0x0000000139397812 */ /* 0x000fe200078e3cff */
[----:B------:R-:W-:-:S12]  /*ce00*/  ULOP3.LUT UR43, UR43, 0x1, URZ, 0x3c, !UPT ;  /* 0x000000012b2b7892 */ /* 0x000fd8000f8e3cff */
.L_x_92:
[----:B------:R-:W-:Y:S05]  /*ce10*/  BSYNC B7 ;  /* 0x0000000000077941 */ /* 0x000fea0003800000 */
.L_x_91:
[----:B------:R-:W5:Y:S01]  /*ce20*/  LDCU UR4, c[0x0][0x900] ;  /* 0x00012000ff0477ac */ /* 0x000f620008000800 */
[----:B------:R-:W-:-:S04]  /*ce30*/  IADD3 R59, PT, PT, R59, UR36, RZ ;  /* 0x000000243b3b7c10 */ /* 0x000fc8000fffe0ff */
[----:B-----5:R-:W-:-:S13]  /*ce40*/  ISETP.GE.AND P0, PT, R59, UR4, PT ;  /* 0x000000043b007c0c */ /* 0x020fda000bf06270 */
[----:B------:R-:W-:Y:S05]  /*ce50*/  @!P0 BRA `(.L_x_234) ;  /* 0xffffff7800208947 */ /* 0x000fea000383ffff */
[----:B------:R-:W-:Y:S05]  /*ce60*/  BSYNC B8 ;  /* 0x0000000000087941 */ /* 0x000fea0003800000 */
.L_x_90:
[----:B------:R-:W-:Y:S05]  /*ce70*/  EXIT ;  /* 0x000000000000794d */ /* 0x000fea0003800000 */
.L_x_27:
[----:B------:R-:W-:-:S08]  /*ce80*/  NOP ;  /* 0x0000000000007918 */ /* 0x000fd00000000000 */
[----:B------:R-:W1:Y:S02]  /*ce90*/  USETMAXREG.TRY_ALLOC.CTAPOOL UP0, 0xc0 ;  /* 0x000000c0000079c8 */ /* 0x000e640008000600 */
[----:B-1----:R-:W-:Y:S05]  /*cea0*/  BRA.U !UP0, `(.L_x_27) ;  /* 0xfffffffd08f47547 */ /* 0x002fea000b83ffff */
[----:B------:R-:W1:Y:S08]  /*ceb0*/  LDC R0, c[0x0][0x900] ;  /* 0x00024000ff007b82 */ /* 0x000e700000000800 */
[----:B------:R-:W2:Y:S01]  /*cec0*/  S2UR UR43, SR_CgaCtaId ;  /* 0x00000000002b79c3 */ /* 0x000ea20000008800 */
[----:B-1----:R-:W-:-:S13]  /*ced0*/  ISETP.LE.AND P0, PT, R0, UR36, PT ;  /* 0x0000002400007c0c */ /* 0x002fda000bf03270 */
[----:B--2---:R-:W-:Y:S05]  /*cee0*/  @P0 EXIT ;  /* 0x000000000000094d */ /* 0x004fea0003800000 */
[----:B------:R-:W-:Y:S02]  /*cef0*/  UISETP.NE.AND UP0, UPT, UR56, URZ, UPT ;  /* 0x000000ff3800728c */ /* 0x000fe4000bf05270 */
[----:B------:R-:W-:Y:S01]  /*cf00*/  USHF.L.U32 UR46, UR8, 0x3, URZ ;  /* 0x00000003082e7899 */ /* 0x000fe200080006ff */
[----:B------:R-:W-:Y:S01]  /*cf10*/  UMOV UR45, 0x400 ;  /* 0x00000400002d7882 */ /* 0x000fe20000000000 */
[----:B------:R-:W-:Y:S02]  /*cf20*/  USEL UR48, UR7, UR4, UP0 ;  /* 0x0000000407307287 */ /* 0x000fe40008000000 */
[----:B------:R-:W-:Y:S02]  /*cf30*/  ULEA UR45, UR43, UR45, 0x18 ;  /* 0x0000002d2b2d7291 */ /* 0x000fe4000f8ec0ff */
[----:B------:R-:W-:Y:S02]  /*cf40*/  ULOP3.LUT UR9, UR46, 0x8, URZ, 0x3c, !UPT ;  /* 0x000000082e097892 */ /* 0x000fe4000f8e3cff */
[----:B------:R-:W-:-:S02]  /*cf50*/  UIADD3 UR46, UPT, UPT, UR46, 0x1c0d0, UR45 ;  /* 0x0001c0d02e2e7890 */ /* 0x000fc4000fffe02d */
[----:B------:R-:W-:Y:S02]  /*cf60*/  USEL UR47, UR6, UR5, UP0 ;  /* 0x00000005062f7287 */ /* 0x000fe40008000000 */
[----:B------:R-:W-:Y:S02]  /*cf70*/  ULOP3.LUT UR48, UR48, 0x1, URZ, 0xc0, !UPT ;  /* 0x0000000130307892 */ /* 0x000fe4000f8ec0ff */
[----:B------:R-:W-:Y:S01]  /*cf80*/  UIADD3 UR45, UPT, UPT, UR9, 0x1c0d0, UR45 ;  /* 0x0001c0d0092d7890 */ /* 0x000fe2000fffe02d */
[----:B------:R-:W-:Y:S01]  /*cf90*/  UMOV UR54, URZ ;  /* 0x000000ff00367c82 */ /* 0x000fe20008000000 */
[----:B------:R-:W-:Y:S01]  /*cfa0*/  UMOV UR53, 0x1 ;  /* 0x0000000100357882 */ /* 0x000fe20000000000 */
[----:B------:R-:W-:Y:S01]  /*cfb0*/  UMOV UR52, 0x1 ;  /* 0x0000000100347882 */ /* 0x000fe20000000000 */
[----:B------:R-:W-:-:S08]  /*cfc0*/  UMOV UR51, URZ ;  /* 0x000000ff00337c82 */ /* 0x000fd00008000000 */
.L_x_286:
[----:B------:R-:W1:Y:S01]  /*cfd0*/  LDCU.64 UR6, c[0x0][0x908] ;  /* 0x00012100ff0677ac */ /* 0x000e620008000a00 */
[----:B--2---:R-:W2:Y:S01]  /*cfe0*/  LDCU UR8, c[0x0][0x904] ;  /* 0x00012080ff0877ac */ /* 0x004ea20008000800 */
[----:B---3--:R-:W3:Y:S01]  /*cff0*/  LDCU.64 UR4, c[0x0][0x380] ;  /* 0x00007000ff0477ac */ /* 0x008ee20008000a00 */
[----:B-1----:R-:W-:Y:S02]  /*d000*/  UIMAD.WIDE.U32 UR10, UR36, UR6, URZ ;  /* 0x00000006240a72a5 */ /* 0x002fe4000f8e00ff */
[----:B--2---:R-:W-:Y:S02]  /*d010*/  UISETP.NE.AND UP0, UPT, UR8, 0x1, UPT ;  /* 0x000000010800788c */ /* 0x004fe4000bf05270 */
[----:B------:R-:W-:-:S04]  /*d020*/  USHF.R.U32.HI UR6, URZ, UR7, UR11 ;  /* 0x00000007ff067299 */ /* 0x000fc8000801160b */
[----:B------:R-:W-:Y:S02]  /*d030*/  USEL UR6, UR36, UR6, !UP0 ;  /* 0x0000000624067287 */ /* 0x000fe4000c000000 */
[----:B---3--:R-:W-:Y:S02]  /*d040*/  UISETP.NE.AND UP0, UPT, UR5, URZ, UPT ;  /* 0x000000ff0500728c */ /* 0x008fe4000bf05270 */
[----:B------:R-:W-:-:S04]  /*d050*/  UIADD3 UR6, UPT, UPT, -UR6, URZ, URZ ;  /* 0x000000ff06067290 */ /* 0x000fc8000fffe1ff */
[----:B------:R-:W-:-:S04]  /*d060*/  UIMAD UR6, UR8, UR6, UR36 ;  /* 0x00000006080672a4 */ /* 0x000fc8000f8e0224 */
[----:B------:R-:W-:-:S04]  /*d070*/  USHF.L.U32 UR6, UR6, 0x8, URZ ;  /* 0x0000000806067899 */ /* 0x000fc800080006ff */
[----:B------:R-:W-:-:S09]  /*d080*/  UISETP.GE.OR UP0, UPT, UR6, UR4, !UP0 ;  /* 0x000000040600728c */ /* 0x000fd2000c706670 */
[----:B----4-:R-:W-:Y:S05]  /*d090*/  BRA.U UP0, `(.L_x_235) ;  /* 0x000000b900707547 */ /* 0x010fea000b800000 */
[----:B------:R-:W-:Y:S02]  /*d0a0*/  UIADD3 UR4, UPT, UPT, UR6, 0x100, URZ ;  /* 0x0000010006047890 */ /* 0x000fe4000fffe0ff */
        /* <DEDUP_REMOVED lines=9> */
[----:B------:R-:W-:-:S04]  /*d140*/  USEL UR41, UR7, UR5, UP0 ;  /* 0x0000000507297287 */ /* 0x000fc80008000000 */
[----:B------:R-:W-:-:S04]  /*d150*/  UISETP.LT.AND UP0, UPT, UR41, 0x2, UPT ;  /* 0x000000022900788c */ /* 0x000fc8000bf01270 */
[----:B------:R-:W-:Y:S02]  /*d160*/  USEL UR50, UR41, 0x2, UP0 ;  /* 0x0000000229327887 */ /* 0x000fe40008000000 */
[----:B------:R-:W-:Y:S02]  /*d170*/  UISETP.NE.AND UP0, UPT, UR48, URZ, UPT ;  /* 0x000000ff3000728c */ /* 0x000fe4000bf05270 */
[----:B------:R-:W-:-:S07]  /*d180*/  UIADD3 UR7, UPT, UPT, UR41, -UR50, URZ ;  /* 0x8000003229077290 */ /* 0x000fce000fffe0ff */
[----:B------:R-:W-:Y:S05]  /*d190*/  BRA.U UP0, `(.L_x_236) ;  /* 0x0000000100047547 */ /* 0x000fea000b800000 */
[----:B------:R-:W-:Y:S05]  /*d1a0*/  BPT.TRAP 0x1 ;  /* 0x000000040000795c */ /* 0x000fea0000300000 */
.L_x_236:
[----:B------:R-:W1:Y:S01]  /*d1b0*/  S2UR UR4, SR_CgaCtaId ;  /* 0x00000000000479c3 */ /* 0x000e620000008800 */
[----:B------:R-:W-:Y:S01]  /*d1c0*/  UISETP.NE.AND UP0, UPT, UR56, URZ, UPT ;  /* 0x000000ff3800728c */ /* 0x000fe2000bf05270 */
[----:B------:R-:W-:Y:S02]  /*d1d0*/  UMOV UR5, 0x400 ;  /* 0x0000040000057882 */ /* 0x000fe40000000000 */
[----:B-1----:R-:W-:Y:S02]  /*d1e0*/  ULEA UR4, UR4, UR5, 0x18 ;  /* 0x0000000504047291 */ /* 0x002fe4000f8ec0ff */
[----:B------:R-:W-:Y:S02]  /*d1f0*/  USEL UR5, UR52, UR53, UP0 ;  /* 0x0000003534057287 */ /* 0x000fe40008000000 */
[----:B------:R-:W-:-:S04]  /*d200*/  UIADD3 UR6, UPT, UPT, UR4, 0x1c088, URZ ;  /* 0x0001c08804067890 */ /* 0x000fc8000fffe0ff */
[----:B------:R-:W-:Y:S01]  /*d210*/  @UP0 UIADD3 UR6, UPT, UPT, UR4, 0x1c078, URZ ;  /* 0x0001c07804060890 */ /* 0x000fe2000fffe0ff */
[----:B------:R-:W-:-:S04]  /*d220*/  MOV R3, UR5 ;  /* 0x0000000500037c02 */ /* 0x000fc80008000f00 */
[----:B------:R-:W-:-:S04]  /*d230*/  SHF.L.U32 R3, R3, 0x1f, RZ ;  /* 0x0000001f03037819 */ /* 0x000fc800000006ff */
[----:B------:R-:W1:Y:S02]  /*d240*/  SYNCS.PHASECHK.TRANS64.TRYWAIT P0, [UR6], R3 ;  /* 0x00000003ff0075a7 */ /* 0x000e640008001106 */
[----:B-1----:R-:W-:Y:S05]  /*d250*/  @!P0 BRA `(.L_x_237) ;  /* 0x000000f800048947 */ /* 0x002fea0003800000 */
.L_x_443:
[----:B------:R-:W-:Y:S01]  /*d260*/  UISETP.GE.AND UP0, UPT, UR7, 0x1, UPT ;  /* 0x000000010700788c */ /* 0x000fe2000bf06270 */
[----:B------:R-:W-:Y:S01]  /*d270*/  HFMA2 R16, -RZ, RZ, 0, 0 ;  /* 0x00000000ff107431 */ /* 0x000fe200000001ff */
[----:B------:R-:W-:Y:S01]  /*d280*/  MOV R17, 0xff800000 ;  /* 0xff80000000117802 */ /* 0x000fe20000000f00 */
[----:B------:R-:W-:-:S06]  /*d290*/  UMOV UR49, URZ ;  /* 0x000000ff00317c82 */ /* 0x000fcc0008000000 */
[----:B------:R-:W-:Y:S05]  /*d2a0*/  BRA.U !UP0, `(.L_x_238) ;  /* 0x00000045086c7547 */ /* 0x000fea000b800000 */
[----:B------:R-:W-:Y:S01]  /*d2b0*/  ULOP3.LUT UR38, URZ, UR50, URZ, 0x33, !UPT ;  /* 0x00000032ff267292 */ /* 0x000fe2000f8e33ff */
[----:B------:R-:W-:Y:S01]  /*d2c0*/  MOV R16, RZ ;  /* 0x000000ff00107202 */ /* 0x000fe20000000f00 */
[----:B------:R-:W2:Y:S01]  /*d2d0*/  LDCU UR37, c[0x0][0x704] ;  /* 0x0000e080ff2577ac */ /* 0x000ea20008000800 */
[----:B------:R-:W-:Y:S01]  /*d2e0*/  MOV R156, 0xff800000 ;  /* 0xff800000009c7802 */ /* 0x000fe20000000f00 */
[----:B------:R-:W-:-:S04]  /*d2f0*/  UIADD3 UR38, UPT, UPT, UR41, UR38, URZ ;  /* 0x0000002629267290 */ /* 0x000fc8000fffe0ff */
.L_x_259:
[----:B------:R-:W3:Y:S01]  /*d300*/  S2R R2, SR_TID.X ;  /* 0x0000000000027919 */ /* 0x000ee20000002100 */
[----:B------:R-:W-:Y:S01]  /*d310*/  UISETP.NE.AND UP0, UPT, UR56, URZ, UPT ;  /* 0x000000ff3800728c */ /* 0x000fe2000bf05270 */
[----:B------:R-:W-:-:S03]  /*d320*/  UMOV UR4, 0x20 ;  /* 0x0000002000047882 */ /* 0x000fc60000000000 */
[----:B------:R-:W-:Y:S01]  /*d330*/  USEL UR4, UR4, 0xa0, UP0 ;  /* 0x000000a004047887 */ /* 0x000fe20008000000 */
[----:B---3--:R-:W-:-:S05]  /*d340*/  IMAD.U32 R18, R2, 0x10000, RZ ;  /* 0x0001000002127824 */ /* 0x008fca00078e00ff */
[----:B------:R-:W-:-:S05]  /*d350*/  LOP3.LUT R18, R18, 0x600000, RZ, 0xc0, !PT ;  /* 0x0060000012127812 */ /* 0x000fca00078ec0ff */
[----:B-1----:R-:W-:Y:S01]  /*d360*/  VIADD R0, R18, UR4 ;  /* 0x0000000412007c36 */ /* 0x002fe20008000000 */
[----:B------:R-:W-:Y:S02]  /*d370*/  USEL UR4, UR51, UR54, UP0 ;  /* 0x0000003633047287 */ /* 0x000fe40008000000 */
[----:B------:R-:W-:-:S03]  /*d380*/  UISETP.GT.U32.AND UP0, UPT, UR47, 0x1, UPT ;  /* 0x000000012f00788c */ /* 0x000fc6000bf04070 */
[----:B------:R-:W1:Y:S02]  /*d390*/  SHFL.IDX PT, R0, R0, RZ, 0x1f ;  /* 0x00001fff00007589 */ /* 0x000e6400000e0000 */
[----:B-1----:R-:W-:-:S04]  /*d3a0*/  R2UR UR40, R0 ;  /* 0x00000000002872ca */ /* 0x002fc800000e0000 */
[----:B--2---:R-:W-:Y:S11]  /*d3b0*/  BRA.U UP0, `(.L_x_239) ;  /* 0x0000000100047547 */ /* 0x004ff6000b800000 */
[----:B--2---:R-:W-:Y:S05]  /*d3c0*/  BPT.TRAP 0x1 ;  /* 0x000000040000795c */ /* 0x004fea0000300000 */
.L_x_239:
[----:B------:R-:W1:Y:S01]  /*d3d0*/  S2UR UR39, SR_CgaCtaId ;  /* 0x00000000002779c3 */ /* 0x000e620000008800 */
[----:B------:R-:W-:Y:S01]  /*d3e0*/  UISETP.NE.AND UP0, UPT, UR56, URZ, UPT ;  /* 0x000000ff3800728c */ /* 0x000fe2000bf05270 */
[----:B------:R-:W-:Y:S01]  /*d3f0*/  IMAD.U32 R3, RZ, RZ, UR4 ;  /* 0x00000004ff037e24 */ /* 0x000fe2000f8e00ff */
[----:B------:R-:W-:Y:S01]  /*d400*/  UMOV UR5, 0x400 ;  /* 0x0000040000057882 */ /* 0x000fe20000000000 */
[----:B------:R-:W-:Y:S01]  /*d410*/  SHF.R.U32.HI R2, RZ, 0x5, R2 ;  /* 0x00000005ff027819 */ /* 0x000fe20000011602 */
[----:B------:R-:W-:Y:S01]  /*d420*/  USEL UR4, URZ, 0x80, UP0 ;  /* 0x00000080ff047887 */ /* 0x000fe20008000000 */
[----:B------:R-:W-:Y:S02]  /*d430*/  SHF.R.U32.HI R22, RZ, 0x15, R18 ;  /* 0x00000015ff167819 */ /* 0x000fe40000011612 */
[----:B------:R-:W-:Y:S02]  /*d440*/  SHF.L.U32 R3, R3, 0x1f, RZ ;  /* 0x0000001f03037819 */ /* 0x000fe400000006ff */
[----:B------:R-:W-:-:S02]  /*d450*/  LOP3.LUT R19, R2, 0x3, RZ, 0xc0, !PT ;  /* 0x0000000302137812 */ /* 0x000fc400078ec0ff */
[----:B------:R-:W-:Y:S02]  /*d460*/  LOP3.LUT R18, R18, UR4, RZ, 0xfc, !PT ;  /* 0x0000000412127c12 */ /* 0x000fe4000f8efcff */
[----:B------:R-:W-:Y:S01]  /*d470*/  ISETP.NE.AND P0, PT, R19, R22, PT ;  /* 0x000000161300720c */ /* 0x000fe20003f05270 */
[----:B-1----:R-:W-:-:S04]  /*d480*/  ULEA UR39, UR39, UR5, 0x18 ;  /* 0x0000000527277291 */ /* 0x002fc8000f8ec0ff */
[----:B------:R-:W-:Y:S02]  /*d490*/  UIADD3 UR5, UPT, UPT, UR39, 0x1c060, URZ ;  /* 0x0001c06027057890 */ /* 0x000fe4000fffe0ff */
[----:B------:R-:W-:-:S09]  /*d4a0*/  @UP0 UIADD3 UR5, UPT, UPT, UR39, 0x1c050, URZ ;  /* 0x0001c05027050890 */ /* 0x000fd2000fffe0ff */
[----:B------:R-:W1:Y:S02]  /*d4b0*/  SYNCS.PHASECHK.TRANS64.TRYWAIT P1, [UR5], R3 ;  /* 0x00000003ff0075a7 */ /* 0x000e640008021105 */
[----:B-1----:R-:W-:Y:S05]  /*d4c0*/  @!P1 BRA `(.L_x_240) ;  /* 0x000000f400809947 */ /* 0x002fea0003800000 */
.L_x_445:
[----:B------:R-:W-:Y:S05]  /*d4d0*/  @!P0 BRA `(.L_x_241) ;  /* 0x0000000000408947 */ /* 0x000fea0003800000 */
[----:B------:R-:W-:Y:S01]  /*d4e0*/  MOV R14, 0x8 ;  /* 0x00000008000e7802 */ /* 0x000fe20000000f00 */
[----:B------:R-:W3:Y:S01]  /*d4f0*/  LDCU.64 UR6, c[0x4][0xb0] ;  /* 0x01001600ff0677ac */ /* 0x000ee20008000a00 */
[----:B------:R-:W-:Y:S02]  /*d500*/  HFMA2 R12, -RZ, RZ, 0, 5.9604644775390625e-08 ;  /* 0x00000001ff0c7431 */ /* 0x000fe400000001ff */
[----:B------:R-:W-:Y:S01]  /*d510*/  IMAD.MOV.U32 R8, RZ, RZ, 0x192 ;  /* 0x00000192ff087424 */ /* 0x000fe200078e00ff */
[----:B------:R-:W4:Y:S01]  /*d520*/  LDCU.64 UR4, c[0x4][0xb8] ;  /* 0x01001700ff0477ac */ /* 0x000f220008000a00 */
[----:B------:R-:W1:Y:S01]  /*d530*/  LDC.64 R14, c[0x4][R14] ;  /* 0x010000000e0e7b82 */ /* 0x000e620000000a00 */
[----:B------:R-:W-:Y:S01]  /*d540*/  IMAD.MOV.U32 R13, RZ, RZ, RZ ;  /* 0x000000ffff0d7224 */ /* 0x000fe200078e00ff */
[----:B------:R-:W5:Y:S01]  /*d550*/  LDCU.64 UR8, c[0x4][0x10] ;  /* 0x01000200ff0877ac */ /* 0x000f620008000a00 */
[----:B---3--:R-:W-:Y:S01]  /*d560*/  IMAD.U32 R4, RZ, RZ, UR6 ;  /* 0x00000006ff047e24 */ /* 0x008fe2000f8e00ff */
[----:B------:R-:W-:Y:S01]  /*d570*/  MOV R5, UR7 ;  /* 0x0000000700057c02 */ /* 0x000fe20008000f00 */
[----:B----4-:R-:W-:Y:S01]  /*d580*/  IMAD.U32 R6, RZ, RZ, UR4 ;  /* 0x00000004ff067e24 */ /* 0x010fe2000f8e00ff */
[----:B------:R-:W-:Y:S01]  /*d590*/  MOV R7, UR5 ;  /* 0x0000000500077c02 */ /* 0x000fe20008000f00 */
[----:B-----5:R-:W-:Y:S01]  /*d5a0*/  IMAD.U32 R10, RZ, RZ, UR8 ;  /* 0x00000008ff0a7e24 */ /* 0x020fe2000f8e00ff */
[----:B------:R-:W-:-:S02]  /*d5b0*/  MOV R11, UR9 ;  /* 0x00000009000b7c02 */ /* 0x000fc40008000f00 */
[----:B------:R-:W-:-:S07]  /*d5c0*/  LEPC R20, `(.L_x_241) ;  /* 0x000000001014794e */ /* 0x000fce0000000000 */
[----:B-12---:R-:W-:Y:S05]  /*d5d0*/  CALL.ABS.NOINC R14 ;  /* 0x000000000e007343 */ /* 0x006fea0003c00000 */
.L_x_241:
[C---:B-1----:R-:W-:Y:S01]  /*d5e0*/  VIADD R0, R18.reuse, 0x20 ;  /* 0x0000002012007836 */ /* 0x042fe20000000000 */
[----:B------:R-:W-:Y:S05]  /*d5f0*/  WARPSYNC.ALL ;  /* 0x0000000000007948 */ /* 0x000fea0003800000 */
[----:B------:R-:W-:Y:S02]  /*d600*/  SHF.R.U32.HI R0, RZ, 0x15, R0 ;  /* 0x00000015ff007819 */ /* 0x000fe40000011600 */
[----:B------:R-:W-:Y:S02]  /*d610*/  R2UR UR4, R18 ;  /* 0x00000000120472ca */ /* 0x000fe400000e0000 */
[----:B------:R-:W-:-:S11]  /*d620*/  ISETP.NE.AND P0, PT, R19, R0, PT ;  /* 0x000000001300720c */ /* 0x000fd60003f05270 */
[----:B------:R-:W1:Y:S02]  /*d630*/  LDTM.x32 R124, tmem[UR4] ;  /* 0x00000004007c79ee */ /* 0x000e6400082c0000 */
[----:B-1----:R-:W-:Y:S05]  /*d640*/  @!P0 BRA `(.L_x_242) ;  /* 0x0000000000408947 */ /* 0x002fea0003800000 */
[----:B------:R-:W-:Y:S01]  /*d650*/  MOV R14, 0x8 ;  /* 0x00000008000e7802 */ /* 0x000fe20000000f00 */
[----:B------:R-:W1:Y:S01]  /*d660*/  LDCU.64 UR8, c[0x4][0xb0] ;  /* 0x01001600ff0877ac */ /* 0x000e620008000a00 */
[----:B------:R-:W-:Y:S02]  /*d670*/  HFMA2 R12, -RZ, RZ, 0, 5.9604644775390625e-08 ;  /* 0x00000001ff0c7431 */ /* 0x000fe400000001ff */
[----:B------:R-:W-:Y:S01]  /*d680*/  IMAD.MOV.U32 R8, RZ, RZ, 0x192 ;  /* 0x00000192ff087424 */ /* 0x000fe200078e00ff */
[----:B------:R-:W3:Y:S01]  /*d690*/  LDCU.64 UR6, c[0x4][0xb8] ;  /* 0x01001700ff0677ac */ /* 0x000ee20008000a00 */
[----:B------:R-:W4:Y:S01]  /*d6a0*/  LDC.64 R14, c[0x4][R14] ;  /* 0x010000000e0e7b82 */ /* 0x000f220000000a00 */
[----:B------:R-:W-:Y:S01]  /*d6b0*/  IMAD.MOV.U32 R13, RZ, RZ, RZ ;  /* 0x000000ffff0d7224 */ /* 0x000fe200078e00ff */
[----:B------:R-:W5:Y:S01]  /*d6c0*/  LDCU.64 UR4, c[0x4][0x10] ;  /* 0x01000200ff0477ac */ /* 0x000f620008000a00 */
[----:B-1----:R-:W-:Y:S01]  /*d6d0*/  IMAD.U32 R4, RZ, RZ, UR8 ;  /* 0x00000008ff047e24 */ /* 0x002fe2000f8e00ff */
[----:B------:R-:W-:Y:S01]  /*d6e0*/  MOV R5, UR9 ;  /* 0x0000000900057c02 */ /* 0x000fe20008000f00 */
[----:B---3--:R-:W-:Y:S01]  /*d6f0*/  IMAD.U32 R6, RZ, RZ, UR6 ;  /* 0x00000006ff067e24 */ /* 0x008fe2000f8e00ff */
[----:B------:R-:W-:Y:S01]  /*d700*/  MOV R7, UR7 ;  /* 0x0000000700077c02 */ /* 0x000fe20008000f00 */
[----:B-----5:R-:W-:Y:S01]  /*d710*/  IMAD.U32 R10, RZ, RZ, UR4 ;  /* 0x00000004ff0a7e24 */ /* 0x020fe2000f8e00ff */
[----:B------:R-:W-:-:S02]  /*d720*/  MOV R11, UR5 ;  /* 0x00000005000b7c02 */ /* 0x000fc40008000f00 */
[----:B------:R-:W-:-:S07]  /*d730*/  LEPC R20, `(.L_x_242) ;  /* 0x000000001014794e */ /* 0x000fce0000000000 */
[----:B--2-4-:R-:W-:Y:S05]  /*d740*/  CALL.ABS.NOINC R14 ;  /* 0x000000000e007343 */ /* 0x014fea0003c00000 */
.L_x_242:
[C---:B------:R-:W-:Y:S01]  /*d750*/  VIADD R0, R18.reuse, 0x40 ;  /* 0x0000004012007836 */ /* 0x040fe20000000000 */
[----:B------:R-:W-:Y:S05]  /*d760*/  WARPSYNC.ALL ;  /* 0x0000000000007948 */ /* 0x000fea0003800000 */
[----:B------:R-:W-:Y:S02]  /*d770*/  SHF.R.U32.HI R0, RZ, 0x15, R0 ;  /* 0x00000015ff007819 */ /* 0x000fe40000011600 */
[----:B------:R-:W-:Y:S02]  /*d780*/  R2UR UR4, R18 ;  /* 0x00000000120472ca */ /* 0x000fe400000e0000 */
[----:B------:R-:W-:-:S11]  /*d790*/  ISETP.NE.AND P0, PT, R19, R0, PT ;  /* 0x000000001300720c */ /* 0x000fd60003f05270 */
[----:B------:R-:W1:Y:S02]  /*d7a0*/  LDTM.x32 R92, tmem[UR4+0x20] ;  /* 0x00002004005c79ee */ /* 0x000e6400082c0000 */
        /* <DEDUP_REMOVED lines=17> */
.L_x_243:
        /* <DEDUP_REMOVED lines=23> */
.L_x_244:
[C---:B------:R-:W-:Y:S01]  /*da30*/  FMNMX3 R3, R156.reuse, R124, R128, !PT ;  /* 0x0000007c9c037276 */ /* 0x040fe20007800080 */
[----:B------:R-:W-:Y:S05]  /*da40*/  WARPSYNC.ALL ;  /* 0x0000000000007948 */ /* 0x000fea0003800000 */
[C---:B------:R-:W-:Y:S02]  /*da50*/  FMNMX3 R0, R156.reuse, R125, R129, !PT ;  /* 0x0000007d9c007276 */ /* 0x040fe40007800081 */
[----:B------:R-:W-:Y:S02]  /*da60*/  FMNMX3 R5, R156, R126, R130, !PT ;  /* 0x0000007e9c057276 */ /* 0x000fe40007800082 */
[----:B------:R-:W-:-:S02]  /*da70*/  FMNMX3 R3, R3, R132, R136, !PT ;  /* 0x0000008403037276 */ /* 0x000fc40007800088 */
[----:B------:R-:W-:Y:S02]  /*da80*/  FMNMX3 R0, R0, R133, R137, !PT ;  /* 0x0000008500007276 */ /* 0x000fe40007800089 */
[----:B------:R-:W-:Y:S02]  /*da90*/  FMNMX3 R6, R156, R127, R131, !PT ;  /* 0x0000007f9c067276 */ /* 0x000fe40007800083 */
[----:B------:R-:W-:Y:S02]  /*daa0*/  FMNMX3 R5, R5, R134, R138, !PT ;  /* 0x0000008605057276 */ /* 0x000fe4000780008a */
[----:B------:R-:W-:Y:S02]  /*dab0*/  FMNMX3 R3, R3, R140, R144, !PT ;  /* 0x0000008c03037276 */ /* 0x000fe40007800090 */
[----:B------:R-:W-:Y:S02]  /*dac0*/  FMNMX3 R0, R0, R141, R145, !PT ;  /* 0x0000008d00007276 */ /* 0x000fe40007800091 */
[----:B------:R-:W-:-:S02]  /*dad0*/  FMNMX3 R6, R6, R135, R139, !PT ;  /* 0x0000008706067276 */ /* 0x000fc4000780008b */
[----:B------:R-:W-:Y:S02]  /*dae0*/  FMNMX3 R5, R5, R142, R146, !PT ;  /* 0x0000008e05057276 */ /* 0x000fe40007800092 */
[----:B------:R-:W-:Y:S02]  /*daf0*/  R2UR UR4, R18 ;  /* 0x00000000120472ca */ /* 0x000fe400000e0000 */
[----:B------:R-:W-:Y:S02]  /*db00*/  FMNMX3 R3, R3, R148, R152, !PT ;  /* 0x0000009403037276 */ /* 0x000fe40007800098 */
[----:B------:R-:W-:Y:S02]  /*db10*/  FMNMX3 R0, R0, R149, R153, !PT ;  /* 0x0000009500007276 */ /* 0x000fe40007800099 */
[----:B------:R-:W-:Y:S02]  /*db20*/  FMNMX3 R6, R6, R143, R147, !PT ;  /* 0x0000008f06067276 */ /* 0x000fe40007800093 */
[----:B------:R-:W-:-:S02]  /*db30*/  FMNMX3 R5, R5, R150, R154, !PT ;  /* 0x0000009605057276 */ /* 0x000fc4000780009a */
[----:B------:R-:W-:Y:S02]  /*db40*/  FMNMX3 R3, R3, R92, R96, !PT ;  /* 0x0000005c03037276 */ /* 0x000fe40007800060 */
[----:B------:R-:W-:Y:S01]  /*db50*/  FMNMX3 R0, R0, R93, R97, !PT ;  /* 0x0000005d00007276 */ /* 0x000fe20007800061 */
[----:B------:R-:W1:Y:S01]  /*db60*/  LDTM.x32 R60, tmem[UR4+0x60] ;  /* 0x00006004003c79ee */ /* 0x000e6200082c0000 */
[----:B------:R-:W-:Y:S02]  /*db70*/  FMNMX3 R6, R6, R151, R155, !PT ;  /* 0x0000009706067276 */ /* 0x000fe4000780009b */
[----:B------:R-:W-:Y:S02]  /*db80*/  FMNMX3 R5, R5, R94, R98, !PT ;  /* 0x0000005e05057276 */ /* 0x000fe40007800062 */
        /* <DEDUP_REMOVED lines=28> */
[----:B-1----:R-:W-:Y:S02]  /*dd50*/  FMNMX3 R3, R3, R60, R64, !PT ;  /* 0x0000003c03037276 */ /* 0x002fe40007800040 */
        /* <DEDUP_REMOVED lines=15> */
[----:B------:R-:W-:Y:S02]  /*de50*/  ISETP.NE.AND P0, PT, R19, R22, PT ;  /* 0x000000161300720c */ /* 0x000fe40003f05270 */
[----:B------:R-:W-:Y:S02]  /*de60*/  FMNMX3 R17, R6, R87, R91, !PT ;  /* 0x0000005706117276 */ /* 0x000fe4000780005b */
[----:B------:R-:W-:-:S04]  /*de70*/  FMNMX3 R0, R4, R3, R0, !PT ;  /* 0x0000000304007276 */ /* 0x000fc80007800000 */
[----:B------:R-:W-:-:S04]  /*de80*/  FMNMX R17, R17, R0, !PT ;  /* 0x0000000011117209 */ /* 0x000fc80007800000 */
[----:B------:R-:W-:-:S04]  /*de90*/  FSETP.NEU.AND P1, PT, R17, -INF , PT ;  /* 0xff8000001100780b */ /* 0x000fc80003f2d000 */
[----:B------:R-:W-:Y:S01]  /*dea0*/  FSEL R157, R17, RZ, P1 ;  /* 0x000000ff119d7208 */ /* 0x000fe20000800000 */
[----:B------:R-:W-:Y:S08]  /*deb0*/  @!P0 BRA `(.L_x_245) ;  /* 0x0000000000408947 */ /* 0x000ff00003800000 */
        /* <DEDUP_REMOVED lines=16> */
.L_x_245:
[----:B------:R-:W-:Y:S05]  /*dfc0*/  WARPSYNC.ALL ;  /* 0x0000000000007948 */ /* 0x000fea0003800000 */
[----:B------:R-:W-:Y:S02]  /*dfd0*/  R2UR UR4, R18 ;  /* 0x00000000120472ca */ /* 0x000fe400000e0000 */
[----:B------:R-:W-:-:S11]  /*dfe0*/  ISETP.NE.AND P0, PT, RZ, UR48, PT ;  /* 0x00000030ff007c0c */ /* 0x000fd6000bf05270 */
[----:B------:R1:W-:Y:S02]  /*dff0*/  STTM.x2 tmem[UR4], R156 ;  /* 0x0000009c000079ed */ /* 0x0003e400080c0004 */
[----:B------:R-:W-:Y:S05]  /*e000*/  @P0 BRA `(.L_x_246) ;  /* 0x0000000000040947 */ /* 0x000fea0003800000 */
[----:B--2---:R-:W-:Y:S05]  /*e010*/  BPT.TRAP 0x1 ;  /* 0x000000040000795c */ /* 0x004fea0000300000 */
.L_x_246:
[----:B------:R-:W-:Y:S01]  /*e020*/  UISETP.NE.AND UP0, UPT, UR56, URZ, UPT ;  /* 0x000000ff3800728c */ /* 0x000fe2000bf05270 */
[----:B------:R-:W-:Y:S01]  /*e030*/  MOV R3, UR55 ;  /* 0x0000003700037c02 */ /* 0x000fe20008000f00 */
[----:B------:R-:W-:Y:S01]  /*e040*/  UIADD3 UR4, UPT, UPT, UR39, 0x1c080, URZ ;  /* 0x0001c08027047890 */ /* 0x000fe2000fffe0ff */
[----:B------:R-:W-:Y:S02]  /*e050*/  FSETP.NEU.AND P0, PT, R17, -INF , PT ;  /* 0xff8000001100780b */ /* 0x000fe40003f0d000 */
[----:B------:R-:W-:Y:S02]  /*e060*/  SHF.L.U32 R3, R3, 0x1f, RZ ;  /* 0x0000001f03037819 */ /* 0x000fe400000006ff */
[----:B------:R-:W-:-:S04]  /*e070*/  FSEL R0, R17, RZ, P0 ;  /* 0x000000ff11007208 */ /* 0x000fc80000000000 */
[----:B------:R-:W-:Y:S01]  /*e080*/  @UP0 UIADD3 UR4, UPT, UPT, UR39, 0x1c070, URZ ;  /* 0x0001c07027040890 */ /* 0x000fe2000fffe0ff */
[----:B--2---:R-:W-:Y:S01]  /*e090*/  FMUL R0, R0, -UR37 ;  /* 0x8000002500007c20 */ /* 0x004fe20008400000 */
[----:B------:R-:W-:-:S03]  /*e0a0*/  USEL UR39, UR52, UR53, UP0 ;  /* 0x0000003534277287 */ /* 0x000fc60008000000 */
[--C-:B------:R-:W-:Y:S01]  /*e0b0*/  FFMA2 R18, R124.F32x2.HI_LO, UR37.F32, R0.reuse.F32 ;  /* 0x000000257c127c49 */ /* 0x100fe20009200000 */
[----:B------:R-:W-:Y:S01]  /*e0c0*/  ULOP3.LUT UR39, UR39, 0x1, URZ, 0x3c, !UPT ;  /* 0x0000000127277892 */ /* 0x000fe2000f8e3cff */
[--C-:B------:R-:W-:Y:S02]  /*e0d0*/  FFMA2 R22, R126.F32x2.HI_LO, UR37.F32, R0.reuse.F32 ;  /* 0x000000257e167c49 */ /* 0x100fe40009200000 */
[----:B------:R-:W-:Y:S01]  /*e0e0*/  SYNCS.ARRIVE.TRANS64.A1T0 RZ, [UR4], RZ ;  /* 0x000000ffffff79a7 */ /* 0x000fe20008100004 */
[----:B------:R-:W-:Y:S01]  /*e0f0*/  FSETP.GEU.AND P4, PT, R18, -126, PT ;  /* 0xc2fc00001200780b */ /* 0x000fe20003f8e000 */
[--C-:B------:R-:W-:Y:S01]  /*e100*/  FFMA2 R124, R128.F32x2.HI_LO, UR37.F32, R0.reuse.F32 ;  /* 0x00000025807c7c49 */ /* 0x100fe20009200000 */
[----:B------:R-:W-:Y:S01]  /*e110*/  FSETP.GEU.AND P3, PT, R19, -126, PT ;  /* 0xc2fc00001300780b */ /* 0x000fe20003f6e000 */
[----:B------:R-:W-:Y:S01]  /*e120*/  FFMA2 R126, R130.F32x2.HI_LO, UR37.F32, R0.F32 ;  /* 0x00000025827e7c49 */ /* 0x000fe20009200000 */
[----:B------:R-:W-:Y:S02]  /*e130*/  FSETP.GEU.AND P2, PT, R22, -126, PT ;  /* 0xc2fc00001600780b */ /* 0x000fe40003f4e000 */
[----:B------:R-:W-:Y:S01]  /*e140*/  FSETP.GEU.AND P1, PT, R23, -126, PT ;  /* 0xc2fc00001700780b */ /* 0x000fe20003f2e000 */
[----:B------:R-:W2:Y:S01]  /*e150*/  SYNCS.PHASECHK.TRANS64.TRYWAIT P5, [UR46], R3 ;  /* 0x00000003ff0075a7 */ /* 0x000ea200080a112e */
[----:B------:R-:W-:-:S02]  /*e160*/  FSETP.GEU.AND P0, PT, R124, -126, PT ;  /* 0xc2fc00007c00780b */ /* 0x000fc40003f0e000 */
[----:B------:R-:W-:-:S03]  /*e170*/  FSETP.GEU.AND P6, PT, R125, -126, PT ;  /* 0xc2fc00007d00780b */ /* 0x000fc60003fce000 */
[----:B------:R-:W-:Y:S02]  /*e180*/  @!P4 FMUL R18, R18, 0.5 ;  /* 0x3f0000001212c820 */ /* 0x000fe40000400000 */
[----:B------:R-:W-:Y:S02]  /*e190*/  @!P3 FMUL R19, R19, 0.5 ;  /* 0x3f0000001313b820 */ /* 0x000fe40000400000 */
[----:B------:R-:W-:Y:S02]  /*e1a0*/  @!P2 FMUL R22, R22, 0.5 ;  /* 0x3f0000001616a820 */ /* 0x000fe40000400000 */
[----:B------:R-:W-:Y:S01]  /*e1b0*/  @!P1 FMUL R23, R23, 0.5 ;  /* 0x3f00000017179820 */ /* 0x000fe20000400000 */
[----:B------:R-:W3:Y:S08]  /*e1c0*/  MUFU.EX2 R18, R18 ;  /* 0x0000001200127308 */ /* 0x000ef00000000800 */
[----:B------:R-:W4:Y:S08]  /*e1d0*/  MUFU.EX2 R19, R19 ;  /* 0x0000001300137308 */ /* 0x000f300000000800 */
[----:B------:R-:W1:Y:S08]  /*e1e0*/  MUFU.EX2 R22, R22 ;  /* 0x0000001600167308 */ /* 0x000e700000000800 */
[----:B------:R-:W1:Y:S02]  /*e1f0*/  MUFU.EX2 R23, R23 ;  /* 0x0000001700177308 */ /* 0x000e640000000800 */
[----:B-1234-:R-:W-:Y:S05]  /*e200*/  @!P5 BRA `(.L_x_247) ;  /* 0x000000e80048d947 */ /* 0x01efea0003800000 */
.L_x_446:
[----:B------:R-:W-:Y:S01]  /*e210*/  @!P0 FMUL R124, R124, 0.5 ;  /* 0x3f0000007c7c8820 */ /* 0x000fe20000400000 */
[--C-:B------:R-:W-:Y:S01]  /*e220*/  FFMA2 R128, R132.F32x2.HI_LO, UR37.F32, R0.reuse.F32 ;  /* 0x0000002584807c49 */ /* 0x100fe20009200000 */
[----:B------:R-:W-:Y:S01]  /*e230*/  FSETP.GEU.AND P5, PT, R126, -126, PT ;  /* 0xc2fc00007e00780b */ /* 0x000fe20003fae000 */
[----:B------:R-:W-:Y:S01]  /*e240*/  @!P4 FMUL R18, R18, R18 ;  /* 0x000000121212c220 */ /* 0x000fe20000400000 */
[--C-:B------:R-:W-:Y:S01]  /*e250*/  FFMA2 R130, R134.F32x2.HI_LO, UR37.F32, R0.reuse.F32 ;  /* 0x0000002586827c49 */ /* 0x100fe20009200000 */
[----:B------:R-:W-:Y:S01]  /*e260*/  FSETP.GEU.AND P4, PT, R127, -126, PT ;  /* 0xc2fc00007f00780b */ /* 0x000fe20003f8e000 */
[----:B------:R-:W2:Y:S01]  /*e270*/  MUFU.EX2 R124, R124 ;  /* 0x0000007c007c7308 */ /* 0x000ea20000000800 */
[----:B------:R-:W-:Y:S01]  /*e280*/  @!P3 FMUL R19, R19, R19 ;  /* 0x000000131313b220 */ /* 0x000fe20000400000 */
[----:B------:R-:W-:Y:S01]  /*e290*/  FSETP.GEU.AND P3, PT, R128, -126, PT ;  /* 0xc2fc00008000780b */ /* 0x000fe20003f6e000 */
[----:B------:R-:W-:Y:S01]  /*e2a0*/  @!P2 FMUL R22, R22, R22 ;  /* 0x000000161616a220 */ /* 0x000fe20000400000 */
[----:B------:R-:W-:Y:S01]  /*e2b0*/  @!P1 FMUL R23, R23, R23 ;  /* 0x0000001717179220 */ /* 0x000fe20000400000 */
[----:B------:R-:W-:Y:S01]  /*e2c0*/  FSETP.GEU.AND P2, PT, R129, -126, PT ;  /* 0xc2fc00008100780b */ /* 0x000fe20003f4e000 */
[----:B------:R-:W-:Y:S01]  /*e2d0*/  @!P6 FMUL R125, R125, 0.5 ;  /* 0x3f0000007d7de820 */ /* 0x000fe20000400000 */
[----:B------:R-:W-:Y:S01]  /*e2e0*/  FSETP.GEU.AND P1, PT, R130, -126, PT ;  /* 0xc2fc00008200780b */ /* 0x000fe20003f2e000 */
[--C-:B------:R-:W-:Y:S01]  /*e2f0*/  FFMA2 R132, R136.F32x2.HI_LO, UR37.F32, R0.reuse.F32 ;  /* 0x0000002588847c49 */ /* 0x100fe20009200000 */
[----:B------:R-:W-:Y:S01]  /*e300*/  USHF.R.U32.HI UR4, URZ, 0x15, UR40 ;  /* 0x00000015ff047899 */ /* 0x000fe20008011628 */
[----:B------:R-:W-:Y:S01]  /*e310*/  @!P5 FMUL R126, R126, 0.5 ;  /* 0x3f0000007e7ed820 */ /* 0x000fe20000400000 */
[--C-:B------:R-:W-:Y:S01]  /*e320*/  FFMA2 R134, R138.F32x2.HI_LO, UR37.F32, R0.reuse.F32 ;  /* 0x000000258a867c49 */ /* 0x100fe20009200000 */
[----:B------:R-:W3:Y:S01]  /*e330*/  MUFU.EX2 R125, R125 ;  /* 0x0000007d007d7308 */ /* 0x000ee20000000800 */
[----:B------:R-:W-:Y:S01]  /*e340*/  @!P4 FMUL R127, R127, 0.5 ;  /* 0x3f0000007f7fc820 */ /* 0x000fe20000400000 */
[--C-:B------:R-:W-:Y:S01]  /*e350*/  FFMA2 R136, R140.F32x2.HI_LO, UR37.F32, R0.reuse.F32 ;  /* 0x000000258c887c49 */ /* 0x100fe20009200000 */
[----:B-1----:R-:W-:Y:S01]  /*e360*/  MOV R3, UR4 ;  /* 0x0000000400037c02 */ /* 0x002fe20008000f00 */
[----:B------:R-:W-:Y:S01]  /*e370*/  @!P3 FMUL R128, R128, 0.5 ;  /* 0x3f0000008080b820 */ /* 0x000fe20000400000 */
[----:B--2---:R-:W-:Y:S01]  /*e380*/  @!P0 FMUL R124, R124, R124 ;  /* 0x0000007c7c7c8220 */ /* 0x004fe20000400000 */
[----:B------:R-:W-:Y:S01]  /*e390*/  FSETP.GEU.AND P0, PT, R131, -126, PT ;  /* 0xc2fc00008300780b */ /* 0x000fe20003f0e000 */
[----:B------:R-:W-:Y:S01]  /*e3a0*/  @!P2 FMUL R129, R129, 0.5 ;  /* 0x3f0000008181a820 */ /* 0x000fe20000400000 */
[----:B------:R-:W-:Y:S01]  /*e3b0*/  @!P1 FMUL R130, R130, 0.5 ;  /* 0x3f00000082829820 */ /* 0x000fe20000400000 */
[----:B------:R-:W1:Y:S01]  /*e3c0*/  MUFU.EX2 R126, R126 ;  /* 0x0000007e007e7308 */ /* 0x000e620000000800 */
[--C-:B------:R-:W-:Y:S01]  /*e3d0*/  FFMA2 R138, R142.F32x2.HI_LO, UR37.F32, R0.reuse.F32 ;  /* 0x000000258e8a7c49 */ /* 0x100fe20009200000 */
[----:B------:R-:W-:Y:S01]  /*e3e0*/  UISETP.NE.AND UP0, UPT, UR56, URZ, UPT ;  /* 0x000000ff3800728c */ /* 0x000fe2000bf05270 */
[--C-:B------:R-:W-:Y:S01]  /*e3f0*/  FFMA2 R140, R144.F32x2.HI_LO, UR37.F32, R0.reuse.F32 ;  /* 0x00000025908c7c49 */ /* 0x100fe20009200000 */
[----:B------:R-:W-:Y:S01]  /*e400*/  ULOP3.LUT UR55, UR55, 0x1, URZ, 0x3c, !UPT ;  /* 0x0000000137377892 */ /* 0x000fe2000f8e3cff */
[--C-:B------:R-:W-:Y:S01]  /*e410*/  FFMA2 R142, R146.F32x2.HI_LO, UR37.F32, R0.reuse.F32 ;  /* 0x00000025928e7c49 */ /* 0x100fe20009200000 */
[----:B------:R-:W-:Y:S01]  /*e420*/  USEL UR52, UR39, UR52, UP0 ;  /* 0x0000003427347287 */ /* 0x000fe20008000000 */
[--C-:B------:R-:W-:Y:S01]  /*e430*/  FFMA2 R144, R148.F32x2.HI_LO, UR37.F32, R0.reuse.F32 ;  /* 0x0000002594907c49 */ /* 0x100fe20009200000 */
[----:B------:R-:W2:Y:S01]  /*e440*/  MUFU.EX2 R127, R127 ;  /* 0x0000007f007f7308 */ /* 0x000ea20000000800 */
[----:B---3--:R-:W-:Y:S01]  /*e450*/  @!P6 FMUL R125, R125, R125 ;  /* 0x0000007d7d7de220 */ /* 0x008fe20000400000 */
[----:B------:R-:W-:Y:S01]  /*e460*/  @!P0 FMUL R131, R131, 0.5 ;  /* 0x3f00000083838820 */ /* 0x000fe20000400000 */
[----:B------:R-:W-:Y:S01]  /*e470*/  FSETP.GEU.AND P6, PT, R132, -126, PT ;  /* 0xc2fc00008400780b */ /* 0x000fe20003fce000 */
[--C-:B------:R-:W-:Y:S01]  /*e480*/  FFMA2 R146, R150.F32x2.HI_LO, UR37.F32, R0.reuse.F32 ;  /* 0x0000002596927c49 */ /* 0x100fe20009200000 */
[----:B------:R-:W-:Y:S01]  /*e490*/  USEL UR53, UR53, UR39, UP0 ;  /* 0x0000002735357287 */ /* 0x000fe20008000000 */
[--C-:B------:R-:W-:Y:S01]  /*e4a0*/  FFMA2 R148, R152.F32x2.HI_LO, UR37.F32, R0.reuse.F32 ;  /* 0x0000002598947c49 */ /* 0x100fe20009200000 */
[----:B------:R-:W-:Y:S01]  /*e4b0*/  SYNCS.ARRIVE.TRANS64.A1T0 RZ, [UR45], RZ ;  /* 0x000000ffffff79a7 */ /* 0x000fe2000810002d */
[----:B------:R-:W3:Y:S01]  /*e4c0*/  MUFU.EX2 R128, R128 ;  /* 0x0000008000807308 */ /* 0x000ee20000000800 */
[----:B-1----:R-:W-:Y:S01]  /*e4d0*/  @!P5 FMUL R126, R126, R126 ;  /* 0x0000007e7e7ed220 */ /* 0x002fe20000400000 */
[----:B------:R-:W-:Y:S01]  /*e4e0*/  FSETP.GEU.AND P5, PT, R133, -126, PT ;  /* 0xc2fc00008500780b */ /* 0x000fe20003fae000 */
[--C-:B------:R-:W-:Y:S01]  /*e4f0*/  FFMA2 R154, R154.F32x2.HI_LO, UR37.F32, R0.reuse.F32 ;  /* 0x000000259a9a7c49 */ /* 0x100fe20009200000 */
[----:B------:R-:W-:Y:S01]  /*e500*/  F2FP.F16.F32.PACK_AB R56, R19, R18 ;  /* 0x000000121338723e */ /* 0x000fe200000000ff */
[--C-:B------:R-:W-:Y:S01]  /*e510*/  FFMA2 R8, R92.F32x2.HI_LO, UR37.F32, R0.reuse.F32 ;  /* 0x000000255c087c49 */ /* 0x100fe20009200000 */
[----:B------:R-:W-:Y:S01]  /*e520*/  F2FP.F16.F32.PACK_AB R57, R23, R22 ;  /* 0x000000161739723e */ /* 0x000fe200000000ff */
[--C-:B------:R-:W-:Y:S01]  /*e530*/  FFMA2 R6, R94.F32x2.HI_LO, UR37.F32, R0.reuse.F32 ;  /* 0x000000255e067c49 */ /* 0x100fe20009200000 */
[----:B------:R-:W1:Y:S01]  /*e540*/  MUFU.EX2 R129, R129 ;  /* 0x0000008100817308 */ /* 0x000e620000000800 */
[----:B--2---:R-:W-:Y:S01]  /*e550*/  @!P4 FMUL R127, R127, R127 ;  /* 0x0000007f7f7fc220 */ /* 0x004fe20000400000 */
[----:B------:R-:W-:Y:S01]  /*e560*/  FSETP.GEU.AND P4, PT, R134, -126, PT ;  /* 0xc2fc00008600780b */ /* 0x000fe20003f8e000 */
[----:B------:R-:W-:Y:S01]  /*e570*/  @!P6 FMUL R132, R132, 0.5 ;  /* 0x3f0000008484e820 */ /* 0x000fe20000400000 */
[--C-:B------:R-:W-:Y:S01]  /*e580*/  FFMA2 R4, R96.F32x2.HI_LO, UR37.F32, R0.reuse.F32 ;  /* 0x0000002560047c49 */ /* 0x100fe20009200000 */
[----:B------:R-:W-:Y:S01]  /*e590*/  F2FP.F16.F32.PACK_AB R58, R125, R124 ;  /* 0x0000007c7d3a723e */ /* 0x000fe200000000ff */
[--C-:B------:R-:W-:Y:S01]  /*e5a0*/  FFMA2 R10, R98.F32x2.HI_LO, UR37.F32, R0.reuse.F32 ;  /* 0x00000025620a7c49 */ /* 0x100fe20009200000 */
[----:B------:R-:W-:Y:S01]  /*e5b0*/  F2FP.F16.F32.PACK_AB R59, R127, R126 ;  /* 0x0000007e7f3b723e */ /* 0x000fe200000000ff */
[----:B------:R-:W2:Y:S01]  /*e5c0*/  MUFU.EX2 R130, R130 ;  /* 0x0000008200827308 */ /* 0x000ea20000000800 */
[----:B---3--:R-:W-:Y:S01]  /*e5d0*/  @!P3 FMUL R128, R128, R128 ;  /* 0x000000808080b220 */ /* 0x008fe20000400000 */
[----:B------:R-:W-:Y:S01]  /*e5e0*/  FSETP.GEU.AND P3, PT, R135, -126, PT ;  /* 0xc2fc00008700780b */ /* 0x000fe20003f6e000 */
[----:B------:R-:W-:Y:S01]  /*e5f0*/  @!P5 FMUL R133, R133, 0.5 ;  /* 0x3f0000008585d820 */ /* 0x000fe20000400000 */
[----:B------:R-:W-:-:S02]  /*e600*/  FFMA2 R150, R122.F32x2.HI_LO, UR37.F32, R0.F32 ;  /* 0x000000257a967c49 */ /* 0x000fc40009200000 */
[--C-:B------:R-:W-:Y:S02]  /*e610*/  FFMA2 R24, R24.F32x2.HI_LO, UR37.F32, R0.reuse.F32 ;  /* 0x0000002518187c49 */ /* 0x100fe40009200000 */
[----:B------:R-:W3:Y:S01]  /*e620*/  MUFU.EX2 R131, R131 ;  /* 0x0000008300837308 */ /* 0x000ee20000000800 */
[----:B-1----:R-:W-:Y:S01]  /*e630*/  @!P2 FMUL R129, R129, R129 ;  /* 0x000000818181a220 */ /* 0x002fe20000400000 */
[----:B------:R-:W-:Y:S01]  /*e640*/  FSETP.GEU.AND P2, PT, R136, -126, PT ;  /* 0xc2fc00008800780b */ /* 0x000fe20003f4e000 */
[----:B------:R-:W-:Y:S01]  /*e650*/  @!P4 FMUL R134, R134, 0.5 ;  /* 0x3f0000008686c820 */ /* 0x000fe20000400000 */
[--C-:B------:R-:W-:Y:S02]  /*e660*/  FFMA2 R26, R26.F32x2.HI_LO, UR37.F32, R0.reuse.F32 ;  /* 0x000000251a1a7c49 */ /* 0x100fe40009200000 */
[--C-:B------:R-:W-:Y:S02]  /*e670*/  FFMA2 R28, R28.F32x2.HI_LO, UR37.F32, R0.reuse.F32 ;  /* 0x000000251c1c7c49 */ /* 0x100fe40009200000 */
[----:B------:R-:W-:Y:S01]  /*e680*/  @!P3 FMUL R135, R135, 0.5 ;  /* 0x3f0000008787b820 */ /* 0x000fe20000400000 */
[----:B--2---:R-:W-:Y:S01]  /*e690*/  @!P1 FMUL R130, R130, R130 ;  /* 0x0000008282829220 */ /* 0x004fe20000400000 */
[----:B------:R-:W-:Y:S01]  /*e6a0*/  FSETP.GEU.AND P1, PT, R137, -126, PT ;  /* 0xc2fc00008900780b */ /* 0x000fe20003f2e000 */
[----:B------:R-:W1:Y:S01]  /*e6b0*/  MUFU.EX2 R132, R132 ;  /* 0x0000008400847308 */ /* 0x000e620000000800 */
[----:B------:R-:W-:-:S02]  /*e6c0*/  FFMA2 R30, R30.F32x2.HI_LO, UR37.F32, R0.F32 ;  /* 0x000000251e1e7c49 */ /* 0x000fc40009200000 */
[--C-:B------:R-:W-:Y:S02]  /*e6d0*/  FFMA2 R32, R32.F32x2.HI_LO, UR37.F32, R0.reuse.F32 ;  /* 0x0000002520207c49 */ /* 0x100fe40009200000 */
[----:B------:R-:W-:Y:S01]  /*e6e0*/  @!P2 FMUL R136, R136, 0.5 ;  /* 0x3f0000008888a820 */ /* 0x000fe20000400000 */
[----:B---3--:R-:W-:Y:S01]  /*e6f0*/  @!P0 FMUL R131, R131, R131 ;  /* 0x0000008383838220 */ /* 0x008fe20000400000 */
[----:B------:R-:W-:Y:S01]  /*e700*/  FSETP.GEU.AND P0, PT, R138, -126, PT ;  /* 0xc2fc00008a00780b */ /* 0x000fe20003f0e000 */
[----:B------:R-:W2:Y:S01]  /*e710*/  MUFU.EX2 R133, R133 ;  /* 0x0000008500857308 */ /* 0x000ea20000000800 */
[--C-:B------:R-:W-:Y:S02]  /*e720*/  FFMA2 R34, R34.F32x2.HI_LO, UR37.F32, R0.reuse.F32 ;  /* 0x0000002522227c49 */ /* 0x100fe40009200000 */
[--C-:B------:R-:W-:Y:S02]  /*e730*/  FFMA2 R36, R36.F32x2.HI_LO, UR37.F32, R0.reuse.F32 ;  /* 0x0000002524247c49 */ /* 0x100fe40009200000 */
[----:B------:R-:W-:Y:S01]  /*e740*/  @!P1 FMUL R137, R137, 0.5 ;  /* 0x3f00000089899820 */ /* 0x000fe20000400000 */
[----:B------:R-:W-:-:S02]  /*e750*/  FFMA2 R38, R38.F32x2.HI_LO, UR37.F32, R0.F32 ;  /* 0x0000002526267c49 */ /* 0x000fc40009200000 */
[----:B------:R-:W3:Y:S01]  /*e760*/  MUFU.EX2 R134, R134 ;  /* 0x0000008600867308 */ /* 0x000ee20000000800 */
[----:B-1----:R-:W-:Y:S01]  /*e770*/  @!P6 FMUL R132, R132, R132 ;  /* 0x000000848484e220 */ /* 0x002fe20000400000 */
[----:B------:R-:W-:Y:S01]  /*e780*/  FSETP.GEU.AND P6, PT, R139, -126, PT ;  /* 0xc2fc00008b00780b */ /* 0x000fe20003fce000 */
[--C-:B------:R-:W-:Y:S02]  /*e790*/  FFMA2 R40, R40.F32x2.HI_LO, UR37.F32, R0.reuse.F32 ;  /* 0x0000002528287c49 */ /* 0x100fe40009200000 */
[----:B------:R-:W-:Y:S01]  /*e7a0*/  @!P0 FMUL R138, R138, 0.5 ;  /* 0x3f0000008a8a8820 */ /* 0x000fe20000400000 */
[--C-:B------:R-:W-:Y:S02]  /*e7b0*/  FFMA2 R42, R42.F32x2.HI_LO, UR37.F32, R0.reuse.F32 ;  /* 0x000000252a2a7c49 */ /* 0x100fe40009200000 */
[----:B------:R-:W1:Y:S01]  /*e7c0*/  MUFU.EX2 R135, R135 ;  /* 0x0000008700877308 */ /* 0x000e620000000800 */
[----:B--2---:R-:W-:Y:S01]  /*e7d0*/  @!P5 FMUL R133, R133, R133 ;  /* 0x000000858585d220 */ /* 0x004fe20000400000 */
[----:B------:R-:W-:Y:S01]  /*e7e0*/  FSETP.GEU.AND P5, PT, R140, -126, PT ;  /* 0xc2fc00008c00780b */ /* 0x000fe20003fae000 */
[----:B------:R-:W-:-:S02]  /*e7f0*/  FFMA2 R44, R44.F32x2.HI_LO, UR37.F32, R0.F32 ;  /* 0x000000252c2c7c49 */ /* 0x000fc40009200000 */
[--C-:B------:R-:W-:Y:S02]  /*e800*/  FFMA2 R46, R46.F32x2.HI_LO, UR37.F32, R0.reuse.F32 ;  /* 0x000000252e2e7c49 */ /* 0x100fe40009200000 */
[----:B------:R-:W-:Y:S01]  /*e810*/  @!P6 FMUL R139, R139, 0.5 ;  /* 0x3f0000008b8be820 */ /* 0x000fe20000400000 */
[----:B------:R-:W2:Y:S01]  /*e820*/  MUFU.EX2 R136, R136 ;  /* 0x0000008800887308 */ /* 0x000ea20000000800 */
[----:B---3--:R-:W-:Y:S01]  /*e830*/  @!P4 FMUL R134, R134, R134 ;  /* 0x000000868686c220 */ /* 0x008fe20000400000 */
[----:B------:R-:W-:Y:S01]  /*e840*/  FSETP.GEU.AND P4, PT, R141, -126, PT ;  /* 0xc2fc00008d00780b */ /* 0x000fe20003f8e000 */
[--C-:B------:R-:W-:Y:S02]  /*e850*/  FFMA2 R48, R48.F32x2.HI_LO, UR37.F32, R0.reuse.F32 ;  /* 0x0000002530307c49 */ /* 0x100fe40009200000 */
[--C-:B------:R-:W-:Y:S02]  /*e860*/  FFMA2 R50, R50.F32x2.HI_LO, UR37.F32, R0.reuse.F32 ;  /* 0x0000002532327c49 */ /* 0x100fe40009200000 */
[----:B------:R-:W-:Y:S01]  /*e870*/  @!P5 FMUL R140, R140, 0.5 ;  /* 0x3f0000008c8cd820 */ /* 0x000fe20000400000 */
[----:B------:R-:W3:Y:S01]  /*e880*/  MUFU.EX2 R137, R137 ;  /* 0x0000008900897308 */ /* 0x000ee20000000800 */
[----:B-1----:R-:W-:Y:S01]  /*e890*/  @!P3 FMUL R135, R135, R135 ;  /* 0x000000878787b220 */ /* 0x002fe20000400000 */
[----:B------:R-:W-:Y:S01]  /*e8a0*/  FSETP.GEU.AND P3, PT, R142, -126, PT ;  /* 0xc2fc00008e00780b */ /* 0x000fe20003f6e000 */
[----:B------:R-:W-:-:S02]  /*e8b0*/  FFMA2 R52, R52.F32x2.HI_LO, UR37.F32, R0.F32 ;  /* 0x0000002534347c49 */ /* 0x000fc40009200000 */
[--C-:B------:R-:W-:Y:S02]  /*e8c0*/  FFMA2 R54, R54.F32x2.HI_LO, UR37.F32, R0.reuse.F32 ;  /* 0x0000002536367c49 */ /* 0x100fe40009200000 */
[----:B------:R-:W-:Y:S01]  /*e8d0*/  @!P4 FMUL R141, R141, 0.5 ;  /* 0x3f0000008d8dc820 */ /* 0x000fe20000400000 */
[----:B------:R-:W1:Y:S01]  /*e8e0*/  MUFU.EX2 R138, R138 ;  /* 0x0000008a008a7308 */ /* 0x000e620000000800 */
[----:B--2---:R-:W-:Y:S01]  /*e8f0*/  @!P2 FMUL R136, R136, R136 ;  /* 0x000000888888a220 */ /* 0x004fe20000400000 */
[----:B------:R-:W-:Y:S01]  /*e900*/  FSETP.GEU.AND P2, PT, R143, -126, PT ;  /* 0xc2fc00008f00780b */ /* 0x000fe20003f4e000 */
[--C-:B------:R-:W-:Y:S02]  /*e910*/  FFMA2 R60, R60.F32x2.HI_LO, UR37.F32, R0.reuse.F32 ;  /* 0x000000253c3c7c49 */ /* 0x100fe40009200000 */
[--C-:B------:R-:W-:Y:S02]  /*e920*/  FFMA2 R62, R62.F32x2.HI_LO, UR37.F32, R0.reuse.F32 ;  /* 0x000000253e3e7c49 */ /* 0x100fe40009200000 */
[----:B------:R-:W-:Y:S01]  /*e930*/  @!P3 FMUL R142, R142, 0.5 ;  /* 0x3f0000008e8eb820 */ /* 0x000fe20000400000 */
[----:B------:R-:W2:Y:S01]  /*e940*/  MUFU.EX2 R139, R139 ;  /* 0x0000008b008b7308 */ /* 0x000ea20000000800 */
[----:B---3--:R-:W-:Y:S01]  /*e950*/  @!P1 FMUL R137, R137, R137 ;  /* 0x0000008989899220 */ /* 0x008fe20000400000 */
[----:B------:R-:W-:Y:S01]  /*e960*/  FSETP.GEU.AND P1, PT, R144, -126, PT ;  /* 0xc2fc00009000780b */ /* 0x000fe20003f2e000 */
[----:B------:R-:W-:-:S02]  /*e970*/  FFMA2 R64, R64.F32x2.HI_LO, UR37.F32, R0.F32 ;  /* 0x0000002540407c49 */ /* 0x000fc40009200000 */
[--C-:B------:R-:W-:Y:S02]  /*e980*/  FFMA2 R66, R66.F32x2.HI_LO, UR37.F32, R0.reuse.F32 ;  /* 0x0000002542427c49 */ /* 0x100fe40009200000 */
[----:B------:R-:W-:Y:S01]  /*e990*/  @!P2 FMUL R143, R143, 0.5 ;  /* 0x3f0000008f8fa820 */ /* 0x000fe20000400000 */
[----:B------:R-:W3:Y:S01]  /*e9a0*/  MUFU.EX2 R140, R140 ;  /* 0x0000008c008c7308 */ /* 0x000ee20000000800 */
[----:B-1----:R-:W-:Y:S01]  /*e9b0*/  @!P0 FMUL R138, R138, R138 ;  /* 0x0000008a8a8a8220 */ /* 0x002fe20000400000 */
[----:B------:R-:W-:Y:S01]  /*e9c0*/  FSETP.GEU.AND P0, PT, R145, -126, PT ;  /* 0xc2fc00009100780b */ /* 0x000fe20003f0e000 */
[--C-:B------:R-:W-:Y:S02]  /*e9d0*/  FFMA2 R68, R68.F32x2.HI_LO, UR37.F32, R0.reuse.F32 ;  /* 0x0000002544447c49 */ /* 0x100fe40009200000 */
[--C-:B------:R-:W-:Y:S02]  /*e9e0*/  FFMA2 R70, R70.F32x2.HI_LO, UR37.F32, R0.reuse.F32 ;  /* 0x0000002546467c49 */ /* 0x100fe40009200000 */
[----:B------:R-:W-:Y:S01]  /*e9f0*/  @!P1 FMUL R144, R144, 0.5 ;  /* 0x3f00000090909820 */ /* 0x000fe20000400000 */
        /* <DEDUP_REMOVED lines=22> */
[----:B------:R-:W-:Y:S02]  /*eb60*/  FFMA2 R86, R86.F32x2.HI_LO, UR37.F32, R0.F32 ;  /* 0x0000002556567c49 */ /* 0x000fe40009200000 */
[----:B------:R-:W-:Y:S01]  /*eb70*/  @!P4 FMUL R148, R148, 0.5 ;  /* 0x3f0000009494c820 */ /* 0x000fe20000400000 */
[----:B------:R-:W2:Y:S01]  /*eb80*/  MUFU.EX2 R145, R145 ;  /* 0x0000009100917308 */ /* 0x000ea20000000800 */
[----:B---3--:R-:W-:Y:S01]  /*eb90*/  @!P2 FMUL R143, R143, R143 ;  /* 0x0000008f8f8fa220 */ /* 0x008fe20000400000 */
[----:B------:R-:W-:-:S05]  /*eba0*/  FSETP.GEU.AND P2, PT, R154, -126, PT ;  /* 0xc2fc00009a00780b */ /* 0x000fca0003f4e000 */
[----:B------:R-:W-:Y:S01]  /*ebb0*/  @!P3 FMUL R149, R149, 0.5 ;  /* 0x3f0000009595b820 */ /* 0x000fe20000400000 */
[----:B------:R-:W3:Y:S01]  /*ebc0*/  MUFU.EX2 R146, R146 ;  /* 0x0000009200927308 */ /* 0x000ee20000000800 */
[----:B-1----:R-:W-:Y:S01]  /*ebd0*/  @!P1 FMUL R144, R144, R144 ;  /* 0x0000009090909220 */ /* 0x002fe20000400000 */
[----:B------:R-:W-:-:S05]  /*ebe0*/  FSETP.GEU.AND P1, PT, R155, -126, PT ;  /* 0xc2fc00009b00780b */ /* 0x000fca0003f2e000 */
[----:B------:R-:W-:Y:S01]  /*ebf0*/  @!P2 FMUL R154, R154, 0.5 ;  /* 0x3f0000009a9aa820 */ /* 0x000fe20000400000 */
[----:B------:R-:W1:Y:S01]  /*ec00*/  MUFU.EX2 R147, R147 ;  /* 0x0000009300937308 */ /* 0x000e620000000800 */
[----:B--2---:R-:W-:Y:S01]  /*ec10*/  @!P0 FMUL R145, R145, R145 ;  /* 0x0000009191918220 */ /* 0x004fe20000400000 */
[----:B------:R-:W-:-:S05]  /*ec20*/  FSETP.GEU.AND P0, PT, R8, -126, PT ;  /* 0xc2fc00000800780b */ /* 0x000fca0003f0e000 */
        /* <DEDUP_REMOVED lines=21> */
[----:B------:R1:W4:Y:S01]  /*ed80*/  MUFU.EX2 R95, R9 ;  /* 0x00000009005f7308 */ /* 0x0003220000000800 */
[----:B--2---:R-:W-:Y:S01]  /*ed90*/  @!P1 FMUL R93, R93, R93 ;  /* 0x0000005d5d5d9220 */ /* 0x004fe20000400000 */
[----:B------:R-:W-:-:S05]  /*eda0*/  FSETP.GEU.AND P1, PT, R10, -126, PT ;  /* 0xc2fc00000a00780b */ /* 0x000fca0003f2e000 */
[----:B------:R-:W-:Y:S01]  /*edb0*/  @!P2 FMUL R5, R5, 0.5 ;  /* 0x3f0000000505a820 */ /* 0x000fe20000400000 */
[----:B------:R-:W2:Y:S01]  /*edc0*/  MUFU.EX2 R96, R6 ;  /* 0x0000000600607308 */ /* 0x000ea20000000800 */
[----:B---3--:R-:W-:Y:S01]  /*edd0*/  @!P0 FMUL R94, R94, R94 ;  /* 0x0000005e5e5e8220 */ /* 0x008fe20000400000 */
[----:B------:R-:W-:-:S05]  /*ede0*/  FSETP.GEU.AND P0, PT, R11, -126, PT ;  /* 0xc2fc00000b00780b */ /* 0x000fca0003f0e000 */
[----:B------:R-:W-:Y:S01]  /*edf0*/  @!P1 FMUL R10, R10, 0.5 ;  /* 0x3f0000000a0a9820 */ /* 0x000fe20000400000 */
[----:B------:R3:W5:Y:S01]  /*ee00*/  MUFU.EX2 R97, R7 ;  /* 0x0000000700617308 */ /* 0x0007620000000800 */
[----:B-1----:R-:W-:Y:S02]  /*ee10*/  FFMA2 R8, R100.F32x2.HI_LO, UR37.F32, R0.F32 ;  /* 0x0000002564087c49 */ /* 0x002fe40009200000 */
[----:B----4-:R-:W-:-:S03]  /*ee20*/  @!P6 FMUL R95, R95, R95 ;  /* 0x0000005f5f5fe220 */ /* 0x010fc60000400000 */
[----:B------:R-:W-:Y:S01]  /*ee30*/  FSETP.GEU.AND P6, PT, R8, -126, PT ;  /* 0xc2fc00000800780b */ /* 0x000fe20003fce000 */
[----:B------:R-:W-:Y:S01]  /*ee40*/  @!P0 FMUL R11, R11, 0.5 ;  /* 0x3f0000000b0b8820 */ /* 0x000fe20000400000 */
[----:B------:R-:W1:Y:S01]  /*ee50*/  MUFU.EX2 R98, R4 ;  /* 0x0000000400627308 */ /* 0x000e620000000800 */
[----:B--2---:R-:W-:Y:S01]  /*ee60*/  @!P5 FMUL R96, R96, R96 ;  /* 0x000000606060d220 */ /* 0x004fe20000400000 */
[----:B------:R-:W-:-:S06]  /*ee70*/  FSETP.GEU.AND P5, PT, R9, -126, PT ;  /* 0xc2fc00000900780b */ /* 0x000fcc0003fae000 */
[----:B------:R2:W4:Y:S01]  /*ee80*/  MUFU.EX2 R99, R5 ;  /* 0x0000000500637308 */ /* 0x0005220000000800 */
[----:B---3--:R-:W-:Y:S02]  /*ee90*/  FFMA2 R6, R102.F32x2.HI_LO, UR37.F32, R0.F32 ;  /* 0x0000002566067c49 */ /* 0x008fe40009200000 */
[----:B-----5:R-:W-:Y:S01]  /*eea0*/  @!P4 FMUL R97, R97, R97 ;  /* 0x000000616161c220 */ /* 0x020fe20000400000 */
[----:B------:R-:W-:Y:S02]  /*eeb0*/  @!P6 FMUL R8, R8, 0.5 ;  /* 0x3f0000000808e820 */ /* 0x000fe40000400000 */
[----:B------:R-:W-:Y:S01]  /*eec0*/  FSETP.GEU.AND P4, PT, R6, -126, PT ;  /* 0xc2fc00000600780b */ /* 0x000fe20003f8e000 */
[----:B------:R-:W-:Y:S01]  /*eed0*/  @!P5 FMUL R9, R9, 0.5 ;  /* 0x3f0000000909d820 */ /* 0x000fe20000400000 */
[----:B------:R-:W3:Y:S01]  /*eee0*/  MUFU.EX2 R100, R10 ;  /* 0x0000000a00647308 */ /* 0x000ee20000000800 */
[----:B-1----:R-:W-:Y:S01]  /*eef0*/  @!P3 FMUL R98, R98, R98 ;  /* 0x000000626262b220 */ /* 0x002fe20000400000 */
[----:B------:R-:W-:-:S06]  /*ef00*/  FSETP.GEU.AND P3, PT, R7, -126, PT ;  /* 0xc2fc00000700780b */ /* 0x000fcc0003f6e000 */
[----:B------:R1:W5:Y:S01]  /*ef10*/  MUFU.EX2 R101, R11 ;  /* 0x0000000b00657308 */ /* 0x0003620000000800 */
[----:B--2---:R-:W-:Y:S02]  /*ef20*/  FFMA2 R4, R104.F32x2.HI_LO, UR37.F32, R0.F32 ;  /* 0x0000002568047c49 */ /* 0x004fe40009200000 */
[----:B----4-:R-:W-:Y:S01]  /*ef30*/  @!P2 FMUL R99, R99, R99 ;  /* 0x000000636363a220 */ /* 0x010fe20000400000 */
[----:B------:R-:W-:Y:S02]  /*ef40*/  @!P4 FMUL R6, R6, 0.5 ;  /* 0x3f0000000606c820 */ /* 0x000fe40000400000 */
[----:B------:R-:W-:Y:S01]  /*ef50*/  FSETP.GEU.AND P2, PT, R4, -126, PT ;  /* 0xc2fc00000400780b */ /* 0x000fe20003f4e000 */
[----:B------:R-:W-:Y:S01]  /*ef60*/  @!P3 FMUL R7, R7, 0.5 ;  /* 0x3f0000000707b820 */ /* 0x000fe20000400000 */
[----:B------:R-:W2:Y:S01]  /*ef70*/  MUFU.EX2 R102, R8 ;  /* 0x0000000800667308 */ /* 0x000ea20000000800 */
[----:B---3--:R-:W-:Y:S01]  /*ef80*/  @!P1 FMUL R100, R100, R100 ;  /* 0x0000006464649220 */ /* 0x008fe20000400000 */
[----:B------:R-:W-:-:S06]  /*ef90*/  FSETP.GEU.AND P1, PT, R5, -126, PT ;  /* 0xc2fc00000500780b */ /* 0x000fcc0003f2e000 */
[----:B------:R3:W4:Y:S01]  /*efa0*/  MUFU.EX2 R103, R9 ;  /* 0x0000000900677308 */ /* 0x0007220000000800 */
[----:B-1----:R-:W-:Y:S02]  /*efb0*/  FFMA2 R10, R106.F32x2.HI_LO, UR37.F32, R0.F32 ;  /* 0x000000256a0a7c49 */ /* 0x002fe40009200000 */
[----:B-----5:R-:W-:Y:S01]  /*efc0*/  @!P0 FMUL R101, R101, R101 ;  /* 0x0000006565658220 */ /* 0x020fe20000400000 */
[----:B------:R-:W-:Y:S02]  /*efd0*/  @!P2 FMUL R4, R4, 0.5 ;  /* 0x3f0000000404a820 */ /* 0x000fe40000400000 */
[----:B------:R-:W-:Y:S01]  /*efe0*/  FSETP.GEU.AND P0, PT, R10, -126, PT ;  /* 0xc2fc00000a00780b */ /* 0x000fe20003f0e000 */
[----:B------:R-:W-:Y:S01]  /*eff0*/  @!P1 FMUL R5, R5, 0.5 ;  /* 0x3f00000005059820 */ /* 0x000fe20000400000 */
[----:B------:R-:W1:Y:S01]  /*f000*/  MUFU.EX2 R104, R6 ;  /* 0x0000000600687308 */ /* 0x000e620000000800 */
[----:B--2---:R-:W-:Y:S01]  /*f010*/  @!P6 FMUL R102, R102, R102 ;  /* 0x000000666666e220 */ /* 0x004fe20000400000 */
[----:B------:R-:W-:-:S06]  /*f020*/  FSETP.GEU.AND P6, PT, R11, -126, PT ;  /* 0xc2fc00000b00780b */ /* 0x000fcc0003fce000 */
[----:B------:R2:W5:Y:S01]  /*f030*/  MUFU.EX2 R105, R7 ;  /* 0x0000000700697308 */ /* 0x0005620000000800 */
[----:B---3--:R-:W-:Y:S02]  /*f040*/  FFMA2 R8, R108.F32x2.HI_LO, UR37.F32, R0.F32 ;  /* 0x000000256c087c49 */ /* 0x008fe40009200000 */
[----:B------:R-:W-:Y:S01]  /*f050*/  @!P0 FMUL R10, R10, 0.5 ;  /* 0x3f0000000a0a8820 */ /* 0x000fe20000400000 */
[----:B----4-:R-:W-:Y:S02]  /*f060*/  @!P5 FMUL R103, R103, R103 ;  /* 0x000000676767d220 */ /* 0x010fe40000400000 */
[----:B------:R-:W-:Y:S01]  /*f070*/  FSETP.GEU.AND P5, PT, R8, -126, PT ;  /* 0xc2fc00000800780b */ /* 0x000fe20003fae000 */
[----:B------:R-:W-:Y:S01]  /*f080*/  @!P6 FMUL R11, R11, 0.5 ;  /* 0x3f0000000b0be820 */ /* 0x000fe20000400000 */
[----:B------:R-:W3:Y:S01]  /*f090*/  MUFU.EX2 R106, R4 ;  /* 0x00000004006a7308 */ /* 0x000ee20000000800 */
[----:B-1----:R-:W-:Y:S01]  /*f0a0*/  @!P4 FMUL R104, R104, R104 ;  /* 0x000000686868c220 */ /* 0x002fe20000400000 */
[----:B------:R-:W-:-:S06]  /*f0b0*/  FSETP.GEU.AND P4, PT, R9, -126, PT ;  /* 0xc2fc00000900780b */ /* 0x000fcc0003f8e000 */
[----:B------:R1:W4:Y:S01]  /*f0c0*/  MUFU.EX2 R107, R5 ;  /* 0x00000005006b7308 */ /* 0x0003220000000800 */
[----:B--2---:R-:W-:Y:S02]  /*f0d0*/  FFMA2 R6, R110.F32x2.HI_LO, UR37.F32, R0.F32 ;  /* 0x000000256e067c49 */ /* 0x004fe40009200000 */
[----:B-----5:R-:W-:Y:S01]  /*f0e0*/  @!P3 FMUL R105, R105, R105 ;  /* 0x000000696969b220 */ /* 0x020fe20000400000 */
[----:B------:R-:W-:Y:S02]  /*f0f0*/  @!P5 FMUL R8, R8, 0.5 ;  /* 0x3f0000000808d820 */ /* 0x000fe40000400000 */
[----:B------:R-:W-:Y:S01]  /*f100*/  FSETP.GEU.AND P3, PT, R6, -126, PT ;  /* 0xc2fc00000600780b */ /* 0x000fe20003f6e000 */
[----:B------:R-:W-:Y:S01]  /*f110*/  @!P4 FMUL R9, R9, 0.5 ;  /* 0x3f0000000909c820 */ /* 0x000fe20000400000 */
[----:B------:R-:W2:Y:S01]  /*f120*/  MUFU.EX2 R108, R10 ;  /* 0x0000000a006c7308 */ /* 0x000ea20000000800 */
[----:B---3--:R-:W-:Y:S01]  /*f130*/  @!P2 FMUL R106, R106, R106 ;  /* 0x0000006a6a6aa220 */ /* 0x008fe20000400000 */
[----:B------:R-:W-:-:S06]  /*f140*/  FSETP.GEU.AND P2, PT, R7, -126, PT ;  /* 0xc2fc00000700780b */ /* 0x000fcc0003f4e000 */
[----:B------:R3:W5:Y:S01]  /*f150*/  MUFU.EX2 R109, R11 ;  /* 0x0000000b006d7308 */ /* 0x0007620000000800 */
[----:B-1----:R-:W-:Y:S02]  /*f160*/  FFMA2 R4, R112.F32x2.HI_LO, UR37.F32, R0.F32 ;  /* 0x0000002570047c49 */ /* 0x002fe40009200000 */
[----:B----4-:R-:W-:Y:S01]  /*f170*/  @!P1 FMUL R107, R107, R107 ;  /* 0x0000006b6b6b9220 */ /* 0x010fe20000400000 */
[----:B------:R-:W-:Y:S02]  /*f180*/  @!P3 FMUL R6, R6, 0.5 ;  /* 0x3f0000000606b820 */ /* 0x000fe40000400000 */
[----:B------:R-:W-:Y:S01]  /*f190*/  FSETP.GEU.AND P1, PT, R4, -126, PT ;  /* 0xc2fc00000400780b */ /* 0x000fe20003f2e000 */
[----:B------:R-:W-:Y:S01]  /*f1a0*/  @!P2 FMUL R7, R7, 0.5 ;  /* 0x3f0000000707a820 */ /* 0x000fe20000400000 */
[----:B------:R-:W1:Y:S01]  /*f1b0*/  MUFU.EX2 R110, R8 ;  /* 0x00000008006e7308 */ /* 0x000e620000000800 */
[----:B--2---:R-:W-:Y:S01]  /*f1c0*/  @!P0 FMUL R108, R108, R108 ;  /* 0x0000006c6c6c8220 */ /* 0x004fe20000400000 */
[----:B------:R-:W-:-:S06]  /*f1d0*/  FSETP.GEU.AND P0, PT, R5, -126, PT ;  /* 0xc2fc00000500780b */ /* 0x000fcc0003f0e000 */
[----:B------:R2:W4:Y:S01]  /*f1e0*/  MUFU.EX2 R111, R9 ;  /* 0x00000009006f7308 */ /* 0x0005220000000800 */
[----:B---3--:R-:W-:Y:S02]  /*f1f0*/  FFMA2 R10, R114.F32x2.HI_LO, UR37.F32, R0.F32 ;  /* 0x00000025720a7c49 */ /* 0x008fe40009200000 */
[----:B------:R-:W-:Y:S01]  /*f200*/  @!P1 FMUL R4, R4, 0.5 ;  /* 0x3f00000004049820 */ /* 0x000fe20000400000 */
[----:B-----5:R-:W-:Y:S02]  /*f210*/  @!P6 FMUL R109, R109, R109 ;  /* 0x0000006d6d6de220 */ /* 0x020fe40000400000 */
        /* <DEDUP_REMOVED lines=23> */
[----:B------:R-:W2:Y:S01]  /*f390*/  MUFU.EX2 R118, R8 ;  /* 0x0000000800767308 */ /* 0x000ea20000000800 */
[----:B---3--:R-:W-:Y:S02]  /*f3a0*/  FFMA2 R4, R120.F32x2.HI_LO, UR37.F32, R0.F32 ;  /* 0x0000002578047c49 */ /* 0x008fe40009200000 */
[----:B----4-:R-:W-:Y:S01]  /*f3b0*/  @!P0 FMUL R115, R115, R115 ;  /* 0x0000007373738220 */ /* 0x010fe20000400000 */
[----:B------:R-:W-:Y:S02]  /*f3c0*/  @!P2 FMUL R6, R6, 0.5 ;  /* 0x3f0000000606a820 */ /* 0x000fe40000400000 */
[----:B------:R-:W-:Y:S01]  /*f3d0*/  FSETP.GEU.AND P0, PT, R4, -126, PT ;  /* 0xc2fc00000400780b */ /* 0x000fe20003f0e000 */
[----:B------:R-:W-:Y:S01]  /*f3e0*/  @!P1 FMUL R7, R7, 0.5 ;  /* 0x3f00000007079820 */ /* 0x000fe20000400000 */
[----:B------:R-:W3:Y:S01]  /*f3f0*/  MUFU.EX2 R116, R10 ;  /* 0x0000000a00747308 */ /* 0x000ee20000000800 */
[----:B-1----:R-:W-:Y:S01]  /*f400*/  @!P5 FMUL R117, R117, R117 ;  /* 0x000000757575d220 */ /* 0x002fe20000400000 */
[----:B------:R-:W-:-:S06]  /*f410*/  FSETP.GEU.AND P5, PT, R150, -126, PT ;  /* 0xc2fc00009600780b */ /* 0x000fcc0003fae000 */
[----:B------:R-:W1:Y:S01]  /*f420*/  MUFU.EX2 R119, R9 ;  /* 0x0000000900777308 */ /* 0x000e620000000800 */
[----:B--2---:R-:W-:Y:S01]  /*f430*/  @!P4 FMUL R118, R118, R118 ;  /* 0x000000767676c220 */ /* 0x004fe20000400000 */
[----:B------:R-:W-:Y:S01]  /*f440*/  FSETP.GEU.AND P4, PT, R151, -126, PT ;  /* 0xc2fc00009700780b */ /* 0x000fe20003f8e000 */
[----:B------:R-:W-:-:S04]  /*f450*/  @!P0 FMUL R4, R4, 0.5 ;  /* 0x3f00000004048820 */ /* 0x000fc80000400000 */
        /* <DEDUP_REMOVED lines=39> */
[----:B------:R-:W-:-:S04]  /*f6d0*/  FSETP.GEU.AND P2, PT, R32, -126, PT ;  /* 0xc2fc00002000780b */ /* 0x000fc80003f4e000 */
[----:B------:R-:W-:Y:S01]  /*f6e0*/  F2FP.F16.F32.PACK_AB R24, R153, R152 ;  /* 0x000000989918723e */ /* 0x000fe200000000ff */
[----:B------:R-:W-:Y:S01]  /*f6f0*/  @!P3 FMUL R31, R31, 0.5 ;  /* 0x3f0000001f1fb820 */ /* 0x000fe20000400000 */
[----:B------:R-:W3:Y:S01]  /*f700*/  MUFU.EX2 R158, R28 ;  /* 0x0000001c009e7308 */ /* 0x000ee20000000800 */
[----:B-1----:R-:W-:Y:S01]  /*f710*/  @!P1 FMUL R154, R154, R154 ;  /* 0x0000009a9a9a9220 */ /* 0x002fe20000400000 */
[----:B------:R-:W-:-:S05]  /*f720*/  FSETP.GEU.AND P1, PT, R33, -126, PT ;  /* 0xc2fc00002100780b */ /* 0x000fca0003f2e000 */
[----:B------:R-:W-:Y:S01]  /*f730*/  @!P2 FMUL R32, R32, 0.5 ;  /* 0x3f0000002020a820 */ /* 0x000fe20000400000 */
[----:B------:R-:W1:Y:S01]  /*f740*/  MUFU.EX2 R159, R29 ;  /* 0x0000001d009f7308 */ /* 0x000e620000000800 */
[----:B--2---:R-:W-:Y:S01]  /*f750*/  @!P0 FMUL R155, R155, R155 ;  /* 0x0000009b9b9b8220 */ /* 0x004fe20000400000 */
[----:B------:R-:W-:-:S04]  /*f760*/  FSETP.GEU.AND P0, PT, R34, -126, PT ;  /* 0xc2fc00002200780b */ /* 0x000fc80003f0e000 */
[----:B------:R-:W-:Y:S01]  /*f770*/  F2FP.F16.F32.PACK_AB R25, R155, R154 ;  /* 0x0000009a9b19723e */ /* 0x000fe200000000ff */
[----:B------:R-:W-:Y:S01]  /*f780*/  @!P1 FMUL R33, R33, 0.5 ;  /* 0x3f00000021219820 */ /* 0x000fe20000400000 */
[----:B------:R-:W2:Y:S01]  /*f790*/  MUFU.EX2 R160, R30 ;  /* 0x0000001e00a07308 */ /* 0x000ea20000000800 */
[----:B---3--:R-:W-:Y:S01]  /*f7a0*/  @!P6 FMUL R158, R158, R158 ;  /* 0x0000009e9e9ee220 */ /* 0x008fe20000400000 */
[----:B------:R-:W-:-:S05]  /*f7b0*/  FSETP.GEU.AND P6, PT, R35, -126, PT ;  /* 0xc2fc00002300780b */ /* 0x000fca0003fce000 */
[----:B------:R-:W-:Y:S01]  /*f7c0*/  @!P0 FMUL R34, R34, 0.5 ;  /* 0x3f00000022228820 */ /* 0x000fe20000400000 */
[----:B------:R-:W3:Y:S01]  /*f7d0*/  MUFU.EX2 R161, R31 ;  /* 0x0000001f00a17308 */ /* 0x000ee20000000800 */
[----:B-1----:R-:W-:Y:S01]  /*f7e0*/  @!P5 FMUL R159, R159, R159 ;  /* 0x0000009f9f9fd220 */ /* 0x002fe20000400000 */
[----:B------:R-:W-:-:S04]  /*f7f0*/  FSETP.GEU.AND P5, PT, R36, -126, PT ;  /* 0xc2fc00002400780b */ /* 0x000fc80003fae000 */
[----:B------:R-:W-:Y:S01]  /*f800*/  F2FP.F16.F32.PACK_AB R26, R159, R158 ;  /* 0x0000009e9f1a723e */ /* 0x000fe200000000ff */
        /* <DEDUP_REMOVED lines=120> */
[----:B------:R-:W-:Y:S02]  /*ff90*/  FSETP.GEU.AND P6, PT, R67, -126, PT ;  /* 0xc2fc00004300780b */ /* 0x000fe40003fce000 */
[----:B------:R-:W-:-:S03]  /*ffa0*/  F2FP.F16.F32.PACK_AB R60, R129, R128 ;  /* 0x00000080813c723e */ /* 0x000fc600000000ff */
[----:B------:R-:W-:Y:S01]  /*ffb0*/  @!P0 FMUL R66, R66, 0.5 ;  /* 0x3f00000042428820 */ /* 0x000fe20000400000 */
[----:B------:R-:W1:Y:S01]  /*ffc0*/  MUFU.EX2 R189, R63 ;  /* 0x0000003f00bd7308 */ /* 0x000e620000000800 */
[----:B--2---:R-:W-:Y:S01]  /*ffd0*/  @!P5 FMUL R187, R187, R187 ;  /* 0x000000bbbbbbd220 */ /* 0x004fe20000400000 */
[----:B------:R-:W-:Y:S02]  /*ffe0*/  FSETP.GEU.AND P5, PT, R68, -126, PT ;  /* 0xc2fc00004400780b */ /* 0x000fe40003fae000 */
[----:B------:R-:W-:Y:S02]  /*fff0*/  F2FP.F16.F32.PACK_AB R61, R131, R130 ;  /* 0x00000082833d723e */ /* 0x000fe400000000ff */
[----:B------:R-:W-:Y:S01]  /*10000*/  F2FP.F16.F32.PACK_AB R40, R187, R186 ;  /* 0x000000babb28723e */ /* 0x000fe200000000ff */
[----:B------:R-:W-:Y:S01]  /*10010*/  @!P6 FMUL R67, R67, 0.5 ;  /* 0x3f0000004343e820 */ /* 0x000fe20000400000 */
[----:B------:R-:W2:Y:S01]  /*10020*/  MUFU.EX2 R42, R64 ;  /* 0x00000040002a7308 */ /* 0x000ea20000000800 */
[----:B---3--:R-:W-:Y:S01]  /*10030*/  @!P4 FMUL R188, R188, R188 ;  /* 0x000000bcbcbcc220 */ /* 0x008fe20000400000 */
[----:B------:R-:W-:-:S02]  /*10040*/  FSETP.GEU.AND P4, PT, R69, -126, PT ;  /* 0xc2fc00004500780b */ /* 0x000fc40003f8e000 */
[----:B------:R-:W-:-:S03]  /*10050*/  F2FP.F16.F32.PACK_AB R62, R133, R132 ;  /* 0x00000084853e723e */ /* 0x000fc600000000ff */
[----:B------:R-:W-:Y:S01]  /*10060*/  @!P5 FMUL R68, R68, 0.5 ;  /* 0x3f0000004444d820 */ /* 0x000fe20000400000 */
[----:B------:R-:W3:Y:S01]  /*10070*/  MUFU.EX2 R50, R65 ;  /* 0x0000004100327308 */ /* 0x000ee20000000800 */
[----:B-1----:R-:W-:Y:S01]  /*10080*/  @!P3 FMUL R189, R189, R189 ;  /* 0x000000bdbdbdb220 */ /* 0x002fe20000400000 */
[----:B------:R-:W-:Y:S02]  /*10090*/  FSETP.GEU.AND P3, PT, R70, -126, PT ;  /* 0xc2fc00004600780b */ /* 0x000fe40003f6e000 */
[----:B------:R-:W-:Y:S02]  /*100a0*/  F2FP.F16.F32.PACK_AB R63, R135, R134 ;  /* 0x00000086873f723e */ /* 0x000fe400000000ff */
[----:B------:R-:W-:Y:S01]  /*100b0*/  F2FP.F16.F32.PACK_AB R41, R189, R188 ;  /* 0x000000bcbd29723e */ /* 0x000fe200000000ff */
[----:B------:R-:W-:Y:S01]  /*100c0*/  @!P4 FMUL R69, R69, 0.5 ;  /* 0x3f0000004545c820 */ /* 0x000fe20000400000 */
[----:B------:R-:W1:Y:S01]  /*100d0*/  MUFU.EX2 R43, R66 ;  /* 0x00000042002b7308 */ /* 0x000e620000000800 */
[----:B--2---:R-:W-:Y:S01]  /*100e0*/  @!P2 FMUL R42, R42, R42 ;  /* 0x0000002a2a2aa220 */ /* 0x004fe20000400000 */
[----:B------:R-:W-:-:S02]  /*100f0*/  FSETP.GEU.AND P2, PT, R71, -126, PT ;  /* 0xc2fc00004700780b */ /* 0x000fc40003f4e000 */
[----:B------:R-:W-:Y:S02]  /*10100*/  F2FP.F16.F32.PACK_AB R64, R137, R136 ;  /* 0x000000888940723e */ /* 0x000fe400000000ff */
[----:B------:R2:W-:Y:S01]  /*10110*/  STL [R1+0x10], R42 ;  /* 0x0000102a01007387 */ /* 0x0005e20000100800 */
[----:B------:R-:W-:Y:S01]  /*10120*/  @!P3 FMUL R70, R70, 0.5 ;  /* 0x3f0000004646b820 */ /* 0x000fe20000400000 */
[----:B------:R-:W4:Y:S01]  /*10130*/  MUFU.EX2 R49, R67 ;  /* 0x0000004300317308 */ /* 0x000f220000000800 */
[----:B---3--:R-:W-:Y:S01]  /*10140*/  @!P1 FMUL R50, R50, R50 ;  /* 0x0000003232329220 */ /* 0x008fe20000400000 */
[----:B------:R-:W-:Y:S02]  /*10150*/  FSETP.GEU.AND P1, PT, R72, -126, PT ;  /* 0xc2fc00004800780b */ /* 0x000fe40003f2e000 */
[----:B------:R-:W-:Y:S02]  /*10160*/  F2FP.F16.F32.PACK_AB R65, R139, R138 ;  /* 0x0000008a8b41723e */ /* 0x000fe400000000ff */
[----:B------:R-:W-:Y:S01]  /*10170*/  STL [R1+0x14], R50 ;  /* 0x0000143201007387 */ /* 0x000fe20000100800 */
[----:B------:R-:W-:Y:S01]  /*10180*/  @!P2 FMUL R71, R71, 0.5 ;  /* 0x3f0000004747a820 */ /* 0x000fe20000400000 */
[----:B------:R-:W3:Y:S01]  /*10190*/  MUFU.EX2 R44, R68 ;  /* 0x00000044002c7308 */ /* 0x000ee20000000800 */
[----:B-1----:R-:W-:Y:S01]  /*101a0*/  @!P0 FMUL R43, R43, R43 ;  /* 0x0000002b2b2b8220 */ /* 0x002fe20000400000 */
[----:B------:R-:W-:-:S02]  /*101b0*/  FSETP.GEU.AND P0, PT, R73, -126, PT ;  /* 0xc2fc00004900780b */ /* 0x000fc40003f0e000 */
[----:B------:R-:W-:Y:S02]  /*101c0*/  F2FP.F16.F32.PACK_AB R66, R141, R140 ;  /* 0x0000008c8d42723e */ /* 0x000fe400000000ff */
[----:B------:R1:W-:Y:S01]  /*101d0*/  STL [R1+0x18], R43 ;  /* 0x0000182b01007387 */ /* 0x0003e20000100800 */
[----:B------:R-:W-:Y:S01]  /*101e0*/  @!P1 FMUL R72, R72, 0.5 ;  /* 0x3f00000048489820 */ /* 0x000fe20000400000 */
[----:B------:R-:W5:Y:S01]  /*101f0*/  MUFU.EX2 R48, R69 ;  /* 0x0000004500307308 */ /* 0x000f620000000800 */
[----:B----4-:R-:W-:Y:S01]  /*10200*/  @!P6 FMUL R49, R49, R49 ;  /* 0x000000313131e220 */ /* 0x010fe20000400000 */
[----:B------:R-:W-:Y:S02]  /*10210*/  FSETP.GEU.AND P6, PT, R74, -126, PT ;  /* 0xc2fc00004a00780b */ /* 0x000fe40003fce000 */
[----:B------:R-:W-:Y:S02]  /*10220*/  F2FP.F16.F32.PACK_AB R67, R143, R142 ;  /* 0x0000008e8f43723e */ /* 0x000fe400000000ff */
[----:B------:R-:W-:Y:S01]  /*10230*/  STL [R1+0x1c], R49 ;  /* 0x00001c3101007387 */ /* 0x000fe20000100800 */
[----:B------:R-:W-:Y:S01]  /*10240*/  @!P0 FMUL R73, R73, 0.5 ;  /* 0x3f00000049498820 */ /* 0x000fe20000400000 */
[----:B------:R-:W4:Y:S01]  /*10250*/  MUFU.EX2 R45, R70 ;  /* 0x00000046002d7308 */ /* 0x000f220000000800 */
[----:B---3--:R-:W-:Y:S01]  /*10260*/  @!P5 FMUL R44, R44, R44 ;  /* 0x0000002c2c2cd220 */ /* 0x008fe20000400000 */
[----:B------:R-:W-:-:S02]  /*10270*/  FSETP.GEU.AND P5, PT, R75, -126, PT ;  /* 0xc2fc00004b00780b */ /* 0x000fc40003fae000 */
[----:B--2---:R-:W-:Y:S02]  /*10280*/  F2FP.F16.F32.PACK_AB R42, R50, R42 ;  /* 0x0000002a322a723e */ /* 0x004fe400000000ff */
[----:B------:R2:W-:Y:S01]  /*10290*/  STL [R1+0x20], R44 ;  /* 0x0000202c01007387 */ /* 0x0005e20000100800 */
[----:B------:R-:W-:Y:S01]  /*102a0*/  @!P6 FMUL R74, R74, 0.5 ;  /* 0x3f0000004a4ae820 */ /* 0x000fe20000400000 */
[----:B------:R-:W3:Y:S01]  /*102b0*/  MUFU.EX2 R47, R71 ;  /* 0x00000047002f7308 */ /* 0x000ee20000000800 */
[----:B-----5:R-:W-:Y:S01]  /*102c0*/  @!P4 FMUL R48, R48, R48 ;  /* 0x000000303030c220 */ /* 0x020fe20000400000 */
[----:B------:R-:W-:Y:S02]  /*102d0*/  FSETP.GEU.AND P4, PT, R76, -126, PT ;  /* 0xc2fc00004c00780b */ /* 0x000fe40003f8e000 */
[----:B------:R-:W-:Y:S02]  /*102e0*/  F2FP.F16.F32.PACK_AB R68, R145, R144 ;  /* 0x000000909144723e */ /* 0x000fe400000000ff */
[----:B------:R-:W-:Y:S01]  /*102f0*/  STL [R1+0x24], R48 ;  /* 0x0000243001007387 */ /* 0x000fe20000100800 */
[----:B------:R-:W-:Y:S01]  /*10300*/  @!P5 FMUL R75, R75, 0.5 ;  /* 0x3f0000004b4bd820 */ /* 0x000fe20000400000 */
[----:B------:R-:W5:Y:S01]  /*10310*/  MUFU.EX2 R5, R72 ;  /* 0x0000004800057308 */ /* 0x000f620000000800 */
[----:B----4-:R-:W-:Y:S01]  /*10320*/  @!P3 FMUL R45, R45, R45 ;  /* 0x0000002d2d2db220 */ /* 0x010fe20000400000 */
[----:B------:R-:W-:-:S02]  /*10330*/  FSETP.GEU.AND P3, PT, R77, -126, PT ;  /* 0xc2fc00004d00780b */ /* 0x000fc40003f6e000 */
[----:B-1----:R-:W-:Y:S02]  /*10340*/  F2FP.F16.F32.PACK_AB R43, R49, R43 ;  /* 0x0000002b312b723e */ /* 0x002fe400000000ff */
        /* <DEDUP_REMOVED lines=9> */
[----:B-----5:R-:W-:Y:S01]  /*103e0*/  @!P1 FMUL R5, R5, R5 ;  /* 0x0000000505059220 */ /* 0x020fe20000400000 */
[----:B------:R-:W-:-:S02]  /*103f0*/  FSETP.GEU.AND P1, PT, R79, -126, PT ;  /* 0xc2fc00004f00780b */ /* 0x000fc40003f2e000 */
[----:B--2---:R-:W-:Y:S02]  /*10400*/  F2FP.F16.F32.PACK_AB R44, R48, R44 ;  /* 0x0000002c302c723e */ /* 0x004fe400000000ff */
[----:B------:R-:W-:Y:S01]  /*10410*/  STL [R1+0x30], R5 ;  /* 0x0000300501007387 */ /* 0x000fe20000100800 */
[----:B------:R-:W-:Y:S01]  /*10420*/  @!P2 FMUL R78, R78, 0.5 ;  /* 0x3f0000004e4ea820 */ /* 0x000fe20000400000 */
[----:B------:R-:W2:Y:S01]  /*10430*/  MUFU.EX2 R4, R75 ;  /* 0x0000004b00047308 */ /* 0x000ea20000000800 */
[----:B----4-:R-:W-:Y:S01]  /*10440*/  @!P0 FMUL R46, R46, R46 ;  /* 0x0000002e2e2e8220 */ /* 0x010fe20000400000 */
[----:B------:R-:W-:Y:S02]  /*10450*/  FSETP.GEU.AND P0, PT, R80, -126, PT ;  /* 0xc2fc00005000780b */ /* 0x000fe40003f0e000 */
[----:B------:R-:W-:Y:S02]  /*10460*/  F2FP.F16.F32.PACK_AB R70, R149, R148 ;  /* 0x000000949546723e */ /* 0x000fe400000000ff */
[----:B------:R4:W-:Y:S01]  /*10470*/  STL [R1+0x34], R46 ;  /* 0x0000342e01007387 */ /* 0x0009e20000100800 */
[----:B------:R-:W-:Y:S01]  /*10480*/  @!P1 FMUL R79, R79, 0.5 ;  /* 0x3f0000004f4f9820 */ /* 0x000fe20000400000 */
[----:B------:R-:W5:Y:S01]  /*10490*/  MUFU.EX2 R9, R76 ;  /* 0x0000004c00097308 */ /* 0x000f620000000800 */
[----:B---3--:R-:W-:Y:S01]  /*104a0*/  @!P6 FMUL R7, R7, R7 ;  /* 0x000000070707e220 */ /* 0x008fe20000400000 */
[----:B------:R-:W-:-:S02]  /*104b0*/  FSETP.GEU.AND P6, PT, R81, -126, PT ;  /* 0xc2fc00005100780b */ /* 0x000fc40003fce000 */
[----:B-1----:R-:W-:Y:S02]  /*104c0*/  F2FP.F16.F32.PACK_AB R45, R47, R45 ;  /* 0x0000002d2f2d723e */ /* 0x002fe400000000ff */
[----:B------:R1:W-:Y:S01]  /*104d0*/  STL [R1+0x38], R7 ;  /* 0x0000380701007387 */ /* 0x0003e20000100800 */
[----:B------:R-:W-:Y:S01]  /*104e0*/  @!P0 FMUL R80, R80, 0.5 ;  /* 0x3f00000050508820 */ /* 0x000fe20000400000 */
[----:B------:R-:W3:Y:S01]  /*104f0*/  MUFU.EX2 R6, R77 ;  /* 0x0000004d00067308 */ /* 0x000ee20000000800 */
[----:B--2---:R-:W-:Y:S01]  /*10500*/  @!P5 FMUL R4, R4, R4 ;  /* 0x000000040404d220 */ /* 0x004fe20000400000 */
[----:B------:R-:W-:Y:S02]  /*10510*/  FSETP.GEU.AND P5, PT, R82, -126, PT ;  /* 0xc2fc00005200780b */ /* 0x000fe40003fae000 */
[----:B------:R-:W-:Y:S02]  /*10520*/  F2FP.F16.F32.PACK_AB R71, R93, R92 ;  /* 0x0000005c5d47723e */ /* 0x000fe400000000ff */
[----:B------:R1:W-:Y:S01]  /*10530*/  STL [R1+0x3c], R4 ;  /* 0x00003c0401007387 */ /* 0x0003e20000100800 */
[----:B------:R-:W-:Y:S01]  /*10540*/  @!P6 FMUL R81, R81, 0.5 ;  /* 0x3f0000005151e820 */ /* 0x000fe20000400000 */
[----:B------:R-:W2:Y:S01]  /*10550*/  MUFU.EX2 R11, R78 ;  /* 0x0000004e000b7308 */ /* 0x000ea20000000800 */
[----:B-----5:R-:W-:Y:S01]  /*10560*/  @!P4 FMUL R9, R9, R9 ;  /* 0x000000090909c220 */ /* 0x020fe20000400000 */
[----:B------:R-:W-:-:S02]  /*10570*/  FSETP.GEU.AND P4, PT, R83, -126, PT ;  /* 0xc2fc00005300780b */ /* 0x000fc40003f8e000 */
[----:B------:R-:W-:Y:S02]  /*10580*/  F2FP.F16.F32.PACK_AB R72, R95, R94 ;  /* 0x0000005e5f48723e */ /* 0x000fe400000000ff */
[----:B------:R1:W-:Y:S01]  /*10590*/  STL [R1+0x40], R9 ;  /* 0x0000400901007387 */ /* 0x0003e20000100800 */
[----:B------:R-:W-:Y:S01]  /*105a0*/  @!P5 FMUL R82, R82, 0.5 ;  /* 0x3f0000005252d820 */ /* 0x000fe20000400000 */
[----:B------:R-:W5:Y:S01]  /*105b0*/  MUFU.EX2 R8, R79 ;  /* 0x0000004f00087308 */ /* 0x000f620000000800 */
[----:B---3--:R-:W-:Y:S01]  /*105c0*/  @!P3 FMUL R6, R6, R6 ;  /* 0x000000060606b220 */ /* 0x008fe20000400000 */
[----:B------:R-:W-:Y:S02]  /*105d0*/  FSETP.GEU.AND P3, PT, R84, -126, PT ;  /* 0xc2fc00005400780b */ /* 0x000fe40003f6e000 */
[----:B------:R-:W-:Y:S02]  /*105e0*/  F2FP.F16.F32.PACK_AB R73, R97, R96 ;  /* 0x000000606149723e */ /* 0x000fe400000000ff */
[----:B------:R1:W-:Y:S01]  /*105f0*/  STL [R1+0x44], R6 ;  /* 0x0000440601007387 */ /* 0x0003e20000100800 */
[----:B------:R-:W-:Y:S01]  /*10600*/  @!P4 FMUL R83, R83, 0.5 ;  /* 0x3f0000005353c820 */ /* 0x000fe20000400000 */
[----:B------:R-:W3:Y:S01]  /*10610*/  MUFU.EX2 R157, R80 ;  /* 0x00000050009d7308 */ /* 0x000ee20000000800 */
[----:B--2---:R-:W-:Y:S01]  /*10620*/  @!P2 FMUL R11, R11, R11 ;  /* 0x0000000b0b0ba220 */ /* 0x004fe20000400000 */
[----:B------:R-:W-:-:S02]  /*10630*/  FSETP.GEU.AND P2, PT, R85, -126, PT ;  /* 0xc2fc00005500780b */ /* 0x000fc40003f4e000 */
[----:B------:R-:W-:Y:S02]  /*10640*/  F2FP.F16.F32.PACK_AB R74, R99, R98 ;  /* 0x00000062634a723e */ /* 0x000fe400000000ff */
[----:B------:R1:W-:Y:S01]  /*10650*/  STL [R1+0x48], R11 ;  /* 0x0000480b01007387 */ /* 0x0003e20000100800 */
[----:B------:R-:W-:Y:S01]  /*10660*/  @!P3 FMUL R84, R84, 0.5 ;  /* 0x3f0000005454b820 */ /* 0x000fe20000400000 */
[----:B------:R-:W2:Y:S01]  /*10670*/  MUFU.EX2 R10, R81 ;  /* 0x00000051000a7308 */ /* 0x000ea20000000800 */
[----:B-----5:R-:W-:Y:S01]  /*10680*/  @!P1 FMUL R8, R8, R8 ;  /* 0x0000000808089220 */ /* 0x020fe20000400000 */
[----:B------:R-:W-:Y:S02]  /*10690*/  FSETP.GEU.AND P1, PT, R86, -126, PT ;  /* 0xc2fc00005600780b */ /* 0x000fe40003f2e000 */
[----:B------:R-:W-:Y:S02]  /*106a0*/  F2FP.F16.F32.PACK_AB R75, R101, R100 ;  /* 0x00000064654b723e */ /* 0x000fe400000000ff */
[----:B------:R1:W-:Y:S01]  /*106b0*/  STL [R1+0x4c], R8 ;  /* 0x00004c0801007387 */ /* 0x0003e20000100800 */
[----:B------:R-:W-:Y:S01]  /*106c0*/  @!P2 FMUL R85, R85, 0.5 ;  /* 0x3f0000005555a820 */ /* 0x000fe20000400000 */
[----:B------:R-:W5:Y:S01]  /*106d0*/  MUFU.EX2 R20, R82 ;  /* 0x0000005200147308 */ /* 0x000f620000000800 */
[----:B---3--:R-:W-:Y:S01]  /*106e0*/  @!P0 FMUL R157, R157, R157 ;  /* 0x0000009d9d9d8220 */ /* 0x008fe20000400000 */
[----:B------:R-:W-:-:S02]  /*106f0*/  FSETP.GEU.AND P0, PT, R87, -126, PT ;  /* 0xc2fc00005700780b */ /* 0x000fc40003f0e000 */
[----:B------:R-:W-:Y:S02]  /*10700*/  F2FP.F16.F32.PACK_AB R76, R103, R102 ;  /* 0x00000066674c723e */ /* 0x000fe400000000ff */
[----:B------:R1:W-:Y:S01]  /*10710*/  STL [R1+0x50], R157 ;  /* 0x0000509d01007387 */ /* 0x0003e20000100800 */
[----:B------:R-:W-:Y:S01]  /*10720*/  @!P1 FMUL R86, R86, 0.5 ;  /* 0x3f00000056569820 */ /* 0x000fe20000400000 */
[----:B------:R-:W3:Y:S01]  /*10730*/  MUFU.EX2 R21, R83 ;  /* 0x0000005300157308 */ /* 0x000ee20000000800 */
[----:B--2---:R-:W-:Y:S01]  /*10740*/  @!P6 FMUL R10, R10, R10 ;  /* 0x0000000a0a0ae220 */ /* 0x004fe20000400000 */
[----:B------:R-:W-:Y:S02]  /*10750*/  LOP3.LUT P6, RZ, R3, 0x3, R2, 0x48, !PT ;  /* 0x0000000303ff7812 */ /* 0x000fe400078c4802 */
[----:B------:R-:W-:Y:S02]  /*10760*/  F2FP.F16.F32.PACK_AB R77, R105, R104 ;  /* 0x00000068694d723e */ /* 0x000fe400000000ff */
[----:B------:R1:W-:Y:S01]  /*10770*/  STL [R1+0x54], R10 ;  /* 0x0000540a01007387 */ /* 0x0003e20000100800 */
[----:B------:R-:W-:Y:S01]  /*10780*/  @!P0 FMUL R87, R87, 0.5 ;  /* 0x3f00000057578820 */ /* 0x000fe20000400000 */
[----:B------:R-:W2:Y:S01]  /*10790*/  MUFU.EX2 R14, R84 ;  /* 0x00000054000e7308 */ /* 0x000ea20000000800 */
[----:B-----5:R-:W-:Y:S01]  /*107a0*/  @!P5 FMUL R20, R20, R20 ;  /* 0x000000141414d220 */ /* 0x020fe20000400000 */
[----:B------:R-:W-:-:S02]  /*107b0*/  F2FP.F16.F32.PACK_AB R78, R107, R106 ;  /* 0x0000006a6b4e723e */ /* 0x000fc400000000ff */
[----:B------:R-:W-:Y:S02]  /*107c0*/  F2FP.F16.F32.PACK_AB R79, R109, R108 ;  /* 0x0000006c6d4f723e */ /* 0x000fe400000000ff */
[----:B------:R1:W-:Y:S01]  /*107d0*/  STL [R1+0x58], R20 ;  /* 0x0000581401007387 */ /* 0x0003e20000100800 */
[----:B------:R-:W-:Y:S01]  /*107e0*/  F2FP.F16.F32.PACK_AB R80, R111, R110 ;  /* 0x0000006e6f50723e */ /* 0x000fe200000000ff */
[----:B------:R-:W5:Y:S01]  /*107f0*/  MUFU.EX2 R15, R85 ;  /* 0x00000055000f7308 */ /* 0x000f620000000800 */
[----:B---3--:R-:W-:Y:S01]  /*10800*/  @!P4 FMUL R21, R21, R21 ;  /* 0x000000151515c220 */ /* 0x008fe20000400000 */
[----:B------:R-:W-:Y:S02]  /*10810*/  F2FP.F16.F32.PACK_AB R81, R113, R112 ;  /* 0x000000707151723e */ /* 0x000fe400000000ff */
[----:B------:R-:W-:Y:S02]  /*10820*/  F2FP.F16.F32.PACK_AB R82, R115, R114 ;  /* 0x000000727352723e */ /* 0x000fe400000000ff */
[----:B------:R1:W-:Y:S01]  /*10830*/  STL [R1+0x5c], R21 ;  /* 0x00005c1501007387 */ /* 0x0003e20000100800 */
[----:B------:R-:W-:Y:S01]  /*10840*/  F2FP.F16.F32.PACK_AB R83, R117, R116 ;  /* 0x000000747553723e */ /* 0x000fe200000000ff */
[----:B------:R-:W3:Y:S01]  /*10850*/  MUFU.EX2 R12, R86 ;  /* 0x00000056000c7308 */ /* 0x000ee20000000800 */
[----:B--2---:R-:W-:Y:S01]  /*10860*/  @!P3 FMUL R14, R14, R14 ;  /* 0x0000000e0e0eb220 */ /* 0x004fe20000400000 */
[----:B------:R-:W-:-:S02]  /*10870*/  F2FP.F16.F32.PACK_AB R84, R119, R118 ;  /* 0x000000767754723e */ /* 0x000fc400000000ff */
[----:B----4-:R-:W-:Y:S02]  /*10880*/  F2FP.F16.F32.PACK_AB R46, R46, R5 ;  /* 0x000000052e2e723e */ /* 0x010fe400000000ff */
[----:B------:R1:W-:Y:S01]  /*10890*/  STL [R1+0x68], R14 ;  /* 0x0000680e01007387 */ /* 0x0003e20000100800 */
[----:B------:R-:W-:Y:S01]  /*108a0*/  F2FP.F16.F32.PACK_AB R47, R4, R7 ;  /* 0x00000007042f723e */ /* 0x000fe200000000ff */
[----:B------:R-:W2:Y:S01]  /*108b0*/  MUFU.EX2 R13, R87 ;  /* 0x00000057000d7308 */ /* 0x000ea20000000800 */
[----:B-----5:R-:W-:Y:S01]  /*108c0*/  @!P2 FMUL R15, R15, R15 ;  /* 0x0000000f0f0fa220 */ /* 0x020fe20000400000 */
[----:B------:R-:W-:Y:S02]  /*108d0*/  F2FP.F16.F32.PACK_AB R85, R121, R120 ;  /* 0x000000787955723e */ /* 0x000fe400000000ff */
[----:B------:R-:W-:Y:S02]  /*108e0*/  F2FP.F16.F32.PACK_AB R48, R6, R9 ;  /* 0x000000090630723e */ /* 0x000fe400000000ff */
[----:B------:R1:W-:Y:S01]  /*108f0*/  STL [R1+0x6c], R15 ;  /* 0x00006c0f01007387 */ /* 0x0003e20000100800 */
[----:B------:R-:W-:Y:S01]  /*10900*/  F2FP.F16.F32.PACK_AB R49, R8, R11 ;  /* 0x0000000b0831723e */ /* 0x000fe200000000ff */
[----:B---3--:R-:W-:Y:S01]  /*10910*/  @!P1 FMUL R12, R12, R12 ;  /* 0x0000000c0c0c9220 */ /* 0x008fe20000400000 */
[----:B------:R-:W-:-:S02]  /*10920*/  F2FP.F16.F32.PACK_AB R86, R123, R122 ;  /* 0x0000007a7b56723e */ /* 0x000fc400000000ff */
[----:B------:R-:W-:Y:S02]  /*10930*/  F2FP.F16.F32.PACK_AB R50, R10, R157 ;  /* 0x0000009d0a32723e */ /* 0x000fe400000000ff */
[----:B------:R1:W-:Y:S01]  /*10940*/  STL [R1+0x60], R12 ;  /* 0x0000600c01007387 */ /* 0x0003e20000100800 */
[----:B------:R-:W-:Y:S01]  /*10950*/  F2FP.F16.F32.PACK_AB R51, R21, R20 ;  /* 0x000000141533723e */ /* 0x000fe200000000ff */
[----:B--2---:R-:W-:Y:S01]  /*10960*/  @!P0 FMUL R13, R13, R13 ;  /* 0x0000000d0d0d8220 */ /* 0x004fe20000400000 */
[----:B------:R-:W-:Y:S02]  /*10970*/  F2FP.F16.F32.PACK_AB R87, R151, R150 ;  /* 0x000000969757723e */ /* 0x000fe400000000ff */
[----:B------:R-:W-:Y:S02]  /*10980*/  F2FP.F16.F32.PACK_AB R52, R15, R14 ;  /* 0x0000000e0f34723e */ /* 0x000fe400000000ff */
[----:B------:R1:W-:Y:S01]  /*10990*/  STL [R1+0x64], R13 ;  /* 0x0000640d01007387 */ /* 0x0003e20000100800 */
[----:B------:R-:W-:Y:S01]  /*109a0*/  F2FP.F16.F32.PACK_AB R53, R13, R12 ;  /* 0x0000000c0d35723e */ /* 0x000fe200000000ff */
[----:B------:R-:W-:Y:S06]  /*109b0*/  @!P6 BRA `(.L_x_248) ;  /* 0x000000000040e947 */ /* 0x000fec0003800000 */
[----:B------:R-:W-:Y:S01]  /*109c0*/  MOV R2, 0x8 ;  /* 0x0000000800027802 */ /* 0x000fe20000000f00 */
[----:B------:R-:W2:Y:S01]  /*109d0*/  LDCU.64 UR6, c[0x4][0xb0] ;  /* 0x01001600ff0677ac */ /* 0x000ea20008000a00 */
[----:B-1----:R-:W-:Y:S02]  /*109e0*/  HFMA2 R12, -RZ, RZ, 0, 5.9604644775390625e-08 ;  /* 0x00000001ff0c7431 */ /* 0x002fe400000001ff */
[----:B------:R-:W-:Y:S01]  /*109f0*/  IMAD.MOV.U32 R8, RZ, RZ, 0x1be ;  /* 0x000001beff087424 */ /* 0x000fe200078e00ff */
[----:B------:R-:W1:Y:S01]  /*10a00*/  LDCU.64 UR4, c[0x4][0xb8] ;  /* 0x01001700ff0477ac */ /* 0x000e620008000a00 */
[----:B------:R-:W3:Y:S01]  /*10a10*/  LDC.64 R2, c[0x4][R2] ;  /* 0x0100000002027b82 */ /* 0x000ee20000000a00 */
[----:B------:R-:W-:Y:S01]  /*10a20*/  IMAD.MOV.U32 R13, RZ, RZ, RZ ;  /* 0x000000ffff0d7224 */ /* 0x000fe200078e00ff */
[----:B------:R-:W4:Y:S01]  /*10a30*/  LDCU.64 UR8, c[0x4][0x20] ;  /* 0x01000400ff0877ac */ /* 0x000f220008000a00 */
[----:B--2---:R-:W-:Y:S01]  /*10a40*/  IMAD.U32 R4, RZ, RZ, UR6 ;  /* 0x00000006ff047e24 */ /* 0x004fe2000f8e00ff */
[----:B------:R-:W-:Y:S01]  /*10a50*/  MOV R5, UR7 ;  /* 0x0000000700057c02 */ /* 0x000fe20008000f00 */
[----:B-1----:R-:W-:Y:S01]  /*10a60*/  IMAD.U32 R6, RZ, RZ, UR4 ;  /* 0x00000004ff067e24 */ /* 0x002fe2000f8e00ff */
[----:B------:R-:W-:Y:S01]  /*10a70*/  MOV R7, UR5 ;  /* 0x0000000500077c02 */ /* 0x000fe20008000f00 */
[----:B----4-:R-:W-:Y:S01]  /*10a80*/  IMAD.U32 R10, RZ, RZ, UR8 ;  /* 0x00000008ff0a7e24 */ /* 0x010fe2000f8e00ff */
[----:B------:R-:W-:-:S02]  /*10a90*/  MOV R11, UR9 ;  /* 0x00000009000b7c02 */ /* 0x000fc40008000f00 */
[----:B------:R-:W-:-:S07]  /*10aa0*/  LEPC R20, `(.L_x_248) ;  /* 0x000000001014794e */ /* 0x000fce0000000000 */
[----:B---3--:R-:W-:Y:S05]  /*10ab0*/  CALL.ABS.NOINC R2 ;  /* 0x0000000002007343 */ /* 0x008fea0003c00000 */
.L_x_248:
[C---:B------:R-:W-:Y:S01]  /*10ac0*/  FSETP.NEU.AND P0, PT, R17.reuse, -INF , PT ;  /* 0xff8000001100780b */ /* 0x040fe20003f0d000 */
[----:B------:R-:W2:Y:S01]  /*10ad0*/  S2R R2, SR_TID.X ;  /* 0x0000000000027919 */ /* 0x000ea20000002100 */
[----:B------:R-:W-:Y:S05]  /*10ae0*/  WARPSYNC.ALL ;  /* 0x0000000000007948 */ /* 0x000fea0003800000 */
[----:B------:R-:W-:Y:S01]  /*10af0*/  FSEL R0, R17, RZ, P0 ;  /* 0x000000ff11007208 */ /* 0x000fe20000000000 */
[----:B------:R-:W-:Y:S01]  /*10b00*/  UIADD3 UR4, UPT, UPT, UR40, 0x20, URZ ;  /* 0x0000002028047890 */ /* 0x000fe2000fffe0ff */
[----:B------:R3:W-:Y:S03]  /*10b10*/  STTM.x32 tmem[UR40], R56 ;  /* 0x00000038000079ed */ /* 0x0007e600082c0028 */
[----:B------:R-:W-:Y:S01]  /*10b20*/  FMUL R0, R0, -UR37 ;  /* 0x8000002500007c20 */ /* 0x000fe20008400000 */
[----:B------:R-:W-:-:S03]  /*10b30*/  USHF.R.U32.HI UR4, URZ, 0x15, UR4 ;  /* 0x00000015ff047899 */ /* 0x000fc60008011604 */
[--C-:B------:R-:W-:Y:S02]  /*10b40*/  FFMA2 R88, R88.F32x2.HI_LO, UR37.F32, R0.reuse.F32 ;  /* 0x0000002558587c49 */ /* 0x100fe40009200000 */
[----:B------:R-:W-:Y:S01]  /*10b50*/  FFMA2 R90, R90.F32x2.HI_LO, UR37.F32, R0.F32 ;  /* 0x000000255a5a7c49 */ /* 0x000fe20009200000 */
[----:B------:R-:W-:Y:S02]  /*10b60*/  MOV R3, UR4 ;  /* 0x0000000400037c02 */ /* 0x000fe40008000f00 */
[----:B------:R-:W-:Y:S02]  /*10b70*/  FSETP.GEU.AND P4, PT, R88, -126, PT ;  /* 0xc2fc00005800780b */ /* 0x000fe40003f8e000 */
[----:B------:R-:W-:Y:S02]  /*10b80*/  FSETP.GEU.AND P3, PT, R89, -126, PT ;  /* 0xc2fc00005900780b */ /* 0x000fe40003f6e000 */
[----:B------:R-:W-:Y:S02]  /*10b90*/  FSETP.GEU.AND P2, PT, R90, -126, PT ;  /* 0xc2fc00005a00780b */ /* 0x000fe40003f4e000 */
[----:B------:R-:W-:-:S07]  /*10ba0*/  FSETP.GEU.AND P1, PT, R91, -126, PT ;  /* 0xc2fc00005b00780b */ /* 0x000fce0003f2e000 */
[----:B------:R-:W-:Y:S02]  /*10bb0*/  @!P4 FMUL R88, R88, 0.5 ;  /* 0x3f0000005858c820 */ /* 0x000fe40000400000 */
[----:B------:R-:W-:Y:S02]  /*10bc0*/  @!P3 FMUL R89, R89, 0.5 ;  /* 0x3f0000005959b820 */ /* 0x000fe40000400000 */
[----:B------:R-:W-:Y:S02]  /*10bd0*/  @!P2 FMUL R90, R90, 0.5 ;  /* 0x3f0000005a5aa820 */ /* 0x000fe40000400000 */
[----:B------:R-:W-:Y:S01]  /*10be0*/  @!P1 FMUL R91, R91, 0.5 ;  /* 0x3f0000005b5b9820 */ /* 0x000fe20000400000 */
[----:B---3--:R-:W3:Y:S01]  /*10bf0*/  MUFU.EX2 R58, R88 ;  /* 0x00000058003a7308 */ /* 0x008ee20000000800 */
[----:B--2---:R-:W-:-:S04]  /*10c00*/  SHF.R.U32.HI R60, RZ, 0x5, R2 ;  /* 0x00000005ff3c7819 */ /* 0x004fc80000011602 */
[----:B------:R-:W-:-:S03]  /*10c10*/  LOP3.LUT P0, RZ, R3, 0x3, R60, 0x48, !PT ;  /* 0x0000000303ff7812 */ /* 0x000fc6000780483c */
[----:B------:R-:W2:Y:S08]  /*10c20*/  MUFU.EX2 R59, R89 ;  /* 0x00000059003b7308 */ /* 0x000eb00000000800 */
[----:B------:R-:W4:Y:S01]  /*10c30*/  MUFU.EX2 R56, R90 ;  /* 0x0000005a00387308 */ /* 0x000f220000000800 */
[----:B---3--:R-:W-:-:S07]  /*10c40*/  @!P4 FMUL R58, R58, R58 ;  /* 0x0000003a3a3ac220 */ /* 0x008fce0000400000 */
[----:B------:R-:W3:Y:S01]  /*10c50*/  MUFU.EX2 R57, R91 ;  /* 0x0000005b00397308 */ /* 0x000ee20000000800 */
[----:B--2---:R-:W-:-:S05]  /*10c60*/  @!P3 FMUL R59, R59, R59 ;  /* 0x0000003b3b3bb220 */ /* 0x004fca0000400000 */
[----:B------:R-:W-:Y:S01]  /*10c70*/  F2FP.F16.F32.PACK_AB R54, R59, R58 ;  /* 0x0000003a3b36723e */ /* 0x000fe200000000ff */
[----:B----4-:R-:W-:Y:S01]  /*10c80*/  @!P2 FMUL R56, R56, R56 ;  /* 0x000000383838a220 */ /* 0x010fe20000400000 */
[----:B---3--:R-:W-:-:S05]  /*10c90*/  @!P1 FMUL R57, R57, R57 ;  /* 0x0000003939399220 */ /* 0x008fca0000400000 */
[----:B------:R-:W-:Y:S01]  /*10ca0*/  F2FP.F16.F32.PACK_AB R55, R57, R56 ;  /* 0x000000383937723e */ /* 0x000fe200000000ff */
[----:B------:R-:W-:Y:S06]  /*10cb0*/  @!P0 BRA `(.L_x_249) ;  /* 0x0000000000408947 */ /* 0x000fec0003800000 */
[----:B-1----:R-:W-:Y:S01]  /*10cc0*/  MOV R14, 0x8 ;  /* 0x00000008000e7802 */ /* 0x002fe20000000f00 */
[----:B------:R-:W1:Y:S01]  /*10cd0*/  LDCU.64 UR8, c[0x4][0xb0] ;  /* 0x01001600ff0877ac */ /* 0x000e620008000a00 */
[----:B------:R-:W-:Y:S02]  /*10ce0*/  HFMA2 R12, -RZ, RZ, 0, 5.9604644775390625e-08 ;  /* 0x00000001ff0c7431 */ /* 0x000fe400000001ff */
[----:B------:R-:W-:Y:S01]  /*10cf0*/  IMAD.MOV.U32 R8, RZ, RZ, 0x1be ;  /* 0x000001beff087424 */ /* 0x000fe200078e00ff */
[----:B------:R-:W2:Y:S01]  /*10d00*/  LDCU.64 UR6, c[0x4][0xb8] ;  /* 0x01001700ff0677ac */ /* 0x000ea20008000a00 */
[----:B------:R-:W3:Y:S01]  /*10d10*/  LDC.64 R14, c[0x4][R14] ;  /* 0x010000000e0e7b82 */ /* 0x000ee20000000a00 */
[----:B------:R-:W-:Y:S01]  /*10d20*/  IMAD.MOV.U32 R13, RZ, RZ, RZ ;  /* 0x000000ffff0d7224 */ /* 0x000fe200078e00ff */
[----:B------:R-:W4:Y:S01]  /*10d30*/  LDCU.64 UR4, c[0x4][0x20] ;  /* 0x01000400ff0477ac */ /* 0x000f220008000a00 */
[----:B-1----:R-:W-:Y:S01]  /*10d40*/  IMAD.U32 R4, RZ, RZ, UR8 ;  /* 0x00000008ff047e24 */ /* 0x002fe2000f8e00ff */
[----:B------:R-:W-:Y:S01]  /*10d50*/  MOV R5, UR9 ;  /* 0x0000000900057c02 */ /* 0x000fe20008000f00 */
[----:B--2---:R-:W-:Y:S01]  /*10d60*/  IMAD.U32 R6, RZ, RZ, UR6 ;  /* 0x00000006ff067e24 */ /* 0x004fe2000f8e00ff */
[----:B------:R-:W-:Y:S01]  /*10d70*/  MOV R7, UR7 ;  /* 0x0000000700077c02 */ /* 0x000fe20008000f00 */
[----:B----4-:R-:W-:Y:S01]  /*10d80*/  IMAD.U32 R10, RZ, RZ, UR4 ;  /* 0x00000004ff0a7e24 */ /* 0x010fe2000f8e00ff */
[----:B------:R-:W-:-:S02]  /*10d90*/  MOV R11, UR5 ;  /* 0x00000005000b7c02 */ /* 0x000fc40008000f00 */
[----:B------:R-:W-:-:S07]  /*10da0*/  LEPC R20, `(.L_x_249) ;  /* 0x000000001014794e */ /* 0x000fce0000000000 */
[----:B---3--:R-:W-:Y:S05]  /*10db0*/  CALL.ABS.NOINC R14 ;  /* 0x000000000e007343 */ /* 0x008fea0003c00000 */
.L_x_249:
[----:B------:R-:W-:Y:S01]  /*10dc0*/  MOV R0, UR47 ;  /* 0x0000002f00007c02 */ /* 0x000fe20008000f00 */
[----:B------:R-:W-:Y:S05]  /*10dd0*/  WARPSYNC.ALL ;  /* 0x0000000000007948 */ /* 0x000fea0003800000 */
[----:B------:R-:W-:Y:S01]  /*10de0*/  ISETP.GT.U32.AND P1, PT, R0, 0x1, PT ;  /* 0x000000010000780c */ /* 0x000fe20003f24070 */
[----:B------:R2:W-:Y:S01]  /*10df0*/  STTM.x32 tmem[UR40+0x20], R24 ;  /* 0x00002018000079ed */ /* 0x0005e200082c0028 */
[----:B------:R-:W3:Y:S11]  /*10e00*/  FENCE.VIEW.ASYNC.T ;  /* 0x00000000000073c6 */ /* 0x000ef60000000200 */
[----:B------:R-:W-:Y:S05]  /*10e10*/  @P1 BRA `(.L_x_250) ;  /* 0x0000000000081947 */ /* 0x000fea0003800000 */
[----:B------:R-:W-:Y:S05]  /*10e20*/  BPT.TRAP 0x1 ;  /* 0x000000040000795c */ /* 0x000fea0000300000 */
[----:B------:R-:W-:Y:S05]  /*10e30*/  BPT.TRAP 0x1 ;  /* 0x000000040000795c */ /* 0x000fea0000300000 */
.L_x_250:
[----:B------:R-:W4:Y:S01]  /*10e40*/  S2UR UR4, SR_CgaCtaId ;  /* 0x00000000000479c3 */ /* 0x000f220000008800 */
[----:B------:R-:W-:Y:S01]  /*10e50*/  UISETP.NE.AND UP0, UPT, UR56, URZ, UPT ;  /* 0x000000ff3800728c */ /* 0x000fe2000bf05270 */
[----:B------:R-:W-:Y:S02]  /*10e60*/  UMOV UR5, 0x400 ;  /* 0x0000040000057882 */ /* 0x000fe40000000000 */
[----:B----4-:R-:W-:-:S04]  /*10e70*/  ULEA UR4, UR4, UR5, 0x18 ;  /* 0x0000000504047291 */ /* 0x010fc8000f8ec0ff */
[----:B------:R-:W-:-:S04]  /*10e80*/  UIADD3 UR5, UPT, UPT, UR4, 0x1c068, URZ ;  /* 0x0001c06804057890 */ /* 0x000fc8000fffe0ff */
[----:B------:R-:W-:-:S04]  /*10e90*/  @UP0 UIADD3 UR5, UPT, UPT, UR4, 0x1c058, URZ ;  /* 0x0001c05804050890 */ /* 0x000fc8000fffe0ff */
[----:B------:R-:W-:-:S09]  /*10ea0*/  UPRMT UR5, UR43, 0x654, UR5 ;  /* 0x000006542b057896 */ /* 0x000fd20008000005 */
[----:B---3--:R-:W-:Y:S01]  /*10eb0*/  SYNCS.ARRIVE.TRANS64.RED.A1T0 RZ, [UR5], RZ ;  /* 0x000000ffffff79a7 */ /* 0x008fe20008100405 */
[----:B------:R-:W-:-:S04]  /*10ec0*/  USEL UR5, UR51, UR54, UP0 ;  /* 0x0000003633057287 */ /* 0x000fc80008000000 */
[----:B------:R-:W-:-:S04]  /*10ed0*/  ULOP3.LUT UR5, UR5, 0x1, URZ, 0x3c, !UPT ;  /* 0x0000000105057892 */ /* 0x000fc8000f8e3cff */
[----:B------:R-:W-:Y:S02]  /*10ee0*/  USEL UR51, UR5, UR51, UP0 ;  /* 0x0000003305337287 */ /* 0x000fe40008000000 */
[----:B------:R-:W-:Y:S02]  /*10ef0*/  USEL UR54, UR54, UR5, UP0 ;  /* 0x0000000536367287 */ /* 0x000fe40008000000 */
[----:B------:R-:W-:-:S09]  /*10f00*/  UISETP.NE.AND UP0, UPT, UR48, URZ, UPT ;  /* 0x000000ff3000728c */ /* 0x000fd2000bf05270 */
[----:B------:R-:W-:Y:S05]  /*10f10*/  BRA.U UP0, `(.L_x_251) ;  /* 0x0000000100047547 */ /* 0x000fea000b800000 */
[----:B------:R-:W-:Y:S05]  /*10f20*/  BPT.TRAP 0x1 ;  /* 0x000000040000795c */ /* 0x000fea0000300000 */
.L_x_251:
[----:B------:R-:W-:Y:S01]  /*10f30*/  UISETP.NE.AND UP0, UPT, UR56, URZ, UPT ;  /* 0x000000ff3800728c */ /* 0x000fe2000bf05270 */
[----:B------:R-:W-:Y:S01]  /*10f40*/  MOV R0, UR39 ;  /* 0x0000002700007c02 */ /* 0x000fe20008000f00 */
[----:B------:R-:W-:Y:S01]  /*10f50*/  UIADD3 UR6, UPT, UPT, UR4, 0x1c078, URZ ;  /* 0x0001c07804067890 */ /* 0x000fe2000fffe0ff */
[----:B------:R-:W-:Y:S01]  /*10f60*/  FADD2 R22, R22.F32x2.HI_LO, RZ.F32 ;  /* 0x000000ff1616724b */ /* 0x000fe20000200000 */
[----:B------:R-:W-:Y:S01]  /*10f70*/  FSETP.NEU.AND P0, PT, R17, -INF , PT ;  /* 0xff8000001100780b */ /* 0x000fe20003f0d000 */
[----:B------:R-:W-:Y:S01]  /*10f80*/  FADD2 R124, R124.F32x2.HI_LO, RZ.F32 ;  /* 0x000000ff7c7c724b */ /* 0x000fe20000200000 */
[----:B------:R-:W-:Y:S01]  /*10f90*/  SHF.L.U32 R0, R0, 0x1f, RZ ;  /* 0x0000001f00007819 */ /* 0x000fe200000006ff */
[----:B------:R-:W-:Y:S01]  /*10fa0*/  FADD2 R22, R22.F32x2.HI_LO, R130.F32x2.HI_LO ;  /* 0x000000821616724b */ /* 0x000fe20000000000 */
[----:B------:R-:W-:Y:S01]  /*10fb0*/  FSEL R3, R17, RZ, P0 ;  /* 0x000000ff11037208 */ /* 0x000fe20000000000 */
[----:B------:R-:W-:Y:S02]  /*10fc0*/  FADD2 R126, R126.F32x2.HI_LO, RZ.F32 ;  /* 0x000000ff7e7e724b */ /* 0x000fe40000200000 */
[----:B------:R-:W-:Y:S01]  /*10fd0*/  @!UP0 UIADD3 UR6, UPT, UPT, UR4, 0x1c088, URZ ;  /* 0x0001c08804068890 */ /* 0x000fe2000fffe0ff */
[----:B------:R-:W-:Y:S01]  /*10fe0*/  FADD2 R124, R124.F32x2.HI_LO, R132.F32x2.HI_LO ;  /* 0x000000847c7c724b */ /* 0x000fe20000000000 */
[----:B------:R-:W-:Y:S01]  /*10ff0*/  FSETP.NEU.AND P0, PT, R156, R3, PT ;  /* 0x000000039c00720b */ /* 0x000fe20003f0d000 */
[----:B------:R-:W-:-:S02]  /*11000*/  FADD2 R126, R126.F32x2.HI_LO, R134.F32x2.HI_LO ;  /* 0x000000867e7e724b */ /* 0x000fc40000000000 */
[----:B------:R-:W-:Y:S02]  /*11010*/  FADD2 R22, R22.F32x2.HI_LO, R138.F32x2.HI_LO ;  /* 0x0000008a1616724b */ /* 0x000fe40000000000 */
[----:B------:R-:W-:Y:S02]  /*11020*/  FADD2 R124, R124.F32x2.HI_LO, R140.F32x2.HI_LO ;  /* 0x0000008c7c7c724b */ /* 0x000fe40000000000 */
[----:B------:R-:W3:Y:S01]  /*11030*/  SYNCS.PHASECHK.TRANS64.TRYWAIT P2, [UR6], R0 ;  /* 0x00000000ff0075a7 */ /* 0x000ee20008041106 */
[----:B------:R-:W-:Y:S02]  /*11040*/  FADD2 R126, R126.F32x2.HI_LO, R142.F32x2.HI_LO ;  /* 0x0000008e7e7e724b */ /* 0x000fe40000000000 */
[----:B------:R-:W-:Y:S02]  /*11050*/  FADD2 R22, R22.F32x2.HI_LO, R146.F32x2.HI_LO ;  /* 0x000000921616724b */ /* 0x000fe40000000000 */
[----:B------:R-:W-:Y:S02]  /*11060*/  FADD2 R124, R124.F32x2.HI_LO, R148.F32x2.HI_LO ;  /* 0x000000947c7c724b */ /* 0x000fe40000000000 */
[----:B------:R-:W-:-:S02]  /*11070*/  FADD2 R126, R126.F32x2.HI_LO, R92.F32x2.HI_LO ;  /* 0x0000005c7e7e724b */ /* 0x000fc40000000000 */
[----:B------:R-:W-:Y:S02]  /*11080*/  FADD2 R22, R22.F32x2.HI_LO, R96.F32x2.HI_LO ;  /* 0x000000601616724b */ /* 0x000fe40000000000 */
[----:B------:R-:W-:Y:S02]  /*11090*/  FADD2 R124, R124.F32x2.HI_LO, R98.F32x2.HI_LO ;  /* 0x000000627c7c724b */ /* 0x000fe40000000000 */
[----:B------:R-:W-:Y:S02]  /*110a0*/  FADD2 R126, R126.F32x2.HI_LO, R100.F32x2.HI_LO ;  /* 0x000000647e7e724b */ /* 0x000fe40000000000 */
[----:B------:R-:W-:Y:S01]  /*110b0*/  FADD2 R22, R22.F32x2.HI_LO, R104.F32x2.HI_LO ;  /* 0x000000681616724b */ /* 0x000fe20000000000 */
[----:B---3--:R-:W-:Y:S06]  /*110c0*/  @!P2 BRA `(.L_x_252) ;  /* 0x000000b800b0a947 */ /* 0x008fec0003800000 */
.L_x_448:
[----:B------:R-:W-:Y:S01]  /*110d0*/  BSSY.RECONVERGENT B0, `(.L_x_253) ;  /* 0x000000a000007945 */ /* 0x000fe20003800200 */
[----:B---3--:R-:W-:-:S03]  /*110e0*/  MOV R5, 0x3f000000 ;  /* 0x3f00000000057802 */ /* 0x008fc60000000f00 */
[----:B------:R-:W-:Y:S05]  /*110f0*/  @!P0 BRA `(.L_x_254) ;  /* 0x00000000001c8947 */ /* 0x000fea0003800000 */
[----:B------:R-:W-:-:S04]  /*11100*/  FADD R0, -R3, R156 ;  /* 0x0000009c03007221 */ /* 0x000fc80000000100 */
[----:B------:R-:W-:-:S05]  /*11110*/  FMUL R0, R0, UR37 ;  /* 0x0000002500007c20 */ /* 0x000fca0008400000 */
[----:B------:R-:W-:-:S13]  /*11120*/  FSETP.GEU.AND P0, PT, R0, -126, PT ;  /* 0xc2fc00000000780b */ /* 0x000fda0003f0e000 */
[----:B------:R-:W-:-:S04]  /*11130*/  @!P0 FMUL R0, R0, 0.5 ;  /* 0x3f00000000008820 */ /* 0x000fc80000400000 */
[----:B------:R-:W3:Y:S02]  /*11140*/  MUFU.EX2 R5, R0 ;  /* 0x0000000000057308 */ /* 0x000ee40000000800 */
[----:B---3--:R-:W-:-:S04]  /*11150*/  @!P0 FMUL R5, R5, R5 ;  /* 0x0000000505058220 */ /* 0x008fc80000400000 */
[----:B------:R-:W-:Y:S02]  /*11160*/  FMUL R5, R5, 0.5 ;  /* 0x3f00000005057820 */ /* 0x000fe40000400000 */
.L_x_254:
[----:B------:R-:W-:Y:S05]  /*11170*/  BSYNC.RECONVERGENT B0 ;  /* 0x0000000000007941 */ /* 0x000fea0003800200 */
.L_x_253:
[----:B--2---:R-:W2:Y:S04]  /*11180*/  LDL.LU.64 R34, [R1+0x10] ;  /* 0x0000100001227983 */ /* 0x004ea80000300a00 */
[----:B------:R-:W3:Y:S04]  /*11190*/  LDL.LU.64 R32, [R1+0x18] ;  /* 0x0000180001207983 */ /* 0x000ee80000300a00 */
[----:B------:R-:W4:Y:S04]  /*111a0*/  LDL.LU.64 R30, [R1+0x28] ;  /* 0x00002800011e7983 */ /* 0x000f280000300a00 */
[----:B------:R-:W5:Y:S04]  /*111b0*/  LDL.LU.64 R28, [R1+0x30] ;  /* 0x00003000011c7983 */ /* 0x000f680000300a00 */
[----:B------:R-:W5:Y:S04]  /*111c0*/  LDL.LU.64 R26, [R1+0x38] ;  /* 0x00003800011a7983 */ /* 0x000f680000300a00 */
[----:B-1----:R-:W5:Y:S04]  /*111d0*/  LDL.LU.64 R14, [R1+0x20] ;  /* 0x00002000010e7983 */ /* 0x002f680000300a00 */
[----:B------:R-:W5:Y:S04]  /*111e0*/  LDL.LU.64 R24, [R1+0x48] ;  /* 0x0000480001187983 */ /* 0x000f680000300a00 */
[----:B------:R-:W5:Y:S04]  /*111f0*/  LDL.LU.64 R20, [R1+0x50] ;  /* 0x0000500001147983 */ /* 0x000f680000300a00 */
[----:B------:R-:W5:Y:S04]  /*11200*/  LDL.LU.64 R12, [R1+0x58] ;  /* 0x00005800010c7983 */ /* 0x000f680000300a00 */
[----:B------:R-:W5:Y:S04]  /*11210*/  LDL.LU.64 R8, [R1+0x40] ;  /* 0x0000400001087983 */ /* 0x000f680000300a00 */
[----:B------:R-:W5:Y:S04]  /*11220*/  LDL.LU.64 R10, [R1+0x60] ;  /* 0x00006000010a7983 */ /* 0x000f680000300a00 */
[----:B------:R-:W5:Y:S01]  /*11230*/  LDL.LU.64 R6, [R1+0x68] ;  /* 0x0000680001067983 */ /* 0x000f620000300a00 */
[----:B------:R-:W-:-:S04]  /*11240*/  FMUL R16, R5, R16 ;  /* 0x0000001005107220 */ /* 0x000fc80000400000 */
[----:B------:R-:W-:-:S04]  /*11250*/  FADD2 R18, R16.F32, R18.F32x2.HI_LO ;  /* 0x000000121012724b */ /* 0x000fc80000040000 */
[----:B------:R-:W-:-:S04]  /*11260*/  FADD2 R18, R18.F32x2.HI_LO, R128.F32x2.HI_LO ;  /* 0x000000801212724b */ /* 0x000fc80000000000 */
[----:B------:R-:W-:-:S04]  /*11270*/  FADD2 R18, R18.F32x2.HI_LO, R136.F32x2.HI_LO ;  /* 0x000000881212724b */ /* 0x000fc80000000000 */
[----:B------:R-:W-:-:S04]  /*11280*/  FADD2 R18, R18.F32x2.HI_LO, R144.F32x2.HI_LO ;  /* 0x000000901212724b */ /* 0x000fc80000000000 */
[----:B------:R-:W-:Y:S02]  /*11290*/  FADD2 R18, R18.F32x2.HI_LO, R94.F32x2.HI_LO ;  /* 0x0000005e1212724b */ /* 0x000fe40000000000 */
[----:B------:R-:W-:Y:S02]  /*112a0*/  FADD2 R124, R124.F32x2.HI_LO, R106.F32x2.HI_LO ;  /* 0x0000006a7c7c724b */ /* 0x000fe40000000000 */
[----:B------:R-:W-:Y:S02]  /*112b0*/  FADD2 R126, R126.F32x2.HI_LO, R108.F32x2.HI_LO ;  /* 0x0000006c7e7e724b */ /* 0x000fe40000000000 */
[----:B------:R-:W-:Y:S02]  /*112c0*/  FADD2 R18, R18.F32x2.HI_LO, R102.F32x2.HI_LO ;  /* 0x000000661212724b */ /* 0x000fe40000000000 */
[----:B------:R-:W-:Y:S02]  /*112d0*/  FADD2 R22, R22.F32x2.HI_LO, R112.F32x2.HI_LO ;  /* 0x000000701616724b */ /* 0x000fe40000000000 */
[----:B------:R-:W-:-:S02]  /*112e0*/  FADD2 R124, R124.F32x2.HI_LO, R114.F32x2.HI_LO ;  /* 0x000000727c7c724b */ /* 0x000fc40000000000 */
        /* <DEDUP_REMOVED lines=23> */
[----:B------:R-:W-:Y:S01]  /*11460*/  FADD2 R18, R18.F32x2.HI_LO, R186.F32x2.HI_LO ;  /* 0x000000ba1212724b */ /* 0x000fe20000000000 */
[----:B------:R-:W-:Y:S01]  /*11470*/  ULOP3.LUT UP0, URZ, UR38, UR41, URZ, 0xfc, !UPT ;  /* 0x0000002926ff7292 */ /* 0x000fe2000f80fcff */
[----:B--2---:R-:W-:-:S02]  /*11480*/  FADD2 R124, R124.F32x2.HI_LO, R34.F32x2.HI_LO ;  /* 0x000000227c7c724b */ /* 0x004fc40000000000 */
[----:B---3--:R-:W-:Y:S02]  /*11490*/  FADD2 R126, R126.F32x2.HI_LO, R32.F32x2.HI_LO ;  /* 0x000000207e7e724b */ /* 0x008fe40000000000 */
[----:B----4-:R-:W-:Y:S02]  /*114a0*/  FADD2 R22, R22.F32x2.HI_LO, R30.F32x2.HI_LO ;  /* 0x0000001e1616724b */ /* 0x010fe40000000000 */
[----:B-----5:R-:W-:Y:S02]  /*114b0*/  FADD2 R124, R124.F32x2.HI_LO, R28.F32x2.HI_LO ;  /* 0x0000001c7c7c724b */ /* 0x020fe40000000000 */
        /* <DEDUP_REMOVED lines=11> */
[----:B------:R-:W-:-:S04]  /*11570*/  FADD2 R18, R18.F32x2.HI_LO, R22.F32x2.HI_LO ;  /* 0x000000161212724b */ /* 0x000fc80000000000 */
[----:B------:R-:W-:-:S04]  /*11580*/  FADD2 R18, R18.F32x2.HI_LO, R124.F32x2.HI_LO ;  /* 0x0000007c1212724b */ /* 0x000fc80000000000 */
[----:B------:R-:W-:Y:S01]  /*11590*/  FADD R16, R18, R19 ;  /* 0x0000001312107221 */ /* 0x000fe20000000000 */
[----:B------:R-:W-:Y:S06]  /*115a0*/  BRA.U UP0, `(.L_x_255) ;  /* 0x0000000100907547 */ /* 0x000fec000b800000 */
[----:B------:R-:W-:Y:S05]  /*115b0*/  @P1 BRA `(.L_x_256) ;  /* 0x0000000000041947 */ /* 0x000fea0003800000 */
[----:B------:R-:W-:Y:S05]  /*115c0*/  BPT.TRAP 0x1 ;  /* 0x000000040000795c */ /* 0x000fea0000300000 */
.L_x_256:
[----:B------:R-:W-:Y:S01]  /*115d0*/  UISETP.NE.AND UP0, UPT, UR56, URZ, UPT ;  /* 0x000000ff3800728c */ /* 0x000fe2000bf05270 */
[----:B------:R-:W-:Y:S01]  /*115e0*/  IMAD.U32 R0, RZ, RZ, UR5 ;  /* 0x00000005ff007e24 */ /* 0x000fe2000f8e00ff */
[----:B------:R-:W-:Y:S01]  /*115f0*/  UIADD3 UR6, UPT, UPT, UR4, 0x1c060, URZ ;  /* 0x0001c06004067890 */ /* 0x000fe2000fffe0ff */
[----:B------:R-:W-:Y:S01]  /*11600*/  IMAD.U32 R2, R2, 0x10000, RZ ;  /* 0x0001000002027824 */ /* 0x000fe200078e00ff */
[----:B------:R-:W-:Y:S02]  /*11610*/  LOP3.LUT R60, R60, 0x3, RZ, 0xc0, !PT ;  /* 0x000000033c3c7812 */ /* 0x000fe400078ec0ff */
[----:B------:R-:W-:Y:S02]  /*11620*/  SHF.L.U32 R0, R0, 0x1f, RZ ;  /* 0x0000001f00007819 */ /* 0x000fe400000006ff */
[----:B------:R-:W-:-:S03]  /*11630*/  LOP3.LUT R2, R2, 0x600000, RZ, 0xc0, !PT ;  /* 0x0060000002027812 */ /* 0x000fc600078ec0ff */
[----:B------:R-:W-:Y:S01]  /*11640*/  @UP0 UIADD3 UR6, UPT, UPT, UR4, 0x1c050, URZ ;  /* 0x0001c05004060890 */ /* 0x000fe2000fffe0ff */
[----:B------:R-:W-:Y:S01]  /*11650*/  SHF.R.U32.HI R3, RZ, 0x15, R2 ;  /* 0x00000015ff037819 */ /* 0x000fe20000011602 */
[----:B------:R-:W-:-:S03]  /*11660*/  USEL UR4, URZ, 0x80, UP0 ;  /* 0x00000080ff047887 */ /* 0x000fc60008000000 */
[----:B------:R-:W-:-:S03]  /*11670*/  ISETP.NE.AND P0, PT, R60, R3, PT ;  /* 0x000000033c00720c */ /* 0x000fc60003f05270 */
[----:B------:R-:W-:Y:S01]  /*11680*/  LOP3.LUT R2, R2, UR4, RZ, 0xfc, !PT ;  /* 0x0000000402027c12 */ /* 0x000fe2000f8efcff */
[----:B------:R-:W1:Y:S02]  /*11690*/  SYNCS.PHASECHK.TRANS64.TRYWAIT P1, [UR6], R0 ;  /* 0x00000000ff0075a7 */ /* 0x000e640008021106 */
[----:B-1----:R-:W-:Y:S07]  /*116a0*/  @!P1 BRA `(.L_x_257) ;  /* 0x000000b400509947 */ /* 0x002fee0003800000 */
.L_x_450:
[----:B------:R-:W-:Y:S05]  /*116b0*/  @!P0 BRA `(.L_x_258) ;  /* 0x0000000000408947 */ /* 0x000fea0003800000 */
        /* <DEDUP_REMOVED lines=16> */
.L_x_258:
[----:B------:R-:W-:Y:S05]  /*117c0*/  WARPSYNC.ALL ;  /* 0x0000000000007948 */ /* 0x000fea0003800000 */
[----:B------:R-:W-:-:S13]  /*117d0*/  R2UR UR4, R2 ;  /* 0x00000000020472ca */ /* 0x000fda00000e0000 */
[----:B------:R2:W-:Y:S02]  /*117e0*/  STTM.x2 tmem[UR4], R16 ;  /* 0x00000010000079ed */ /* 0x0005e400080c0004 */
.L_x_255:
[----:B------:R-:W-:Y:S01]  /*117f0*/  UIADD3 UR4, UPT, UPT, UR38, 0x1, URZ ;  /* 0x0000000126047890 */ /* 0x000fe2000fffe0ff */
[----:B------:R-:W-:Y:S01]  /*11800*/  MOV R156, R17 ;  /* 0x00000011009c7202 */ /* 0x000fe20000000f00 */
[----:B------:R-:W-:Y:S02]  /*11810*/  UIADD3 UR49, UPT, UPT, UR41, -UR50, URZ ;  /* 0x8000003229317290 */ /* 0x000fe4000fffe0ff */
[----:B------:R-:W-:Y:S02]  /*11820*/  UISETP.GT.U32.AND UP0, UPT, UR4, 0x1, UPT ;  /* 0x000000010400788c */ /* 0x000fe4000bf04070 */
[----:B------:R-:W-:Y:S02]  /*11830*/  UIADD3 UR38, UPT, UPT, UR38, -0x1, URZ ;  /* 0xffffffff26267890 */ /* 0x000fe4000fffe0ff */
[----:B------:R-:W-:-:S05]  /*11840*/  USHF.L.U32 UR49, UR49, 0x7, URZ ;  /* 0x0000000731317899 */ /* 0x000fca00080006ff */
[----:B------:R-:W-:Y:S07]  /*11850*/  BRA.U UP0, `(.L_x_259) ;  /* 0xffffffb900a87547 */ /* 0x000fee000b83ffff */
.L_x_238:
[----:B------:R-:W-:Y:S01]  /*11860*/  UISETP.GE.AND UP0, UPT, UR41, 0x1, UPT ;  /* 0x000000012900788c */ /* 0x000fe2000bf06270 */
[----:B------:R-:W3:Y:S01]  /*11870*/  LDCU UR40, c[0x0][0x904] ;  /* 0x00012080ff2877ac */ /* 0x000ee20008000800 */
[----:B------:R-:W4:Y:S01]  /*11880*/  LDCU UR37, c[0x0][0x704] ;  /* 0x0000e080ff2577ac */ /* 0x000f220008000800 */
[----:B------:R-:W1:Y:S06]  /*11890*/  LDCU.64 UR38, c[0x0][0x908] ;  /* 0x00012100ff2677ac */ /* 0x000e6c0008000a00 */
[----:B------:R-:W-:Y:S05]  /*118a0*/  BRA.U !UP0, `(.L_x_260) ;  /* 0x0000006d08dc7547 */ /* 0x000fea000b800000 */
.L_x_281:
[----:B--2---:R-:W5:Y:S01]  /*118b0*/  S2R R18, SR_TID.X ;  /* 0x0000000000127919 */ /* 0x004f620000002100 */
[----:B------:R-:W-:Y:S01]  /*118c0*/  UISETP.NE.AND UP0, UPT, UR56, URZ, UPT ;  /* 0x000000ff3800728c */ /* 0x000fe2000bf05270 */
[----:B------:R-:W-:-:S03]  /*118d0*/  UMOV UR4, 0x20 ;  /* 0x0000002000047882 */ /* 0x000fc60000000000 */
[----:B------:R-:W-:Y:S02]  /*118e0*/  USEL UR4, UR4, 0xa0, UP0 ;  /* 0x000000a004047887 */ /* 0x000fe40008000000 */
[----:B------:R-:W-:Y:S02]  /*118f0*/  USEL UR5, UR51, UR54, UP0 ;  /* 0x0000003633057287 */ /* 0x000fe40008000000 */
[----:B------:R-:W-:Y:S01]  /*11900*/  UISETP.GT.U32.AND UP0, UPT, UR47, 0x1, UPT ;  /* 0x000000012f00788c */ /* 0x000fe2000bf04070 */
[----:B-----5:R-:W-:-:S05]  /*11910*/  IMAD.U32 R174, R18, 0x10000, RZ ;  /* 0x0001000012ae7824 */ /* 0x020fca00078e00ff */
[----:B------:R-:W-:-:S05]  /*11920*/  LOP3.LUT R174, R174, 0x600000, RZ, 0xc0, !PT ;  /* 0x00600000aeae7812 */ /* 0x000fca00078ec0ff */
[----:B-1----:R-:W-:-:S06]  /*11930*/  VIADD R0, R174, UR4 ;  /* 0x00000004ae007c36 */ /* 0x002fcc0008000000 */
[----:B------:R-:W1:Y:S02]  /*11940*/  SHFL.IDX PT, R0, R0, RZ, 0x1f ;  /* 0x00001fff00007589 */ /* 0x000e6400000e0000 */
[----:B-1----:R-:W-:Y:S01]  /*11950*/  R2UR UR44, R0 ;  /* 0x00000000002c72ca */ /* 0x002fe200000e0000 */
[----:B------:R-:W-:-:S14]  /*11960*/  BRA.U UP0, `(.L_x_261) ;  /* 0x0000000100047547 */ /* 0x000fdc000b800000 */
[----:B---34-:R-:W-:Y:S05]  /*11970*/  BPT.TRAP 0x1 ;  /* 0x000000040000795c */ /* 0x018fea0000300000 */
.L_x_261:
        /* <DEDUP_REMOVED lines=8> */
[----:B------:R-:W-:-:S04]  /*11a00*/  LOP3.LUT R175, R2, 0x3, RZ, 0xc0, !PT ;  /* 0x0000000302af7812 */ /* 0x000fc800078ec0ff */
[----:B------:R-:W-:Y:S01]  /*11a10*/  ISETP.NE.AND P0, PT, R175, R176, PT ;  /* 0x000000b0af00720c */ /* 0x000fe20003f05270 */
[----:B-1----:R-:W-:-:S04]  /*11a20*/  ULEA UR41, UR41, UR4, 0x18 ;  /* 0x0000000429297291 */ /* 0x002fc8000f8ec0ff */
[----:B------:R-:W-:Y:S02]  /*11a30*/  UIADD3 UR4, UPT, UPT, UR41, 0x1c060, URZ ;  /* 0x0001c06029047890 */ /* 0x000fe4000fffe0ff */
[----:B------:R-:W-:-:S09]  /*11a40*/  @UP0 UIADD3 UR4, UPT, UPT, UR41, 0x1c050, URZ ;  /* 0x0001c05029040890 */ /* 0x000fd2000fffe0ff */
[----:B------:R-:W1:Y:S02]  /*11a50*/  SYNCS.PHASECHK.TRANS64.TRYWAIT P1, [UR4], R3 ;  /* 0x00000003ff0075a7 */ /* 0x000e640008021104 */
[----:B-1----:R-:W-:Y:S05]  /*11a60*/  @!P1 BRA `(.L_x_262) ;  /* 0x000000b000789947 */ /* 0x002fea0003800000 */
.L_x_452:
[----:B------:R-:W-:Y:S01]  /*11a70*/  LOP3.LUT R174, R174, UR42, RZ, 0xfc, !PT ;  /* 0x0000002aaeae7c12 */ /* 0x000fe2000f8efcff */
[----:B------:R-:W-:Y:S06]  /*11a80*/  @!P0 BRA `(.L_x_263) ;  /* 0x0000000000408947 */ /* 0x000fec0003800000 */
[----:B------:R-:W-:Y:S01]  /*11a90*/  MOV R14, 0x8 ;  /* 0x00000008000e7802 */ /* 0x000fe20000000f00 */
[----:B------:R-:W1:Y:S01]  /*11aa0*/  LDCU.64 UR8, c[0x4][0xb0] ;  /* 0x01001600ff0877ac */ /* 0x000e620008000a00 */
[----:B------:R-:W-:Y:S02]  /*11ab0*/  HFMA2 R12, -RZ, RZ, 0, 5.9604644775390625e-08 ;  /* 0x00000001ff0c7431 */ /* 0x000fe400000001ff */
[----:B------:R-:W-:Y:S01]  /*11ac0*/  IMAD.MOV.U32 R8, RZ, RZ, 0x192 ;  /* 0x00000192ff087424 */ /* 0x000fe200078e00ff */
[----:B------:R-:W5:Y:S01]  /*11ad0*/  LDCU.64 UR6, c[0x4][0xb8] ;  /* 0x01001700ff0677ac */ /* 0x000f620008000a00 */
[----:B------:R-:W2:Y:S01]  /*11ae0*/  LDC.64 R14, c[0x4][R14] ;  /* 0x010000000e0e7b82 */ /* 0x000ea20000000a00 */
[----:B------:R-:W-:Y:S01]  /*11af0*/  IMAD.MOV.U32 R13, RZ, RZ, RZ ;  /* 0x000000ffff0d7224 */ /* 0x000fe200078e00ff */
[----:B------:R-:W3:Y:S01]  /*11b00*/  LDCU.64 UR4, c[0x4][0x10] ;  /* 0x01000200ff0477ac */ /* 0x000ee20008000a00 */
[----:B-1----:R-:W-:Y:S01]  /*11b10*/  IMAD.U32 R4, RZ, RZ, UR8 ;  /* 0x00000008ff047e24 */ /* 0x002fe2000f8e00ff */
[----:B------:R-:W-:Y:S01]  /*11b20*/  MOV R5, UR9 ;  /* 0x0000000900057c02 */ /* 0x000fe20008000f00 */
[----:B-----5:R-:W-:Y:S01]  /*11b30*/  IMAD.U32 R6, RZ, RZ, UR6 ;  /* 0x00000006ff067e24 */ /* 0x020fe2000f8e00ff */
[----:B------:R-:W-:Y:S01]  /*11b40*/  MOV R7, UR7 ;  /* 0x0000000700077c02 */ /* 0x000fe20008000f00 */
[----:B---3--:R-:W-:Y:S01]  /*11b50*/  IMAD.U32 R10, RZ, RZ, UR4 ;  /* 0x00000004ff0a7e24 */ /* 0x008fe2000f8e00ff */
[----:B------:R-:W-:-:S02]  /*11b60*/  MOV R11, UR5 ;  /* 0x00000005000b7c02 */ /* 0x000fc40008000f00 */
[----:B------:R-:W-:-:S07]  /*11b70*/  LEPC R20, `(.L_x_263) ;  /* 0x000000001014794e */ /* 0x000fce0000000000 */
[----:B--2-4-:R-:W-:Y:S05]  /*11b80*/  CALL.ABS.NOINC R14 ;  /* 0x000000000e007343 */ /* 0x014fea0003c00000 */
.L_x_263:
[C---:B------:R-:W-:Y:S01]  /*11b90*/  VIADD R0, R174.reuse, 0x20 ;  /* 0x00000020ae007836 */ /* 0x040fe20000000000 */
        /* <DEDUP_REMOVED lines=22> */
.L_x_264:
        /* <DEDUP_REMOVED lines=23> */
.L_x_265:
        /* <DEDUP_REMOVED lines=23> */
.L_x_266:
[----:B------:R-:W-:Y:S05]  /*11fe0*/  WARPSYNC.ALL ;  /* 0x0000000000007948 */ /* 0x000fea0003800000 */
[----:B------:R-:W-:Y:S01]  /*11ff0*/  R2UR UR66, R174 ;  /* 0x00000000ae4272ca */ /* 0x000fe200000e0000 */
[----:B------:R-:W-:Y:S01]  /*12000*/  UIMAD.WIDE.U32 UR68, UR36, UR38, URZ ;  /* 0x00000026244472a5 */ /* 0x000fe2000f8e00ff */
[----:B------:R-:W1:Y:S01]  /*12010*/  LDC R3, c[0x0][0x384] ;  /* 0x0000e100ff037b82 */ /* 0x000e620000000800 */
[----:B---3--:R-:W-:Y:S01]  /*12020*/  UISETP.NE.AND UP0, UPT, UR40, 0x1, UPT ;  /* 0x000000012800788c */ /* 0x008fe2000bf05270 */
[----:B------:R-:W-:Y:S01]  /*12030*/  IMAD.U32 R5, RZ, RZ, UR42 ;  /* 0x0000002aff057e24 */ /* 0x000fe2000f8e00ff */
[----:B------:R-:W-:Y:S01]  /*12040*/  USHF.R.U32.HI UR67, URZ, UR39, UR69 ;  /* 0x00000027ff437299 */ /* 0x000fe20008011645 */
[----:B----4-:R-:W-:Y:S01]  /*12050*/  MOV.SPILL R4, UR37 ;  /* 0x0000002500047c02 */ /* 0x010fe20009000f00 */
[----:B------:R-:W-:-:S02]  /*12060*/  UIADD3 UR64, UPT, UPT, UR49, 0x2, URZ ;  /* 0x0000000231407890 */ /* 0x000fc4000fffe0ff */
[----:B------:R-:W-:Y:S01]  /*12070*/  USEL UR67, UR36, UR67, !UP0 ;  /* 0x0000004324437287 */ /* 0x000fe2000c000000 */
[----:B------:R-:W-:Y:S01]  /*12080*/  LOP3.LUT R5, R5, 0x7f, R18, 0xf8, !PT ;  /* 0x0000007f05057812 */ /* 0x000fe200078ef812 */
[----:B------:R-:W-:Y:S02]  /*12090*/  UIADD3 UR65, UPT, UPT, UR49, 0x7f, URZ ;  /* 0x0000007f31417890 */ /* 0x000fe4000fffe0ff */
[----:B------:R-:W3:Y:S01]  /*120a0*/  LDTM.x32 R120, tmem[UR66+0x60] ;  /* 0x00006042007879ee */ /* 0x000ee200082c0000 */
[----:B------:R-:W-:Y:S02]  /*120b0*/  UIADD3 UR67, UPT, UPT, -UR67, URZ, URZ ;  /* 0x000000ff43437290 */ /* 0x000fe4000fffe1ff */
[----:B------:R-:W-:Y:S02]  /*120c0*/  UIADD3 UR62, UPT, UPT, UR49, 0x5, URZ ;  /* 0x00000005313e7890 */ /* 0x000fe4000fffe0ff */
[----:B------:R-:W-:Y:S02]  /*120d0*/  UIMAD UR66, UR40, UR67, UR36 ;  /* 0x00000043284272a4 */ /* 0x000fe4000f8e0224 */
[----:B------:R-:W-:-:S02]  /*120e0*/  UIADD3 UR63, UPT, UPT, UR49, 0x4, URZ ;  /* 0x00000004313f7890 */ /* 0x000fc4000fffe0ff */
[----:B------:R-:W-:Y:S02]  /*120f0*/  UIADD3 UR60, UPT, UPT, UR49, 0x8, URZ ;  /* 0x00000008313c7890 */ /* 0x000fe4000fffe0ff */
[----:B------:R-:W-:Y:S01]  /*12100*/  IMAD.U32 R0, RZ, RZ, UR66 ;  /* 0x00000042ff007e24 */ /* 0x000fe2000f8e00ff */
[----:B------:R-:W-:Y:S01]  /*12110*/  UIADD3 UR61, UPT, UPT, UR49, 0x6, URZ ;  /* 0x00000006313d7890 */ /* 0x000fe2000fffe0ff */
[C---:B-1----:R-:W-:Y:S01]  /*12120*/  ISETP.LE.AND P3, PT, R3.reuse, UR64, PT ;  /* 0x0000004003007c0c */ /* 0x042fe2000bf63270 */
[----:B------:R-:W-:Y:S01]  /*12130*/  UIADD3 UR58, UPT, UPT, UR49, 0xa, URZ ;  /* 0x0000000a313a7890 */ /* 0x000fe2000fffe0ff */
[----:B------:R-:W-:Y:S01]  /*12140*/  IMAD R0, R0, 0x100, R5 ;  /* 0x0000010000007824 */ /* 0x000fe200078e0205 */
[C---:B------:R-:W-:Y:S01]  /*12150*/  ISETP.LE.AND P0, PT, R3.reuse, UR65, PT ;  /* 0x0000004103007c0c */ /* 0x040fe2000bf03270 */
[----:B------:R-:W-:Y:S01]  /*12160*/  UIADD3 UR59, UPT, UPT, UR49, 0x9, URZ ;  /* 0x00000009313b7890 */ /* 0x000fe2000fffe0ff */
[----:B------:R-:W-:Y:S01]  /*12170*/  ISETP.LE.AND P1, PT, R3, UR62, PT ;  /* 0x0000003e03007c0c */ /* 0x000fe2000bf23270 */
[----:B------:R-:W-:Y:S01]  /*12180*/  UIADD3 UR35, UPT, UPT, UR49, 0xd, URZ ;  /* 0x0000000d31237890 */ /* 0x000fe2000fffe0ff */
[----:B------:R-:W-:Y:S01]  /*12190*/  ISETP.GE.AND P6, PT, R0, UR64, PT ;  /* 0x0000004000007c0c */ /* 0x000fe2000bfc6270 */
[----:B------:R-:W-:Y:S01]  /*121a0*/  UIADD3 UR57, UPT, UPT, UR49, 0xc, URZ ;  /* 0x0000000c31397890 */ /* 0x000fe2000fffe0ff */
[----:B------:R-:W-:Y:S01]  /*121b0*/  FSEL R90, R90, -INF , !P3 ;  /* 0xff8000005a5a7808 */ /* 0x000fe20005800000 */
[----:B------:R-:W-:Y:S01]  /*121c0*/  UIADD3 UR31, UPT, UPT, UR49, 0x10, URZ ;  /* 0x00000010311f7890 */ /* 0x000fe2000fffe0ff */
[----:B---3--:R-:W-:Y:S01]  /*121d0*/  FSEL R19, R151, -INF , !P0 ;  /* 0xff80000097137808 */ /* 0x008fe20004000000 */
[----:B------:R-:W-:Y:S01]  /*121e0*/  UIADD3 UR34, UPT, UPT, UR49, 0xe, URZ ;  /* 0x0000000e31227890 */ /* 0x000fe2000fffe0ff */
[----:B------:R-:W-:Y:S01]  /*121f0*/  ISETP.LE.AND P2, PT, R3, UR63, PT ;  /* 0x0000003f03007c0c */ /* 0x000fe2000bf43270 */
[----:B------:R-:W-:Y:S01]  /*12200*/  UIADD3 UR23, UPT, UPT, UR49, 0x12, URZ ;  /* 0x0000001231177890 */ /* 0x000fe2000fffe0ff */
[----:B------:R-:W-:Y:S01]  /*12210*/  ISETP.GE.AND P0, PT, R0, UR62, PT ;  /* 0x0000003e00007c0c */ /* 0x000fe2000bf06270 */
[----:B------:R-:W-:Y:S01]  /*12220*/  UIADD3 UR27, UPT, UPT, UR49, 0x11, URZ ;  /* 0x00000011311b7890 */ /* 0x000fe2000fffe0ff */
[----:B------:R-:W-:Y:S01]  /*12230*/  FSEL R172, R90, -INF , P6 ;  /* 0xff8000005aac7808 */ /* 0x000fe20003000000 */
[----:B------:R-:W-:Y:S01]  /*12240*/  UIADD3 UR15, UPT, UPT, UR49, 0x15, URZ ;  /* 0x00000015310f7890 */ /* 0x000fe2000fffe0ff */
[----:B------:R-:W-:Y:S01]  /*12250*/  FSEL R93, R93, -INF , !P1 ;  /* 0xff8000005d5d7808 */ /* 0x000fe20004800000 */
[----:B------:R-:W-:Y:S01]  /*12260*/  UIADD3 UR19, UPT, UPT, UR49, 0x14, URZ ;  /* 0x0000001431137890 */ /* 0x000fe2000fffe0ff */
[C---:B------:R-:W-:Y:S01]  /*12270*/  ISETP.LE.AND P6, PT, R3.reuse, UR60, PT ;  /* 0x0000003c03007c0c */ /* 0x040fe2000bfc3270 */
[----:B------:R-:W-:Y:S01]  /*12280*/  UIADD3 UR7, UPT, UPT, UR49, 0x18, URZ ;  /* 0x0000001831077890 */ /* 0x000fe2000fffe0ff */
[----:B------:R-:W-:Y:S01]  /*12290*/  ISETP.GE.AND P4, PT, R0, UR65, PT ;  /* 0x0000004100007c0c */ /* 0x000fe2000bf86270 */
[----:B------:R-:W-:Y:S01]  /*122a0*/  UIADD3 UR11, UPT, UPT, UR49, 0x16, URZ ;  /* 0x00000016310b7890 */ /* 0x000fe2000fffe0ff */
[----:B------:R-:W-:Y:S01]  /*122b0*/  ISETP.LE.AND P3, PT, R3, UR61, PT ;  /* 0x0000003d03007c0c */ /* 0x000fe2000bf63270 */
[----:B------:R-:W-:Y:S01]  /*122c0*/  UIADD3 UR32, UPT, UPT, UR49, 0x1a, URZ ;  /* 0x0000001a31207890 */ /* 0x000fe2000fffe0ff */
[----:B------:R-:W-:Y:S01]  /*122d0*/  FSEL R92, R92, -INF , !P2 ;  /* 0xff8000005c5c7808 */ /* 0x000fe20005000000 */
[----:B------:R-:W-:Y:S01]  /*122e0*/  UIADD3 UR33, UPT, UPT, UR49, 0x19, URZ ;  /* 0x0000001931217890 */ /* 0x000fe2000fffe0ff */
[----:B------:R-:W-:Y:S01]  /*122f0*/  FSEL R157, R93, -INF , P0 ;  /* 0xff8000005d9d7808 */ /* 0x000fe20000000000 */
        /* <DEDUP_REMOVED lines=11> */
[----:B------:R-:W-:Y:S01]  /*123b0*/  FSEL R94, R94, -INF , !P3 ;  /* 0xff8000005e5e7808 */ /* 0x000fe20005800000 */
[----:B------:R-:W-:Y:S01]  /*123c0*/  UIADD3 UR21, UPT, UPT, UR49, 0x25, URZ ;  /* 0x0000002531157890 */ /* 0x000fe2000fffe0ff */
[C---:B------:R-:W-:Y:S01]  /*123d0*/  ISETP.LE.AND P1, PT, R3.reuse, UR59, PT ;  /* 0x0000003b03007c0c */ /* 0x040fe2000bf23270 */
        /* <DEDUP_REMOVED lines=9> */
[----:B------:R-:W-:Y:S01]  /*12470*/  FSEL R170, R94, -INF , P4 ;  /* 0xff8000005eaa7808 */ /* 0x000fe20002000000 */
        /* <DEDUP_REMOVED lines=13> */
[----:B------:R-:W-:Y:S01]  /*12550*/  FSEL R100, R100, -INF , !P4 ;  /* 0xff80000064647808 */ /* 0x000fe20006000000 */
        /* <DEDUP_REMOVED lines=11> */
[C---:B------:R-:W-:Y:S01]  /*12610*/  ISETP.LE.AND P2, PT, R3.reuse, UR27, PT ;  /* 0x0000001b03007c0c */ /* 0x040fe2000bf43270 */
        /* <DEDUP_REMOVED lines=43> */
[----:B------:R-:W-:Y:S01]  /*128d0*/  ISETP.GE.AND P5, PT, R0, UR63, PT ;  /* 0x0000003f00007c0c */ /* 0x000fe2000bfa6270 */
[----:B------:R-:W-:Y:S01]  /*128e0*/  UIADD3 UR63, UPT, UPT, UR49, 0x4c, URZ ;  /* 0x0000004c313f7890 */ /* 0x000fe2000fffe0ff */
[----:B------:R-:W-:-:S02]  /*128f0*/  ISETP.LE.AND P4, PT, R3, UR33, PT ;  /* 0x0000002103007c0c */ /* 0x000fc4000bf83270 */
[----:B------:R-:W-:Y:S01]  /*12900*/  ISETP.GE.AND P1, PT, R0, UR32, PT ;  /* 0x0000002000007c0c */ /* 0x000fe2000bf26270 */
[----:B------:R-:W-:Y:S01]  /*12910*/  UIADD3 UR32, UPT, UPT, UR49, 0x62, URZ ;  /* 0x0000006231207890 */ /* 0x000fe2000fffe0ff */
[----:B------:R-:W-:Y:S02]  /*12920*/  FSEL R104, R104, -INF , P3 ;  /* 0xff80000068687808 */ /* 0x000fe40001800000 */
[----:B------:R-:W-:Y:S02]  /*12930*/  FSEL R114, R114, -INF , !P2 ;  /* 0xff80000072727808 */ /* 0x000fe40005000000 */
[----:B------:R-:W-:Y:S02]  /*12940*/  ISETP.LE.AND P3, PT, R3, UR29, PT ;  /* 0x0000001d03007c0c */ /* 0x000fe4000bf63270 */
[----:B------:R-:W-:Y:S02]  /*12950*/  FSEL R153, R105, -INF , P6 ;  /* 0xff80000069997808 */ /* 0x000fe40003000000 */
[----:B------:R-:W-:-:S02]  /*12960*/  FSEL R156, R92, -INF , P5 ;  /* 0xff8000005c9c7808 */ /* 0x000fc40002800000 */
[----:B------:R-:W-:Y:S02]  /*12970*/  ISETP.LE.AND P0, PT, R3, UR30, PT ;  /* 0x0000001e03007c0c */ /* 0x000fe4000bf03270 */
[----:B------:R-:W-:Y:S02]  /*12980*/  FSEL R105, R113, -INF , !P4 ;  /* 0xff80000071697808 */ /* 0x000fe40006000000 */
[----:B------:R-:W-:Y:S02]  /*12990*/  FSEL R160, R114, -INF , P1 ;  /* 0xff80000072a07808 */ /* 0x000fe40000800000 */
[C---:B------:R-:W-:Y:S01]  /*129a0*/  ISETP.GE.AND P5, PT, R0.reuse, UR59, PT ;  /* 0x0000003b00007c0c */ /* 0x040fe2000bfa6270 */
[----:B------:R-:W-:Y:S01]  /*129b0*/  UIADD3 UR59, UPT, UPT, UR49, 0x51, URZ ;  /* 0x00000051313b7890 */ /* 0x000fe2000fffe0ff */
[----:B------:R-:W-:Y:S01]  /*129c0*/  ISETP.GE.AND P4, PT, R0, UR29, PT ;  /* 0x0000001d00007c0c */ /* 0x000fe2000bf86270 */
[----:B------:R-:W-:Y:S01]  /*129d0*/  UIADD3 UR29, UPT, UPT, UR49, 0x65, URZ ;  /* 0x00000065311d7890 */ /* 0x000fe2000fffe0ff */
[----:B------:R-:W-:-:S02]  /*129e0*/  ISETP.LE.AND P1, PT, R3, UR26, PT ;  /* 0x0000001a03007c0c */ /* 0x000fc4000bf23270 */
[----:B------:R-:W-:Y:S02]  /*129f0*/  FSEL R101, R117, -INF , !P3 ;  /* 0xff80000075657808 */ /* 0x000fe40005800000 */
[----:B------:R-:W-:Y:S02]  /*12a00*/  FSEL R100, R116, -INF , !P0 ;  /* 0xff80000074647808 */ /* 0x000fe40004000000 */
[----:B------:R-:W-:Y:S02]  /*12a10*/  FSEL R159, R97, -INF , P5 ;  /* 0xff800000619f7808 */ /* 0x000fe40002800000 */
[----:B------:R-:W-:Y:S02]  /*12a20*/  ISETP.LE.AND P2, PT, R3, UR28, PT ;  /* 0x0000001c03007c0c */ /* 0x000fe4000bf43270 */
[----:B------:R-:W-:Y:S01]  /*12a30*/  ISETP.GE.AND P0, PT, R0, UR26, PT ;  /* 0x0000001a00007c0c */ /* 0x000fe2000bf06270 */
[----:B------:R-:W-:Y:S01]  /*12a40*/  UIADD3 UR26, UPT, UPT, UR49, 0x68, URZ ;  /* 0x00000068311a7890 */ /* 0x000fe2000fffe0ff */
[----:B------:R-:W-:-:S02]  /*12a50*/  FSEL R101, R101, -INF , P4 ;  /* 0xff80000065657808 */ /* 0x000fc40002000000 */
[----:B------:R-:W-:Y:S02]  /*12a60*/  FSEL R56, R56, -INF , !P1 ;  /* 0xff80000038387808 */ /* 0x000fe40004800000 */
[----:B------:R-:W-:Y:S01]  /*12a70*/  ISETP.GE.AND P5, PT, R0, UR34, PT ;  /* 0x0000002200007c0c */ /* 0x000fe2000bfa6270 */
[----:B------:R-:W-:Y:S01]  /*12a80*/  UIADD3 UR34, UPT, UPT, UR49, 0x56, URZ ;  /* 0x0000005631227890 */ /* 0x000fe2000fffe0ff */
[C---:B------:R-:W-:Y:S02]  /*12a90*/  ISETP.LE.AND P4, PT, R3.reuse, UR24, PT ;  /* 0x0000001803007c0c */ /* 0x040fe4000bf83270 */
[----:B------:R-:W-:Y:S02]  /*12aa0*/  ISETP.LE.AND P3, PT, R3, UR25, PT ;  /* 0x0000001903007c0c */ /* 0x000fe4000bf63270 */
[----:B------:R-:W-:Y:S02]  /*12ab0*/  FSEL R112, R118, -INF , !P2 ;  /* 0xff80000076707808 */ /* 0x000fe40005000000 */
[----:B------:R-:W-:-:S02]  /*12ac0*/  FSEL R96, R56, -INF , P0 ;  /* 0xff80000038607808 */ /* 0x000fc40000000000 */
[----:B------:R-:W-:Y:S02]  /*12ad0*/  FSEL R166, R102, -INF , P5 ;  /* 0xff80000066a67808 */ /* 0x000fe40002800000 */
[----:B------:R-:W-:Y:S01]  /*12ae0*/  ISETP.GE.AND P2, PT, R0, UR24, PT ;  /* 0x0000001800007c0c */ /* 0x000fe2000bf46270 */
[----:B------:R-:W-:Y:S01]  /*12af0*/  UIADD3 UR24, UPT, UPT, UR49, 0x6a, URZ ;  /* 0x0000006a31187890 */ /* 0x000fe2000fffe0ff */
[----:B------:R-:W-:Y:S02]  /*12b00*/  ISETP.LE.AND P0, PT, R3, UR21, PT ;  /* 0x0000001503007c0c */ /* 0x000fe4000bf03270 */
[----:B------:R-:W-:Y:S02]  /*12b10*/  FSEL R58, R58, -INF , !P4 ;  /* 0xff8000003a3a7808 */ /* 0x000fe40006000000 */
[----:B------:R-:W-:Y:S01]  /*12b20*/  ISETP.GE.AND P5, PT, R0, UR19, PT ;  /* 0x0000001300007c0c */ /* 0x000fe2000bfa6270 */
[----:B------:R-:W-:Y:S01]  /*12b30*/  UIADD3 UR19, UPT, UPT, UR49, 0x5c, URZ ;  /* 0x0000005c31137890 */ /* 0x000fe2000fffe0ff */
[----:B------:R-:W-:-:S02]  /*12b40*/  FSEL R57, R57, -INF , !P3 ;  /* 0xff80000039397808 */ /* 0x000fc40005800000 */
[----:B------:R-:W-:Y:S02]  /*12b50*/  ISETP.LE.AND P1, PT, R3, UR22, PT ;  /* 0x0000001603007c0c */ /* 0x000fe4000bf23270 */
[----:B------:R-:W-:Y:S01]  /*12b60*/  ISETP.GE.AND P3, PT, R0, UR21, PT ;  /* 0x0000001500007c0c */ /* 0x000fe2000bf66270 */
[----:B------:R-:W-:Y:S01]  /*12b70*/  UIADD3 UR21, UPT, UPT, UR49, 0x6d, URZ ;  /* 0x0000006d31157890 */ /* 0x000fe2000fffe0ff */
[----:B------:R-:W-:Y:S02]  /*12b80*/  FSEL R106, R58, -INF , P2 ;  /* 0xff8000003a6a7808 */ /* 0x000fe40001000000 */
[----:B------:R-:W-:Y:S02]  /*12b90*/  FSEL R61, R61, -INF , !P0 ;  /* 0xff8000003d3d7808 */ /* 0x000fe40004000000 */
[----:B------:R-:W-:Y:S02]  /*12ba0*/  FSEL R108, R108, -INF , P5 ;  /* 0xff8000006c6c7808 */ /* 0x000fe40002800000 */
[----:B------:R-:W-:-:S02]  /*12bb0*/  ISETP.LE.AND P2, PT, R3, UR18, PT ;  /* 0x0000001203007c0c */ /* 0x000fc4000bf43270 */
[C---:B------:R-:W-:Y:S01]  /*12bc0*/  ISETP.GE.AND P5, PT, R0.reuse, UR33, PT ;  /* 0x0000002100007c0c */ /* 0x040fe2000bfa6270 */
[----:B------:R-:W-:Y:S01]  /*12bd0*/  UIADD3 UR33, UPT, UPT, UR49, 0x61, URZ ;  /* 0x0000006131217890 */ /* 0x000fe2000fffe0ff */
[----:B------:R-:W-:Y:S01]  /*12be0*/  ISETP.GE.AND P6, PT, R0, UR11, PT ;  /* 0x0000000b00007c0c */ /* 0x000fe2000bfc6270 */
[----:B------:R-:W-:Y:S01]  /*12bf0*/  UIADD3 UR11, UPT, UPT, UR49, 0x5e, URZ ;  /* 0x0000005e310b7890 */ /* 0x000fe2000fffe0ff */
[----:B------:R-:W-:Y:S02]  /*12c00*/  ISETP.LE.AND P4, PT, R3, UR20, PT ;  /* 0x0000001403007c0c */ /* 0x000fe4000bf83270 */
[----:B------:R-:W-:Y:S02]  /*12c10*/  FSEL R60, R60, -INF , !P1 ;  /* 0xff8000003c3c7808 */ /* 0x000fe40004800000 */
[----:B------:R-:W-:Y:S02]  /*12c20*/  FSEL R93, R61, -INF , P3 ;  /* 0xff8000003d5d7808 */ /* 0x000fe40001800000 */
[----:B------:R-:W-:Y:S01]  /*12c30*/  ISETP.GE.AND P1, PT, R0, UR18, PT ;  /* 0x0000001200007c0c */ /* 0x000fe2000bf26270 */
[----:B------:R-:W-:Y:S01]  /*12c40*/  UIADD3 UR18, UPT, UPT, UR49, 0x70, URZ ;  /* 0x0000007031127890 */ /* 0x000fe2000fffe0ff */
[----:B------:R-:W-:-:S02]  /*12c50*/  ISETP.LE.AND P3, PT, R3, UR16, PT ;  /* 0x0000001003007c0c */ /* 0x000fc4000bf63270 */
[----:B------:R-:W-:Y:S02]  /*12c60*/  FSEL R64, R64, -INF , !P2 ;  /* 0xff80000040407808 */ /* 0x000fe40005000000 */
[----:B------:R-:W-:Y:S02]  /*12c70*/  FSEL R105, R105, -INF , P5 ;  /* 0xff80000069697808 */ /* 0x000fe40002800000 */
[----:B------:R-:W-:Y:S02]  /*12c80*/  FSEL R162, R110, -INF , P6 ;  /* 0xff8000006ea27808 */ /* 0x000fe40003000000 */
[C---:B------:R-:W-:Y:S01]  /*12c90*/  ISETP.GE.AND P5, PT, R0.reuse, UR28, PT ;  /* 0x0000001c00007c0c */ /* 0x040fe2000bfa6270 */
[----:B------:R-:W-:Y:S01]  /*12ca0*/  UIADD3 UR28, UPT, UPT, UR49, 0x66, URZ ;  /* 0x00000066311c7890 */ /* 0x000fe2000fffe0ff */
[----:B------:R-:W-:Y:S01]  /*12cb0*/  ISETP.GE.AND P6, PT, R0, UR30, PT ;  /* 0x0000001e00007c0c */ /* 0x000fe2000bfc6270 */
[----:B------:R-:W-:Y:S01]  /*12cc0*/  UIADD3 UR30, UPT, UPT, UR49, 0x64, URZ ;  /* 0x00000064311e7890 */ /* 0x000fe2000fffe0ff */
[----:B------:R-:W-:-:S02]  /*12cd0*/  FSEL R62, R62, -INF , !P4 ;  /* 0xff8000003e3e7808 */ /* 0x000fc40006000000 */
[C---:B------:R-:W-:Y:S02]  /*12ce0*/  ISETP.LE.AND P0, PT, R3.reuse, UR17, PT ;  /* 0x0000001103007c0c */ /* 0x040fe4000bf03270 */
[----:B------:R-:W-:Y:S01]  /*12cf0*/  ISETP.GE.AND P4, PT, R0, UR16, PT ;  /* 0x0000001000007c0c */ /* 0x000fe2000bf86270 */
[----:B------:R-:W-:Y:S01]  /*12d00*/  UIADD3 UR16, UPT, UPT, UR49, 0x72, URZ ;  /* 0x0000007231107890 */ /* 0x000fe2000fffe0ff */
[----:B------:R-:W-:Y:S02]  /*12d10*/  FSEL R64, R64, -INF , P1 ;  /* 0xff80000040407808 */ /* 0x000fe40000800000 */
[----:B------:R-:W-:Y:S02]  /*12d20*/  FSEL R66, R66, -INF , !P3 ;  /* 0xff80000042427808 */ /* 0x000fe40005800000 */
[----:B------:R-:W-:Y:S02]  /*12d30*/  ISETP.LE.AND P1, PT, R3, UR13, PT ;  /* 0x0000000d03007c0c */ /* 0x000fe4000bf23270 */
[----:B------:R-:W-:-:S02]  /*12d40*/  FSEL R112, R112, -INF , P5 ;  /* 0xff80000070707808 */ /* 0x000fc40002800000 */
[----:B------:R-:W-:Y:S02]  /*12d50*/  FSEL R100, R100, -INF , P6 ;  /* 0xff80000064647808 */ /* 0x000fe40003000000 */
[C---:B------:R-:W-:Y:S01]  /*12d60*/  ISETP.GE.AND P5, PT, R0.reuse, UR22, PT ;  /* 0x0000001600007c0c */ /* 0x040fe2000bfa6270 */
[----:B------:R-:W-:Y:S01]  /*12d70*/  UIADD3 UR22, UPT, UPT, UR49, 0x6c, URZ ;  /* 0x0000006c31167890 */ /* 0x000fe2000fffe0ff */
[----:B------:R-:W-:Y:S01]  /*12d80*/  ISETP.GE.AND P6, PT, R0, UR25, PT ;  /* 0x0000001900007c0c */ /* 0x000fe2000bfc6270 */
[----:B------:R-:W-:Y:S01]  /*12d90*/  UIADD3 UR25, UPT, UPT, UR49, 0x69, URZ ;  /* 0x0000006931197890 */ /* 0x000fe2000fffe0ff */
[----:B------:R-:W-:Y:S02]  /*12da0*/  ISETP.LE.AND P2, PT, R3, UR14, PT ;  /* 0x0000000e03007c0c */ /* 0x000fe4000bf43270 */
[----:B------:R-:W-:Y:S02]  /*12db0*/  FSEL R65, R65, -INF , !P0 ;  /* 0xff80000041417808 */ /* 0x000fe40004000000 */
[----:B------:R-:W-:-:S02]  /*12dc0*/  FSEL R90, R66, -INF , P4 ;  /* 0xff800000425a7808 */ /* 0x000fc40002000000 */
[----:B------:R-:W-:Y:S01]  /*12dd0*/  ISETP.GE.AND P0, PT, R0, UR13, PT ;  /* 0x0000000d00007c0c */ /* 0x000fe2000bf06270 */
[----:B------:R-:W-:Y:S01]  /*12de0*/  UIADD3 UR13, UPT, UPT, UR49, 0x75, URZ ;  /* 0x00000075310d7890 */ /* 0x000fe2000fffe0ff */
[----:B------:R-:W-:Y:S02]  /*12df0*/  ISETP.LE.AND P4, PT, R3, UR10, PT ;  /* 0x0000000a03007c0c */ /* 0x000fe4000bf83270 */
[----:B------:R-:W-:Y:S02]  /*12e00*/  FSEL R61, R69, -INF , !P1 ;  /* 0xff800000453d7808 */ /* 0x000fe40004800000 */
[----:B------:R-:W-:Y:S02]  /*12e10*/  FSEL R92, R60, -INF , P5 ;  /* 0xff8000003c5c7808 */ /* 0x000fe40002800000 */
[----:B------:R-:W-:Y:S02]  /*12e20*/  FSEL R97, R57, -INF , P6 ;  /* 0xff80000039617808 */ /* 0x000fe40003000000 */
[----:B------:R-:W-:-:S02]  /*12e30*/  FSEL R60, R68, -INF , !P2 ;  /* 0xff800000443c7808 */ /* 0x000fc40005000000 */
[C---:B------:R-:W-:Y:S01]  /*12e40*/  ISETP.GE.AND P6, PT, R0.reuse, UR20, PT ;  /* 0x0000001400007c0c */ /* 0x040fe2000bfc6270 */
[----:B------:R-:W-:Y:S01]  /*12e50*/  UIADD3 UR20, UPT, UPT, UR49, 0x6e, URZ ;  /* 0x0000006e31147890 */ /* 0x000fe2000fffe0ff */
[----:B------:R-:W-:Y:S02]  /*12e60*/  ISETP.LE.AND P3, PT, R3, UR12, PT ;  /* 0x0000000c03007c0c */ /* 0x000fe4000bf63270 */
[----:B------:R-:W-:Y:S01]  /*12e70*/  ISETP.GE.AND P2, PT, R0, UR10, PT ;  /* 0x0000000a00007c0c */ /* 0x000fe2000bf46270 */
[----:B------:R-:W-:Y:S01]  /*12e80*/  UIADD3 UR10, UPT, UPT, UR49, 0x78, URZ ;  /* 0x00000078310a7890 */ /* 0x000fe2000fffe0ff */
[----:B------:R-:W-:Y:S02]  /*12e90*/  FSEL R61, R61, -INF , P0 ;  /* 0xff8000003d3d7808 */ /* 0x000fe40000000000 */
[----:B------:R-:W-:Y:S02]  /*12ea0*/  FSEL R56, R72, -INF , !P4 ;  /* 0xff80000048387808 */ /* 0x000fe40006000000 */
[----:B------:R-:W-:-:S02]  /*12eb0*/  ISETP.LE.AND P0, PT, R3, UR8, PT ;  /* 0x0000000803007c0c */ /* 0x000fc4000bf03270 */
[----:B------:R-:W-:Y:S02]  /*12ec0*/  FSEL R94, R62, -INF , P6 ;  /* 0xff8000003e5e7808 */ /* 0x000fe40003000000 */
[C---:B------:R-:W-:Y:S02]  /*12ed0*/  ISETP.LE.AND P1, PT, R3.reuse, UR9, PT ;  /* 0x0000000903007c0c */ /* 0x040fe4000bf23270 */
[----:B------:R-:W-:Y:S02]  /*12ee0*/  FSEL R70, R70, -INF , !P3 ;  /* 0xff80000046467808 */ /* 0x000fe40005800000 */
[----:B------:R-:W-:Y:S02]  /*12ef0*/  FSEL R56, R56, -INF , P2 ;  /* 0xff80000038387808 */ /* 0x000fe40001000000 */
[----:B------:R-:W-:Y:S01]  /*12f00*/  ISETP.GE.AND P3, PT, R0, UR8, PT ;  /* 0x0000000800007c0c */ /* 0x000fe2000bf66270 */
[----:B------:R-:W-:Y:S01]  /*12f10*/  UIADD3 UR8, UPT, UPT, UR49, 0x7a, URZ ;  /* 0x0000007a31087890 */ /* 0x000fe2000fffe0ff */
[----:B------:R-:W-:-:S02]  /*12f20*/  ISETP.LE.AND P2, PT, R3, UR5, PT ;  /* 0x0000000503007c0c */ /* 0x000fc4000bf43270 */
[----:B------:R-:W-:Y:S02]  /*12f30*/  FSEL R62, R74, -INF , !P0 ;  /* 0xff8000004a3e7808 */ /* 0x000fe40004000000 */
[----:B------:R-:W-:Y:S02]  /*12f40*/  FSEL R57, R73, -INF , !P1 ;  /* 0xff80000049397808 */ /* 0x000fe40004800000 */
[----:B------:R-:W-:Y:S02]  /*12f50*/  ISETP.LE.AND P4, PT, R3, UR6, PT ;  /* 0x0000000603007c0c */ /* 0x000fe4000bf83270 */
[----:B------:R-:W-:Y:S01]  /*12f60*/  ISETP.GE.AND P1, PT, R0, UR5, PT ;  /* 0x0000000500007c0c */ /* 0x000fe2000bf26270 */
[----:B------:R-:W-:Y:S01]  /*12f70*/  UIADD3 UR5, UPT, UPT, UR49, 0x7d, URZ ;  /* 0x0000007d31057890 */ /* 0x000fe2000fffe0ff */
[----:B------:R-:W-:Y:S02]  /*12f80*/  FSEL R62, R62, -INF , P3 ;  /* 0xff8000003e3e7808 */ /* 0x000fe40001800000 */
[----:B------:R-:W-:-:S02]  /*12f90*/  FSEL R23, R77, -INF , !P2 ;  /* 0xff8000004d177808 */ /* 0x000fc40005000000 */
[----:B------:R-:W-:Y:S02]  /*12fa0*/  ISETP.LE.AND P3, PT, R3, UR73, PT ;  /* 0x0000004903007c0c */ /* 0x000fe4000bf63270 */
[----:B------:R-:W-:Y:S02]  /*12fb0*/  FSEL R22, R76, -INF , !P4 ;  /* 0xff8000004c167808 */ /* 0x000fe40006000000 */
[----:B------:R-:W-:Y:S02]  /*12fc0*/  FSEL R23, R23, -INF , P1 ;  /* 0xff80000017177808 */ /* 0x000fe40000800000 */
[----:B------:R-:W-:Y:S01]  /*12fd0*/  ISETP.GE.AND P4, PT, R0, UR73, PT ;  /* 0x0000004900007c0c */ /* 0x000fe2000bf86270 */
[----:B------:R-:W-:Y:S01]  /*12fe0*/  UIADD3 UR73, UPT, UPT, UR49, 0x1, URZ ;  /* 0x0000000131497890 */ /* 0x000fe2000fffe0ff */
[----:B------:R-:W-:Y:S02]  /*12ff0*/  ISETP.LE.AND P1, PT, R3, UR77, PT ;  /* 0x0000004d03007c0c */ /* 0x000fe4000bf23270 */
[----:B------:R-:W-:-:S02]  /*13000*/  FSEL R68, R80, -INF , !P3 ;  /* 0xff80000050447808 */ /* 0x000fc40005800000 */
[C---:B------:R-:W-:Y:S02]  /*13010*/  ISETP.LE.AND P3, PT, R3.reuse, UR76, PT ;  /* 0x0000004c03007c0c */ /* 0x040fe4000bf63270 */
[----:B------:R-:W-:Y:S02]  /*13020*/  FSEL R68, R68, -INF , P4 ;  /* 0xff80000044447808 */ /* 0x000fe40002000000 */
[----:B------:R-:W-:Y:S02]  /*13030*/  FSEL R7, R82, -INF , !P1 ;  /* 0xff80000052077808 */ /* 0x000fe40004800000 */
[C---:B------:R-:W-:Y:S02]  /*13040*/  ISETP.LE.AND P4, PT, R3.reuse, UR75, PT ;  /* 0x0000004b03007c0c */ /* 0x040fe4000bf83270 */
[----:B------:R-:W-:Y:S02]  /*13050*/  ISETP.LE.AND P1, PT, R3, UR74, PT ;  /* 0x0000004a03007c0c */ /* 0x000fe4000bf23270 */
[----:B------:R-:W-:-:S02]  /*13060*/  FSEL R110, R84, -INF , !P3 ;  /* 0xff800000546e7808 */ /* 0x000fc40005800000 */
[----:B------:R-:W-:Y:S02]  /*13070*/  ISETP.LE.AND P3, PT, R3, UR72, PT ;  /* 0x0000004803007c0c */ /* 0x000fe4000bf63270 */
[----:B------:R-:W-:Y:S02]  /*13080*/  FSEL R85, R85, -INF , !P4 ;  /* 0xff80000055557808 */ /* 0x000fe40006000000 */
        /* <DEDUP_REMOVED lines=14> */
[C---:B------:R-:W-:Y:S02]  /*13170*/  ISETP.LE.AND P1, PT, R3.reuse, UR64, PT ;  /* 0x0000004003007c0c */ /* 0x040fe4000bf23270 */
[----:B------:R-:W-:-:S02]  /*13180*/  ISETP.LE.AND P0, PT, R3, UR4, PT ;  /* 0x0000000403007c0c */ /* 0x000fc4000bf03270 */
[----:B------:R-:W-:Y:S02]  /*13190*/  FSEL R84, R32, -INF , !P3 ;  /* 0xff80000020547808 */ /* 0x000fe40005800000 */
[----:B------:R-:W-:Y:S02]  /*131a0*/  ISETP.LE.AND P3, PT, R3, UR63, PT ;  /* 0x0000003f03007c0c */ /* 0x000fe4000bf63270 */
[----:B------:R-:W-:Y:S02]  /*131b0*/  FSEL R33, R33, -INF , !P4 ;  /* 0xff80000021217808 */ /* 0x000fe40006000000 */
[----:B------:R-:W-:Y:S02]  /*131c0*/  FSEL R114, R34, -INF , !P1 ;  /* 0xff80000022727808 */ /* 0x000fe40004800000 */
[C---:B------:R-:W-:Y:S02]  /*131d0*/  ISETP.LE.AND P4, PT, R3.reuse, UR62, PT ;  /* 0x0000003e03007c0c */ /* 0x040fe4000bf83270 */
[----:B------:R-:W-:-:S02]  /*131e0*/  ISETP.LE.AND P1, PT, R3, UR61, PT ;  /* 0x0000003d03007c0c */ /* 0x000fc4000bf23270 */
[----:B------:R-:W-:Y:S02]  /*131f0*/  FSEL R58, R78, -INF , !P0 ;  /* 0xff8000004e3a7808 */ /* 0x000fe40004000000 */
[----:B------:R-:W-:Y:S02]  /*13200*/  FSEL R78, R36, -INF , !P3 ;  /* 0xff800000244e7808 */ /* 0x000fe40005800000 */
[----:B------:R-:W-:Y:S02]  /*13210*/  ISETP.LE.AND P3, PT, R3, UR60, PT ;  /* 0x0000003c03007c0c */ /* 0x000fe4000bf63270 */
[----:B------:R-:W-:Y:S02]  /*13220*/  FSEL R37, R37, -INF , !P4 ;  /* 0xff80000025257808 */ /* 0x000fe40006000000 */
[----:B------:R-:W-:Y:S02]  /*13230*/  FSEL R102, R38, -INF , !P1 ;  /* 0xff80000026667808 */ /* 0x000fe40004800000 */
[----:B------:R-:W-:-:S02]  /*13240*/  ISETP.LE.AND P4, PT, R3, UR59, PT ;  /* 0x0000003b03007c0c */ /* 0x000fc4000bf83270 */
[C---:B------:R-:W-:Y:S02]  /*13250*/  ISETP.LE.AND P1, PT, R3.reuse, UR58, PT ;  /* 0x0000003a03007c0c */ /* 0x040fe4000bf23270 */
[----:B------:R-:W-:Y:S02]  /*13260*/  FSEL R82, R40, -INF , !P3 ;  /* 0xff80000028527808 */ /* 0x000fe40005800000 */
[----:B------:R-:W-:Y:S02]  /*13270*/  ISETP.LE.AND P3, PT, R3, UR57, PT ;  /* 0x0000003903007c0c */ /* 0x000fe4000bf63270 */
[----:B------:R-:W-:Y:S02]  /*13280*/  FSEL R41, R41, -INF , !P4 ;  /* 0xff80000029297808 */ /* 0x000fe40006000000 */
[----:B------:R-:W-:Y:S02]  /*13290*/  FSEL R98, R42, -INF , !P1 ;  /* 0xff8000002a627808 */ /* 0x000fe40004800000 */
[----:B------:R-:W-:-:S02]  /*132a0*/  ISETP.LE.AND P4, PT, R3, UR35, PT ;  /* 0x0000002303007c0c */ /* 0x000fc4000bf83270 */
[C---:B------:R-:W-:Y:S02]  /*132b0*/  ISETP.LE.AND P1, PT, R3.reuse, UR34, PT ;  /* 0x0000002203007c0c */ /* 0x040fe4000bf23270 */
[----:B------:R-:W-:Y:S01]  /*132c0*/  ISETP.GE.AND P5, PT, R0, UR17, PT ;  /* 0x0000001100007c0c */ /* 0x000fe2000bfa6270 */
[----:B------:R-:W-:Y:S01]  /*132d0*/  UIADD3 UR17, UPT, UPT, UR49, 0x71, URZ ;  /* 0x0000007131117890 */ /* 0x000fe2000fffe0ff */
[----:B------:R-:W-:Y:S02]  /*132e0*/  FSEL R76, R44, -INF , !P3 ;  /* 0xff8000002c4c7808 */ /* 0x000fe40005800000 */
[----:B------:R-:W-:Y:S02]  /*132f0*/  ISETP.LE.AND P3, PT, R3, UR31, PT ;  /* 0x0000001f03007c0c */ /* 0x000fe4000bf63270 */
[----:B------:R-:W-:Y:S02]  /*13300*/  FSEL R45, R45, -INF , !P4 ;  /* 0xff8000002d2d7808 */ /* 0x000fe40006000000 */
[----:B------:R-:W-:-:S02]  /*13310*/  FSEL R80, R46, -INF , !P1 ;  /* 0xff8000002e507808 */ /* 0x000fc40004800000 */
[C---:B------:R-:W-:Y:S02]  /*13320*/  ISETP.LE.AND P4, PT, R3.reuse, UR27, PT ;  /* 0x0000001b03007c0c */ /* 0x040fe4000bf83270 */
[----:B------:R-:W-:Y:S02]  /*13330*/  ISETP.LE.AND P1, PT, R3, UR23, PT ;  /* 0x0000001703007c0c */ /* 0x000fe4000bf23270 */
[----:B------:R-:W-:Y:S02]  /*13340*/  FSEL R65, R65, -INF , P5 ;  /* 0xff80000041417808 */ /* 0x000fe40002800000 */
[----:B------:R-:W-:Y:S01]  /*13350*/  ISETP.GE.AND P5, PT, R0, UR12, PT ;  /* 0x0000000c00007c0c */ /* 0x000fe2000bfa6270 */
[----:B------:R-:W-:Y:S01]  /*13360*/  UIADD3 UR12, UPT, UPT, UR49, 0x76, URZ ;  /* 0x00000076310c7890 */ /* 0x000fe2000fffe0ff */
[----:B------:R-:W-:Y:S02]  /*13370*/  FSEL R66, R48, -INF , !P3 ;  /* 0xff80000030427808 */ /* 0x000fe40005800000 */
[----:B------:R-:W-:-:S02]  /*13380*/  ISETP.LE.AND P3, PT, R3, UR19, PT ;  /* 0x0000001303007c0c */ /* 0x000fc4000bf63270 */
[----:B------:R-:W-:Y:S02]  /*13390*/  FSEL R49, R49, -INF , !P4 ;  /* 0xff80000031317808 */ /* 0x000fe40006000000 */
[----:B------:R-:W-:Y:S02]  /*133a0*/  FSEL R74, R50, -INF , !P1 ;  /* 0xff800000324a7808 */ /* 0x000fe40004800000 */
[C---:B------:R-:W-:Y:S02]  /*133b0*/  ISETP.LE.AND P4, PT, R3.reuse, UR15, PT ;  /* 0x0000000f03007c0c */ /* 0x040fe4000bf83270 */
[----:B------:R-:W-:Y:S02]  /*133c0*/  ISETP.LE.AND P1, PT, R3, UR11, PT ;  /* 0x0000000b03007c0c */ /* 0x000fe4000bf23270 */
[----:B------:R-:W-:Y:S02]  /*133d0*/  FSEL R72, R70, -INF , P5 ;  /* 0xff80000046487808 */ /* 0x000fe40002800000 */
[----:B------:R-:W-:-:S02]  /*133e0*/  FSEL R70, R52, -INF , !P3 ;  /* 0xff80000034467808 */ /* 0x000fc40005800000 */
[----:B------:R-:W-:Y:S02]  /*133f0*/  FSEL R53, R53, -INF , !P4 ;  /* 0xff80000035357808 */ /* 0x000fe40006000000 */
[----:B------:R-:W-:Y:S02]  /*13400*/  FSEL R52, R54, -INF , !P1 ;  /* 0xff80000036347808 */ /* 0x000fe40004800000 */
[C---:B------:R-:W-:Y:S02]  /*13410*/  ISETP.LE.AND P4, PT, R3.reuse, UR33, PT ;  /* 0x0000002103007c0c */ /* 0x040fe4000bf83270 */
[C---:B------:R-:W-:Y:S02]  /*13420*/  ISETP.LE.AND P1, PT, R3.reuse, UR32, PT ;  /* 0x0000002003007c0c */ /* 0x040fe4000bf23270 */
[----:B------:R-:W-:Y:S02]  /*13430*/  ISETP.LE.AND P3, PT, R3, UR7, PT ;  /* 0x0000000703007c0c */ /* 0x000fe4000bf63270 */
[----:B------:R-:W-:-:S02]  /*13440*/  FSEL R121, R121, -INF , !P4 ;  /* 0xff80000079797808 */ /* 0x000fc40006000000 */
[----:B------:R-:W-:Y:S02]  /*13450*/  FSEL R48, R122, -INF , !P1 ;  /* 0xff8000007a307808 */ /* 0x000fe40004800000 */
[C---:B------:R-:W-:Y:S02]  /*13460*/  ISETP.LE.AND P4, PT, R3.reuse, UR29, PT ;  /* 0x0000001d03007c0c */ /* 0x040fe4000bf83270 */
[C---:B------:R-:W-:Y:S02]  /*13470*/  ISETP.LE.AND P1, PT, R3.reuse, UR28, PT ;  /* 0x0000001c03007c0c */ /* 0x040fe4000bf23270 */
[----:B------:R-:W-:Y:S02]  /*13480*/  FSEL R50, R120, -INF , !P3 ;  /* 0xff80000078327808 */ /* 0x000fe40005800000 */
        /* <DEDUP_REMOVED lines=12> */
[----:B------:R-:W-:Y:S01]  /*13550*/  ISETP.GE.AND P6, PT, R0, UR14, PT ;  /* 0x0000000e00007c0c */ /* 0x000fe2000bfc6270 */
[----:B------:R-:W-:Y:S01]  /*13560*/  UIADD3 UR14, UPT, UPT, UR49, 0x74, URZ ;  /* 0x00000074310e7890 */ /* 0x000fe2000fffe0ff */
[----:B------:R-:W-:-:S02]  /*13570*/  ISETP.LE.AND P3, PT, R3, UR22, PT ;  /* 0x0000001603007c0c */ /* 0x000fc4000bf63270 */
[----:B------:R-:W-:Y:S02]  /*13580*/  FSEL R133, R133, -INF , !P4 ;  /* 0xff80000085857808 */ /* 0x000fe40006000000 */
[----:B------:R-:W-:Y:S02]  /*13590*/  FSEL R36, R134, -INF , !P1 ;  /* 0xff80000086247808 */ /* 0x000fe40004800000 */
[C---:B------:R-:W-:Y:S02]  /*135a0*/  ISETP.LE.AND P4, PT, R3.reuse, UR17, PT ;  /* 0x0000001103007c0c */ /* 0x040fe4000bf83270 */
[----:B------:R-:W-:Y:S02]  /*135b0*/  ISETP.LE.AND P1, PT, R3, UR16, PT ;  /* 0x0000001003007c0c */ /* 0x000fe4000bf23270 */
[----:B------:R-:W-:Y:S02]  /*135c0*/  FSEL R60, R60, -INF , P6 ;  /* 0xff8000003c3c7808 */ /* 0x000fe40003000000 */
[----:B------:R-:W-:-:S02]  /*135d0*/  FSEL R38, R132, -INF , !P3 ;  /* 0xff80000084267808 */ /* 0x000fc40005800000 */
[----:B------:R-:W-:Y:S01]  /*135e0*/  ISETP.GE.AND P6, PT, R0, UR9, PT ;  /* 0x0000000900007c0c */ /* 0x000fe2000bfc6270 */
[----:B------:R-:W-:Y:S01]  /*135f0*/  UIADD3 UR9, UPT, UPT, UR49, 0x79, URZ ;  /* 0x0000007931097890 */ /* 0x000fe2000fffe0ff */
[----:B------:R-:W-:Y:S02]  /*13600*/  ISETP.LE.AND P3, PT, R3, UR18, PT ;  /* 0x0000001203007c0c */ /* 0x000fe4000bf63270 */
[----:B------:R-:W-:Y:S02]  /*13610*/  FSEL R137, R137, -INF , !P4 ;  /* 0xff80000089897808 */ /* 0x000fe40006000000 */
[----:B------:R-:W-:Y:S02]  /*13620*/  FSEL R32, R138, -INF , !P1 ;  /* 0xff8000008a207808 */ /* 0x000fe40004800000 */
[C---:B------:R-:W-:Y:S02]  /*13630*/  ISETP.LE.AND P4, PT, R3.reuse, UR13, PT ;  /* 0x0000000d03007c0c */ /* 0x040fe4000bf83270 */
[----:B------:R-:W-:-:S02]  /*13640*/  ISETP.LE.AND P1, PT, R3, UR12, PT ;  /* 0x0000000c03007c0c */ /* 0x000fc4000bf23270 */
[----:B------:R-:W-:Y:S02]  /*13650*/  FSEL R57, R57, -INF , P6 ;  /* 0xff80000039397808 */ /* 0x000fe40003000000 */
[----:B------:R-:W-:Y:S02]  /*13660*/  FSEL R34, R136, -INF , !P3 ;  /* 0xff80000088227808 */ /* 0x000fe40005800000 */
[----:B------:R-:W-:Y:S01]  /*13670*/  ISETP.GE.AND P6, PT, R0, UR4, PT ;  /* 0x0000000400007c0c */ /* 0x000fe2000bfc6270 */
[----:B------:R-:W-:Y:S01]  /*13680*/  UIADD3 UR4, UPT, UPT, UR49, 0x7e, URZ ;  /* 0x0000007e31047890 */ /* 0x000fe2000fffe0ff */
[----:B------:R-:W-:Y:S02]  /*13690*/  ISETP.LE.AND P3, PT, R3, UR14, PT ;  /* 0x0000000e03007c0c */ /* 0x000fe4000bf63270 */
[----:B------:R-:W-:Y:S02]  /*136a0*/  FSEL R141, R141, -INF , !P4 ;  /* 0xff8000008d8d7808 */ /* 0x000fe40006000000 */
[----:B------:R-:W-:-:S02]  /*136b0*/  FSEL R28, R142, -INF , !P1 ;  /* 0xff8000008e1c7808 */ /* 0x000fc40004800000 */
[----:B------:R-:W-:Y:S01]  /*136c0*/  ISETP.GE.AND P5, PT, R0, UR6, PT ;  /* 0x0000000600007c0c */ /* 0x000fe2000bfa6270 */
[----:B------:R-:W-:Y:S01]  /*136d0*/  UIADD3 UR6, UPT, UPT, UR49, 0x7c, URZ ;  /* 0x0000007c31067890 */ /* 0x000fe2000fffe0ff */
[C---:B------:R-:W-:Y:S02]  /*136e0*/  ISETP.LE.AND P4, PT, R3.reuse, UR9, PT ;  /* 0x0000000903007c0c */ /* 0x040fe4000bf83270 */
[C---:B------:R-:W-:Y:S02]  /*136f0*/  ISETP.LE.AND P1, PT, R3.reuse, UR8, PT ;  /* 0x0000000803007c0c */ /* 0x040fe4000bf23270 */
[----:B------:R-:W-:Y:S02]  /*13700*/  FSEL R30, R140, -INF , !P3 ;  /* 0xff8000008c1e7808 */ /* 0x000fe40005800000 */
[C---:B------:R-:W-:Y:S02]  /*13710*/  ISETP.LE.AND P2, PT, R3.reuse, UR37, PT ;  /* 0x0000002503007c0c */ /* 0x040fe4000bf43270 */
[----:B------:R-:W-:-:S02]  /*13720*/  ISETP.LE.AND P3, PT, R3, UR10, PT ;  /* 0x0000000a03007c0c */ /* 0x000fc4000bf63270 */
[----:B------:R-:W-:Y:S02]  /*13730*/  FSEL R22, R22, -INF , P5 ;  /* 0xff80000016167808 */ /* 0x000fe40002800000 */
[----:B------:R-:W-:Y:S02]  /*13740*/  FSEL R145, R145, -INF , !P4 ;  /* 0xff80000091917808 */ /* 0x000fe40006000000 */
[----:B------:R-:W-:Y:S02]  /*13750*/  FSEL R24, R146, -INF , !P1 ;  /* 0xff80000092187808 */ /* 0x000fe40004800000 */
[----:B------:R-:W-:Y:S01]  /*13760*/  ISETP.GE.AND P5, PT, R0, UR37, PT ;  /* 0x0000002500007c0c */ /* 0x000fe2000bfa6270 */
[----:B------:R-:W-:Y:S01]  /*13770*/  UIADD3 UR37, UPT, UPT, UR49, 0x3, URZ ;  /* 0x0000000331257890 */ /* 0x000fe2000fffe0ff */
[C---:B------:R-:W-:Y:S02]  /*13780*/  ISETP.LE.AND P4, PT, R3.reuse, UR5, PT ;  /* 0x0000000503007c0c */ /* 0x040fe4000bf83270 */
[----:B------:R-:W-:-:S02]  /*13790*/  ISETP.LE.AND P1, PT, R3, UR4, PT ;  /* 0x0000000403007c0c */ /* 0x000fc4000bf23270 */
[----:B------:R-:W-:Y:S02]  /*137a0*/  FSEL R58, R58, -INF , P6 ;  /* 0xff8000003a3a7808 */ /* 0x000fe40003000000 */
[----:B------:R-:W-:Y:S02]  /*137b0*/  FSEL R69, R81, -INF , !P2 ;  /* 0xff80000051457808 */ /* 0x000fe40005000000 */
[----:B------:R-:W-:Y:S02]  /*137c0*/  FSEL R26, R144, -INF , !P3 ;  /* 0xff800000901a7808 */ /* 0x000fe40005800000 */
[C---:B------:R-:W-:Y:S01]  /*137d0*/  ISETP.GE.AND P0, PT, R0.reuse, UR77, PT ;  /* 0x0000004d00007c0c */ /* 0x040fe2000bf06270 */
[----:B------:R-:W-:Y:S01]  /*137e0*/  UIADD3 UR77, UPT, UPT, UR49, 0x7, URZ ;  /* 0x00000007314d7890 */ /* 0x000fe2000fffe0ff */
[----:B------:R-:W-:Y:S01]  /*137f0*/  ISETP.GE.AND P6, PT, R0, UR76, PT ;  /* 0x0000004c00007c0c */ /* 0x000fe2000bfc6270 */
[----:B------:R-:W-:Y:S01]  /*13800*/  UIADD3 UR76, UPT, UPT, UR49, 0xb, URZ ;  /* 0x0000000b314c7890 */ /* 0x000fe2000fffe0ff */
[----:B------:R-:W-:-:S02]  /*13810*/  ISETP.LE.AND P3, PT, R3, UR6, PT ;  /* 0x0000000603007c0c */ /* 0x000fc4000bf63270 */
[----:B------:R-:W-:Y:S02]  /*13820*/  FSEL R149, R149, -INF , !P4 ;  /* 0xff80000095957808 */ /* 0x000fe40006000000 */
[----:B------:R-:W-:Y:S02]  /*13830*/  FSEL R18, R150, -INF , !P1 ;  /* 0xff80000096127808 */ /* 0x000fe40004800000 */
[----:B------:R-:W-:Y:S01]  /*13840*/  ISETP.GE.AND P2, PT, R0, UR75, PT ;  /* 0x0000004b00007c0c */ /* 0x000fe2000bf46270 */
[----:B------:R-:W-:Y:S01]  /*13850*/  UIADD3 UR75, UPT, UPT, UR49, 0xf, URZ ;  /* 0x0000000f314b7890 */ /* 0x000fe2000fffe0ff */
[C---:B------:R-:W-:Y:S02]  /*13860*/  ISETP.LE.AND P4, PT, R3.reuse, UR49, PT ;  /* 0x0000003103007c0c */ /* 0x040fe4000bf83270 */
[----:B------:R-:W-:Y:S01]  /*13870*/  ISETP.LE.AND P1, PT, R3, UR73, PT ;  /* 0x0000004903007c0c */ /* 0x000fe2000bf23270 */
[----:B------:R-:W-:Y:S01]  /*13880*/  UIADD3 UR73, UPT, UPT, UR49, 0x17, URZ ;  /* 0x0000001731497890 */ /* 0x000fe2000fffe0ff */
[----:B------:R-:W-:-:S02]  /*13890*/  FSEL R69, R69, -INF , P5 ;  /* 0xff80000045457808 */ /* 0x000fc40002800000 */
[----:B------:R-:W-:Y:S02]  /*138a0*/  FSEL R54, R148, -INF , !P3 ;  /* 0xff80000094367808 */ /* 0x000fe40005800000 */
[----:B------:R-:W-:Y:S02]  /*138b0*/  ISETP.LE.AND P5, PT, R3, UR37, PT ;  /* 0x0000002503007c0c */ /* 0x000fe4000bfa3270 */
[----:B------:R-:W-:Y:S01]  /*138c0*/  ISETP.GE.AND P3, PT, R0, UR74, PT ;  /* 0x0000004a00007c0c */ /* 0x000fe2000bf66270 */
[----:B------:R-:W-:Y:S01]  /*138d0*/  UIADD3 UR74, UPT, UPT, UR49, 0x13, URZ ;  /* 0x00000013314a7890 */ /* 0x000fe2000fffe0ff */
[----:B------:R-:W-:Y:S02]  /*138e0*/  R2UR.FILL UR37, R4 ;  /* 0x00000000042572ca */ /* 0x000fe400004e0000 */
[----:B------:R-:W-:Y:S02]  /*138f0*/  FSEL R124, R88, -INF , !P4 ;  /* 0xff800000587c7808 */ /* 0x000fe40006000000 */
[----:B------:R-:W-:-:S02]  /*13900*/  FSEL R4, R89, -INF , !P1 ;  /* 0xff80000059047808 */ /* 0x000fc40004800000 */
[C---:B------:R-:W-:Y:S02]  /*13910*/  ISETP.LE.AND P4, PT, R3.reuse, UR77, PT ;  /* 0x0000004d03007c0c */ /* 0x040fe4000bf83270 */
[----:B------:R-:W-:Y:S02]  /*13920*/  ISETP.LE.AND P1, PT, R3, UR76, PT ;  /* 0x0000004c03007c0c */ /* 0x000fe4000bf23270 */
[----:B------:R-:W-:Y:S02]  /*13930*/  FSEL R91, R91, -INF , !P5 ;  /* 0xff8000005b5b7808 */ /* 0x000fe40006800000 */
[----:B------:R-:W-:Y:S02]  /*13940*/  ISETP.LE.AND P5, PT, R3, UR75, PT ;  /* 0x0000004b03007c0c */ /* 0x000fe4000bfa3270 */
[----:B------:R-:W-:Y:S02]  /*13950*/  FSEL R95, R95, -INF , !P4 ;  /* 0xff8000005f5f7808 */ /* 0x000fe40006000000 */
[----:B------:R-:W-:-:S02]  /*13960*/  FSEL R99, R99, -INF , !P1 ;  /* 0xff80000063637808 */ /* 0x000fc40004800000 */
[----:B------:R-:W-:Y:S02]  /*13970*/  ISETP.LE.AND P4, PT, R3, UR74, PT ;  /* 0x0000004a03007c0c */ /* 0x000fe4000bf83270 */
[C---:B------:R-:W-:Y:S01]  /*13980*/  ISETP.GE.AND P1, PT, R0.reuse, UR72, PT ;  /* 0x0000004800007c0c */ /* 0x040fe2000bf26270 */
[----:B------:R-:W-:Y:S01]  /*13990*/  UIADD3 UR72, UPT, UPT, UR49, 0x1b, URZ ;  /* 0x0000001b31487890 */ /* 0x000fe2000fffe0ff */
[----:B------:R-:W-:Y:S02]  /*139a0*/  FSEL R103, R103, -INF , !P5 ;  /* 0xff80000067677808 */ /* 0x000fe40006800000 */
[----:B------:R-:W-:Y:S02]  /*139b0*/  ISETP.LE.AND P5, PT, R3, UR73, PT ;  /* 0x0000004903007c0c */ /* 0x000fe4000bfa3270 */
[----:B------:R-:W-:Y:S02]  /*139c0*/  FSEL R107, R107, -INF , !P4 ;  /* 0xff8000006b6b7808 */ /* 0x000fe40006000000 */
[----:B------:R-:W-:Y:S01]  /*139d0*/  ISETP.GE.AND P4, PT, R0, UR71, PT ;  /* 0x0000004700007c0c */ /* 0x000fe2000bf86270 */
[----:B------:R-:W-:Y:S01]  /*139e0*/  UIADD3 UR71, UPT, UPT, UR49, 0x1f, URZ ;  /* 0x0000001f31477890 */ /* 0x000fe2000fffe0ff */
[----:B------:R-:W-:-:S02]  /*139f0*/  FSEL R163, R111, -INF , !P5 ;  /* 0xff8000006fa37808 */ /* 0x000fc40006800000 */
[----:B------:R-:W-:Y:S02]  /*13a00*/  ISETP.LE.AND P5, PT, R3, UR72, PT ;  /* 0x0000004803007c0c */ /* 0x000fe4000bfa3270 */
[----:B------:R-:W-:Y:S02]  /*13a10*/  FSEL R122, R7, -INF , P0 ;  /* 0xff800000077a7808 */ /* 0x000fe40000000000 */
[----:B------:R-:W-:Y:S02]  /*13a20*/  FSEL R115, R115, -INF , !P5 ;  /* 0xff80000073737808 */ /* 0x000fe40006800000 */
[----:B------:R-:W-:Y:S02]  /*13a30*/  ISETP.LE.AND P5, PT, R3, UR71, PT ;  /* 0x0000004703007c0c */ /* 0x000fe4000bfa3270 */
[----:B------:R-:W-:Y:S01]  /*13a40*/  ISETP.GE.AND P0, PT, R0, UR70, PT ;  /* 0x0000004600007c0c */ /* 0x000fe2000bf06270 */
[----:B------:R-:W-:Y:S01]  /*13a50*/  UIADD3 UR70, UPT, UPT, UR49, 0x23, URZ ;  /* 0x0000002331467890 */ /* 0x000fe2000fffe0ff */
[----:B------:R-:W-:-:S02]  /*13a60*/  FSEL R113, R119, -INF , !P5 ;  /* 0xff80000077717808 */ /* 0x000fc40006800000 */
[----:B------:R-:W-:Y:S02]  /*13a70*/  FSEL R111, R85, -INF , P2 ;  /* 0xff800000556f7808 */ /* 0x000fe40001000000 */
[C---:B------:R-:W-:Y:S01]  /*13a80*/  ISETP.GE.AND P5, PT, R0.reuse, UR69, PT ;  /* 0x0000004500007c0c */ /* 0x040fe2000bfa6270 */
[----:B------:R-:W-:Y:S01]  /*13a90*/  UIADD3 UR69, UPT, UPT, UR49, 0x27, URZ ;  /* 0x0000002731457890 */ /* 0x000fe2000fffe0ff */
[----:B------:R-:W-:Y:S01]  /*13aa0*/  ISETP.GE.AND P2, PT, R0, UR68, PT ;  /* 0x0000004400007c0c */ /* 0x000fe2000bf46270 */
[----:B------:R-:W-:Y:S01]  /*13ab0*/  UIADD3 UR68, UPT, UPT, UR49, 0x2b, URZ ;  /* 0x0000002b31447890 */ /* 0x000fe2000fffe0ff */
[----:B------:R-:W-:Y:S02]  /*13ac0*/  FSEL R120, R6, -INF , P3 ;  /* 0xff80000006787808 */ /* 0x000fe40001800000 */
[----:B------:R-:W-:Y:S01]  /*13ad0*/  ISETP.GE.AND P3, PT, R0, UR67, PT ;  /* 0x0000004300007c0c */ /* 0x000fe2000bf66270 */
[----:B------:R-:W-:Y:S01]  /*13ae0*/  UIADD3 UR67, UPT, UPT, UR49, 0x2f, URZ ;  /* 0x0000002f31437890 */ /* 0x000fe2000fffe0ff */
[----:B------:R-:W-:-:S02]  /*13af0*/  FSEL R118, R118, -INF , P0 ;  /* 0xff80000076767808 */ /* 0x000fc40000000000 */
[----:B------:R-:W-:Y:S02]  /*13b00*/  FSEL R88, R5, -INF , P1 ;  /* 0xff80000005587808 */ /* 0x000fe40000800000 */
[----:B------:R-:W-:Y:S02]  /*13b10*/  ISETP.LE.AND P0, PT, R3, UR70, PT ;  /* 0x0000004603007c0c */ /* 0x000fe4000bf03270 */
[----:B------:R-:W-:Y:S01]  /*13b20*/  ISETP.GE.AND P1, PT, R0, UR66, PT ;  /* 0x0000004200007c0c */ /* 0x000fe2000bf26270 */
[----:B------:R-:W-:Y:S01]  /*13b30*/  UIADD3 UR66, UPT, UPT, UR49, 0x33, URZ ;  /* 0x0000003331427890 */ /* 0x000fe2000fffe0ff */
[----:B------:R-:W-:Y:S02]  /*13b40*/  FSEL R110, R110, -INF , P6 ;  /* 0xff8000006e6e7808 */ /* 0x000fe40003000000 */
[----:B------:R-:W-:Y:S02]  /*13b50*/  FSEL R89, R25, -INF , P4 ;  /* 0xff80000019597808 */ /* 0x000fe40002000000 */
[----:B------:R-:W-:-:S02]  /*13b60*/  FSEL R86, R86, -INF , P5 ;  /* 0xff80000056567808 */ /* 0x000fc40002800000 */
[----:B------:R-:W-:Y:S01]  /*13b70*/  ISETP.GE.AND P4, PT, R0, UR65, PT ;  /* 0x0000004100007c0c */ /* 0x000fe2000bf86270 */
[----:B------:R-:W-:Y:S01]  /*13b80*/  UIADD3 UR65, UPT, UPT, UR49, 0x37, URZ ;  /* 0x0000003731417890 */ /* 0x000fe2000fffe0ff */
[C---:B------:R-:W-:Y:S02]  /*13b90*/  ISETP.LE.AND P6, PT, R3.reuse, UR69, PT ;  /* 0x0000004503007c0c */ /* 0x040fe4000bfc3270 */
[----:B------:R-:W-:Y:S02]  /*13ba0*/  ISETP.LE.AND P5, PT, R3, UR68, PT ;  /* 0x0000004403007c0c */ /* 0x000fe4000bfa3270 */
[----:B------:R-:W-:Y:S02]  /*13bb0*/  FSEL R9, R59, -INF , !P0 ;  /* 0xff8000003b097808 */ /* 0x000fe40004000000 */
[----:B------:R-:W-:Y:S02]  /*13bc0*/  ISETP.LE.AND P0, PT, R3, UR67, PT ;  /* 0x0000004303007c0c */ /* 0x000fe4000bf03270 */
[----:B------:R-:W-:-:S02]  /*13bd0*/  FSEL R8, R63, -INF , !P6 ;  /* 0xff8000003f087808 */ /* 0x000fc40007000000 */
[----:B------:R-:W-:Y:S02]  /*13be0*/  FSEL R7, R67, -INF , !P5 ;  /* 0xff80000043077808 */ /* 0x000fe40006800000 */
[----:B------:R-:W-:Y:S02]  /*13bf0*/  ISETP.LE.AND P6, PT, R3, UR66, PT ;  /* 0x0000004203007c0c */ /* 0x000fe4000bfc3270 */
[----:B------:R-:W-:Y:S01]  /*13c00*/  ISETP.GE.AND P5, PT, R0, UR64, PT ;  /* 0x0000004000007c0c */ /* 0x000fe2000bfa6270 */
[----:B------:R-:W-:Y:S01]  /*13c10*/  UIADD3 UR64, UPT, UPT, UR49, 0x3b, URZ ;  /* 0x0000003b31407890 */ /* 0x000fe2000fffe0ff */
[----:B------:R-:W-:Y:S02]  /*13c20*/  FSEL R73, R71, -INF , !P0 ;  /* 0xff80000047497808 */ /* 0x000fe40004000000 */
[----:B------:R-:W-:Y:S02]  /*13c30*/  ISETP.LE.AND P0, PT, R3, UR65, PT ;  /* 0x0000004103007c0c */ /* 0x000fe4000bf03270 */
[----:B------:R-:W-:-:S02]  /*13c40*/  FSEL R63, R75, -INF , !P6 ;  /* 0xff8000004b3f7808 */ /* 0x000fc40007000000 */
[----:B------:R-:W-:Y:S01]  /*13c50*/  ISETP.GE.AND P6, PT, R0, UR63, PT ;  /* 0x0000003f00007c0c */ /* 0x000fe2000bfc6270 */
[----:B------:R-:W-:Y:S01]  /*13c60*/  UIADD3 UR63, UPT, UPT, UR49, 0x3f, URZ ;  /* 0x0000003f313f7890 */ /* 0x000fe2000fffe0ff */
[----:B------:R-:W-:Y:S02]  /*13c70*/  FSEL R59, R79, -INF , !P0 ;  /* 0xff8000004f3b7808 */ /* 0x000fe40004000000 */
[----:B------:R-:W-:Y:S02]  /*13c80*/  ISETP.LE.AND P0, PT, R3, UR64, PT ;  /* 0x0000004003007c0c */ /* 0x000fe4000bf03270 */
[----:B------:R-:W-:Y:S02]  /*13c90*/  FSEL R84, R84, -INF , P1 ;  /* 0xff80000054547808 */ /* 0x000fe40000800000 */
[----:B------:R-:W-:Y:S02]  /*13ca0*/  FSEL R6, R83, -INF , !P0 ;  /* 0xff80000053067808 */ /* 0x000fe40004000000 */
[----:B------:R-:W-:-:S02]  /*13cb0*/  ISETP.LE.AND P0, PT, R3, UR63, PT ;  /* 0x0000003f03007c0c */ /* 0x000fc4000bf03270 */
[C---:B------:R-:W-:Y:S01]  /*13cc0*/  ISETP.GE.AND P1, PT, R0.reuse, UR60, PT ;  /* 0x0000003c00007c0c */ /* 0x040fe2000bf26270 */
[----:B------:R-:W-:Y:S01]  /*13cd0*/  UIADD3 UR60, UPT, UPT, UR49, 0x4b, URZ ;  /* 0x0000004b313c7890 */ /* 0x000fe2000fffe0ff */
[----:B------:R-:W-:Y:S02]  /*13ce0*/  FSEL R5, R87, -INF , !P0 ;  /* 0xff80000057057808 */ /* 0x000fe40004000000 */
[C---:B------:R-:W-:Y:S01]  /*13cf0*/  ISETP.GE.AND P0, PT, R0.reuse, UR62, PT ;  /* 0x0000003e00007c0c */ /* 0x040fe2000bf06270 */
[----:B------:R-:W-:Y:S01]  /*13d00*/  UIADD3 UR62, UPT, UPT, UR49, 0x43, URZ ;  /* 0x00000043313e7890 */ /* 0x000fe2000fffe0ff */
[----:B------:R-:W-:Y:S02]  /*13d10*/  FSEL R87, R29, -INF , P2 ;  /* 0xff8000001d577808 */ /* 0x000fe40001000000 */
[----:B------:R-:W-:Y:S01]  /*13d20*/  ISETP.GE.AND P2, PT, R0, UR61, PT ;  /* 0x0000003d00007c0c */ /* 0x000fe2000bf46270 */
[----:B------:R-:W-:Y:S01]  /*13d30*/  UIADD3 UR61, UPT, UPT, UR49, 0x47, URZ ;  /* 0x00000047313d7890 */ /* 0x000fe2000fffe0ff */
[----:B------:R-:W-:-:S02]  /*13d40*/  FSEL R116, R116, -INF , P3 ;  /* 0xff80000074747808 */ /* 0x000fc40001800000 */
[C---:B------:R-:W-:Y:S01]  /*13d50*/  ISETP.GE.AND P3, PT, R0.reuse, UR59, PT ;  /* 0x0000003b00007c0c */ /* 0x040fe2000bf66270 */
[----:B------:R-:W-:Y:S01]  /*13d60*/  UIADD3 UR59, UPT, UPT, UR49, 0x4f, URZ ;  /* 0x0000004f313b7890 */ /* 0x000fe2000fffe0ff */
[----:B------:R-:W-:Y:S02]  /*13d70*/  FSEL R79, R37, -INF , P0 ;  /* 0xff800000254f7808 */ /* 0x000fe40000000000 */
[----:B------:R-:W-:Y:S02]  /*13d80*/  FSEL R85, R33, -INF , P4 ;  /* 0xff80000021557808 */ /* 0x000fe40002000000 */
[----:B------:R-:W-:Y:S02]  /*13d90*/  ISETP.LE.AND P0, PT, R3, UR62, PT ;  /* 0x0000003e03007c0c */ /* 0x000fe4000bf03270 */
[----:B------:R-:W-:Y:S01]  /*13da0*/  ISETP.GE.AND P4, PT, R0, UR58, PT ;  /* 0x0000003a00007c0c */ /* 0x000fe2000bf86270 */
[----:B------:R-:W-:Y:S01]  /*13db0*/  UIADD3 UR58, UPT, UPT, UR49, 0x53, URZ ;  /* 0x00000053313a7890 */ /* 0x000fe2000fffe0ff */
[----:B------:R-:W-:-:S02]  /*13dc0*/  FSEL R114, R114, -INF , P5 ;  /* 0xff80000072727808 */ /* 0x000fc40002800000 */
[----:B------:R-:W-:Y:S02]  /*13dd0*/  FSEL R78, R78, -INF , P6 ;  /* 0xff8000004e4e7808 */ /* 0x000fe40003000000 */
[----:B------:R-:W-:Y:S02]  /*13de0*/  FSEL R102, R102, -INF , P2 ;  /* 0xff80000066667808 */ /* 0x000fe40001000000 */
[----:B------:R-:W-:Y:S01]  /*13df0*/  ISETP.GE.AND P5, PT, R0, UR57, PT ;  /* 0x0000003900007c0c */ /* 0x000fe2000bfa6270 */
[----:B------:R-:W-:Y:S01]  /*13e00*/  UIADD3 UR57, UPT, UPT, UR49, 0x57, URZ ;  /* 0x0000005731397890 */ /* 0x000fe2000fffe0ff */
[C---:B------:R-:W-:Y:S02]  /*13e10*/  ISETP.LE.AND P6, PT, R3.reuse, UR61, PT ;  /* 0x0000003d03007c0c */ /* 0x040fe4000bfc3270 */
[----:B------:R-:W-:Y:S02]  /*13e20*/  ISETP.LE.AND P2, PT, R3, UR60, PT ;  /* 0x0000003c03007c0c */ /* 0x000fe4000bf43270 */
[----:B------:R-:W-:-:S02]  /*13e30*/  FSEL R119, R27, -INF , !P0 ;  /* 0xff8000001b777808 */ /* 0x000fc40004000000 */
[----:B------:R-:W-:Y:S02]  /*13e40*/  ISETP.LE.AND P0, PT, R3, UR59, PT ;  /* 0x0000003b03007c0c */ /* 0x000fe4000bf03270 */
[----:B------:R-:W-:Y:S02]  /*13e50*/  FSEL R117, R31, -INF , !P6 ;  /* 0xff8000001f757808 */ /* 0x000fe40007000000 */
[----:B------:R-:W-:Y:S02]  /*13e60*/  FSEL R13, R35, -INF , !P2 ;  /* 0xff800000230d7808 */ /* 0x000fe40005000000 */
[----:B------:R-:W-:Y:S02]  /*13e70*/  ISETP.LE.AND P6, PT, R3, UR58, PT ;  /* 0x0000003a03007c0c */ /* 0x000fe4000bfc3270 */
[----:B------:R-:W-:Y:S01]  /*13e80*/  ISETP.GE.AND P2, PT, R0, UR35, PT ;  /* 0x0000002300007c0c */ /* 0x000fe2000bf46270 */
[----:B------:R-:W-:Y:S01]  /*13e90*/  UIADD3 UR35, UPT, UPT, UR49, 0x5b, URZ ;  /* 0x0000005b31237890 */ /* 0x000fe2000fffe0ff */
[----:B------:R-:W-:-:S02]  /*13ea0*/  FSEL R12, R39, -INF , !P0 ;  /* 0xff800000270c7808 */ /* 0x000fc40004000000 */
[----:B------:R-:W-:Y:S02]  /*13eb0*/  ISETP.LE.AND P0, PT, R3, UR57, PT ;  /* 0x0000003903007c0c */ /* 0x000fe4000bf03270 */
[----:B------:R-:W-:Y:S02]  /*13ec0*/  FSEL R11, R43, -INF , !P6 ;  /* 0xff8000002b0b7808 */ /* 0x000fe40007000000 */
[----:B------:R-:W-:Y:S01]  /*13ed0*/  ISETP.GE.AND P6, PT, R0, UR34, PT ;  /* 0x0000002200007c0c */ /* 0x000fe2000bfc6270 */
[----:B------:R-:W-:Y:S01]  /*13ee0*/  UIADD3 UR34, UPT, UPT, UR49, 0x5f, URZ ;  /* 0x0000005f31227890 */ /* 0x000fe2000fffe0ff */
[----:B------:R-:W-:Y:S02]  /*13ef0*/  FSEL R81, R47, -INF , !P0 ;  /* 0xff8000002f517808 */ /* 0x000fe40004000000 */
[----:B------:R-:W-:Y:S02]  /*13f00*/  ISETP.LE.AND P0, PT, R3, UR35, PT ;  /* 0x0000002303007c0c */ /* 0x000fe4000bf03270 */
[----:B------:R-:W-:-:S02]  /*13f10*/  FSEL R98, R98, -INF , P4 ;  /* 0xff80000062627808 */ /* 0x000fc40002000000 */
[----:B------:R-:W-:Y:S02]  /*13f20*/  FSEL R75, R51, -INF , !P0 ;  /* 0xff800000334b7808 */ /* 0x000fe40004000000 */
[----:B------:R-:W-:Y:S02]  /*13f30*/  ISETP.LE.AND P0, PT, R3, UR34, PT ;  /* 0x0000002203007c0c */ /* 0x000fe4000bf03270 */
[----:B------:R-:W-:Y:S02]  /*13f40*/  FSEL R82, R82, -INF , P1 ;  /* 0xff80000052527808 */ /* 0x000fe40000800000 */
[----:B------:R-:W-:Y:S02]  /*13f50*/  FSEL R10, R55, -INF , !P0 ;  /* 0xff800000370a7808 */ /* 0x000fe40004000000 */
[C---:B------:R-:W-:Y:S01]  /*13f60*/  ISETP.GE.AND P0, PT, R0.reuse, UR31, PT ;  /* 0x0000001f00007c0c */ /* 0x040fe2000bf06270 */
[----:B------:R-:W-:Y:S01]  /*13f70*/  UIADD3 UR31, UPT, UPT, UR49, 0x63, URZ ;  /* 0x00000063311f7890 */ /* 0x000fe2000fffe0ff */
[C---:B------:R-:W-:Y:S01]  /*13f80*/  ISETP.GE.AND P4, PT, R0.reuse, UR19, PT ;  /* 0x0000001300007c0c */ /* 0x040fe2000bf86270 */
[----:B------:R-:W-:Y:S01]  /*13f90*/  UIADD3 UR19, UPT, UPT, UR49, 0x6f, URZ ;  /* 0x0000006f31137890 */ /* 0x000fe2000fffe0ff */
[----:B------:R-:W-:Y:S01]  /*13fa0*/  ISETP.GE.AND P1, PT, R0, UR27, PT ;  /* 0x0000001b00007c0c */ /* 0x000fe2000bf26270 */
[----:B------:R-:W-:Y:S01]  /*13fb0*/  UIADD3 UR27, UPT, UPT, UR49, 0x67, URZ ;  /* 0x00000067311b7890 */ /* 0x000fe2000fffe0ff */
[----:B------:R-:W-:-:S02]  /*13fc0*/  FSEL R66, R66, -INF , P0 ;  /* 0xff80000042427808 */ /* 0x000fc40000000000 */
[----:B------:R-:W-:Y:S02]  /*13fd0*/  ISETP.LE.AND P0, PT, R3, UR31, PT ;  /* 0x0000001f03007c0c */ /* 0x000fe4000bf03270 */
[----:B------:R-:W-:Y:S02]  /*13fe0*/  FSEL R76, R76, -INF , P5 ;  /* 0xff8000004c4c7808 */ /* 0x000fe40002800000 */
[----:B------:R-:W-:Y:S01]  /*13ff0*/  ISETP.GE.AND P5, PT, R0, UR11, PT ;  /* 0x0000000b00007c0c */ /* 0x000fe2000bfa6270 */
[----:B------:R-:W-:Y:S01]  /*14000*/  UIADD3 UR11, UPT, UPT, UR49, 0x77, URZ ;  /* 0x00000077310b7890 */ /* 0x000fe2000fffe0ff */
[----:B------:R-:W-:Y:S02]  /*14010*/  FSEL R67, R49, -INF , P1 ;  /* 0xff80000031437808 */ /* 0x000fe40000800000 */
[----:B------:R-:W-:Y:S02]  /*14020*/  FSEL R49, R123, -INF , !P0 ;  /* 0xff8000007b317808 */ /* 0x000fe40004000000 */
[----:B------:R-:W-:-:S02]  /*14030*/  ISETP.LE.AND P0, PT, R3, UR19, PT ;  /* 0x0000001303007c0c */ /* 0x000fc4000bf03270 */
[----:B------:R-:W-:Y:S02]  /*14040*/  FSEL R83, R41, -INF , P3 ;  /* 0xff80000029537808 */ /* 0x000fe40001800000 */
[----:B------:R-:W-:Y:S02]  /*14050*/  FSEL R77, R45, -INF , P2 ;  /* 0xff8000002d4d7808 */ /* 0x000fe40001000000 */
[----:B------:R-:W-:Y:S02]  /*14060*/  FSEL R37, R135, -INF , !P0 ;  /* 0xff80000087257808 */ /* 0x000fe40004000000 */
[C---:B------:R-:W-:Y:S01]  /*14070*/  ISETP.GE.AND P3, PT, R0.reuse, UR23, PT ;  /* 0x0000001700007c0c */ /* 0x040fe2000bf66270 */
[----:B------:R-:W-:Y:S01]  /*14080*/  UIADD3 UR23, UPT, UPT, UR49, 0x6b, URZ ;  /* 0x0000006b31177890 */ /* 0x000fe2000fffe0ff */
[----:B------:R-:W-:Y:S01]  /*14090*/  ISETP.GE.AND P2, PT, R0, UR15, PT ;  /* 0x0000000f00007c0c */ /* 0x000fe2000bf46270 */
[----:B------:R-:W-:Y:S01]  /*140a0*/  UIADD3 UR15, UPT, UPT, UR49, 0x73, URZ ;  /* 0x00000073310f7890 */ /* 0x000fe2000fffe0ff */
[----:B------:R-:W-:-:S02]  /*140b0*/  ISETP.LE.AND P0, PT, R3, UR11, PT ;  /* 0x0000000b03007c0c */ /* 0x000fc4000bf03270 */
[----:B------:R-:W-:Y:S02]  /*140c0*/  FSEL R74, R74, -INF , P3 ;  /* 0xff8000004a4a7808 */ /* 0x000fe40001800000 */
[----:B------:R-:W-:Y:S02]  /*140d0*/  FSEL R29, R143, -INF , !P0 ;  /* 0xff8000008f1d7808 */ /* 0x000fe40004000000 */
[----:B------:R-:W-:Y:S02]  /*140e0*/  FSEL R70, R70, -INF , P4 ;  /* 0xff80000046467808 */ /* 0x000fe40002000000 */
[----:B------:R-:W-:Y:S02]  /*140f0*/  FSEL R71, R53, -INF , P2 ;  /* 0xff80000035477808 */ /* 0x000fe40001000000 */
[----:B------:R-:W-:Y:S02]  /*14100*/  FSEL R52, R52, -INF , P5 ;  /* 0xff80000034347808 */ /* 0x000fe40002800000 */
[C---:B------:R-:W-:Y:S01]  /*14110*/  ISETP.GE.AND P0, PT, R0.reuse, UR33, PT ;  /* 0x0000002100007c0c */ /* 0x040fe2000bf06270 */
[----:B------:R-:W-:Y:S01]  /*14120*/  UIADD3 UR33, UPT, UPT, UR49, 0x3, URZ ;  /* 0x0000000331217890 */ /* 0x000fe2000fffe0ff */
[----:B------:R-:W-:-:S02]  /*14130*/  ISETP.GE.AND P3, PT, R0, UR32, PT ;  /* 0x0000002000007c0c */ /* 0x000fc4000bf66270 */
[C---:B------:R-:W-:Y:S02]  /*14140*/  ISETP.GE.AND P2, PT, R0.reuse, UR30, PT ;  /* 0x0000001e00007c0c */ /* 0x040fe4000bf46270 */
[C---:B------:R-:W-:Y:S02]  /*14150*/  ISETP.GE.AND P4, PT, R0.reuse, UR29, PT ;  /* 0x0000001d00007c0c */ /* 0x040fe4000bf86270 */
[----:B------:R-:W-:Y:S02]  /*14160*/  ISETP.GE.AND P5, PT, R0, UR28, PT ;  /* 0x0000001c00007c0c */ /* 0x000fe4000bfa6270 */
[----:B------:R-:W-:Y:S02]  /*14170*/  FSEL R51, R121, -INF , P0 ;  /* 0xff80000079337808 */ /* 0x000fe40000000000 */
[----:B------:R-:W-:Y:S02]  /*14180*/  FSEL R48, R48, -INF , P3 ;  /* 0xff80000030307808 */ /* 0x000fe40001800000 */
[----:B------:R-:W-:-:S02]  /*14190*/  FSEL R46, R46, -INF , P2 ;  /* 0xff8000002e2e7808 */ /* 0x000fc40001000000 */
[----:B------:R-:W-:Y:S02]  /*141a0*/  FSEL R47, R125, -INF , P4 ;  /* 0xff8000007d2f7808 */ /* 0x000fe40002000000 */
[----:B------:R-:W-:Y:S02]  /*141b0*/  FSEL R44, R44, -INF , P5 ;  /* 0xff8000002c2c7808 */ /* 0x000fe40002800000 */
[C---:B------:R-:W-:Y:S02]  /*141c0*/  ISETP.GE.AND P0, PT, R0.reuse, UR26, PT ;  /* 0x0000001a00007c0c */ /* 0x040fe4000bf06270 */
[C---:B------:R-:W-:Y:S02]  /*141d0*/  ISETP.GE.AND P3, PT, R0.reuse, UR25, PT ;  /* 0x0000001900007c0c */ /* 0x040fe4000bf66270 */
[C---:B------:R-:W-:Y:S02]  /*141e0*/  ISETP.GE.AND P2, PT, R0.reuse, UR24, PT ;  /* 0x0000001800007c0c */ /* 0x040fe4000bf46270 */
[----:B------:R-:W-:-:S02]  /*141f0*/  ISETP.GE.AND P4, PT, R0, UR22, PT ;  /* 0x0000001600007c0c */ /* 0x000fc4000bf86270 */
[----:B------:R-:W-:Y:S02]  /*14200*/  ISETP.GE.AND P5, PT, R0, UR21, PT ;  /* 0x0000001500007c0c */ /* 0x000fe4000bfa6270 */
[----:B------:R-:W-:Y:S02]  /*14210*/  FSEL R42, R42, -INF , P0 ;  /* 0xff8000002a2a7808 */ /* 0x000fe40000000000 */
[----:B------:R-:W-:Y:S02]  /*14220*/  FSEL R43, R129, -INF , P3 ;  /* 0xff800000812b7808 */ /* 0x000fe40001800000 */
[----:B------:R-:W-:Y:S02]  /*14230*/  FSEL R40, R40, -INF , P2 ;  /* 0xff80000028287808 */ /* 0x000fe40001000000 */
[----:B------:R-:W-:Y:S02]  /*14240*/  FSEL R38, R38, -INF , P4 ;  /* 0xff80000026267808 */ /* 0x000fe40002000000 */
[----:B------:R-:W-:-:S02]  /*14250*/  FSEL R39, R133, -INF , P5 ;  /* 0xff80000085277808 */ /* 0x000fc40002800000 */
[C---:B------:R-:W-:Y:S02]  /*14260*/  ISETP.GE.AND P0, PT, R0.reuse, UR20, PT ;  /* 0x0000001400007c0c */ /* 0x040fe4000bf06270 */
[C---:B------:R-:W-:Y:S02]  /*14270*/  ISETP.GE.AND P3, PT, R0.reuse, UR18, PT ;  /* 0x0000001200007c0c */ /* 0x040fe4000bf66270 */
[C---:B------:R-:W-:Y:S02]  /*14280*/  ISETP.GE.AND P2, PT, R0.reuse, UR17, PT ;  /* 0x0000001100007c0c */ /* 0x040fe4000bf46270 */
[C---:B------:R-:W-:Y:S02]  /*14290*/  ISETP.GE.AND P4, PT, R0.reuse, UR16, PT ;  /* 0x0000001000007c0c */ /* 0x040fe4000bf86270 */
[----:B------:R-:W-:Y:S02]  /*142a0*/  ISETP.GE.AND P5, PT, R0, UR14, PT ;  /* 0x0000000e00007c0c */ /* 0x000fe4000bfa6270 */
[----:B------:R-:W-:-:S02]  /*142b0*/  FSEL R36, R36, -INF , P0 ;  /* 0xff80000024247808 */ /* 0x000fc40000000000 */
[----:B------:R-:W-:Y:S02]  /*142c0*/  FSEL R34, R34, -INF , P3 ;  /* 0xff80000022227808 */ /* 0x000fe40001800000 */
[----:B------:R-:W-:Y:S02]  /*142d0*/  FSEL R35, R137, -INF , P2 ;  /* 0xff80000089237808 */ /* 0x000fe40001000000 */
[----:B------:R-:W-:Y:S02]  /*142e0*/  FSEL R32, R32, -INF , P4 ;  /* 0xff80000020207808 */ /* 0x000fe40002000000 */
[----:B------:R-:W-:Y:S02]  /*142f0*/  FSEL R30, R30, -INF , P5 ;  /* 0xff8000001e1e7808 */ /* 0x000fe40002800000 */
[C---:B------:R-:W-:Y:S02]  /*14300*/  ISETP.GE.AND P0, PT, R0.reuse, UR13, PT ;  /* 0x0000000d00007c0c */ /* 0x040fe4000bf06270 */
        /* <DEDUP_REMOVED lines=13> */
[----:B------:R-:W-:Y:S02]  /*143e0*/  ISETP.GT.AND P5, PT, R0, UR49, PT ;  /* 0x0000003100007c0c */ /* 0x000fe4000bfa4270 */
        /* <DEDUP_REMOVED lines=21> */
[----:B------:R-:W-:Y:S02]  /*14540*/  ISETP.LE.AND P6, PT, R3, UR27, PT ;  /* 0x0000001b03007c0c */ /* 0x000fe4000bfc3270 */
        /* <DEDUP_REMOVED lines=9> */
[C---:B------:R-:W-:Y:S02]  /*145e0*/  ISETP.GE.AND P5, PT, R0.reuse, UR64, PT ;  /* 0x0000004000007c0c */ /* 0x040fe4000bfa6270 */
[----:B------:R-:W-:Y:S02]  /*145f0*/  ISETP.LE.AND P1, PT, R3, UR23, PT ;  /* 0x0000001703007c0c */ /* 0x000fe4000bf23270 */
[----:B------:R-:W-:Y:S02]  /*14600*/  FSEL R45, R127, -INF , !P6 ;  /* 0xff8000007f2d7808 */ /* 0x000fe40007000000 */
[----:B------:R-:W-:Y:S01]  /*14610*/  ISETP.GE.AND P6, PT, R0, UR7, PT ;  /* 0x0000000700007c0c */ /* 0x000fe2000bfc6270 */
[----:B------:R-:W-:Y:S01]  /*14620*/  UIADD3 UR7, UPT, UPT, UR49, 0x7b, URZ ;  /* 0x0000007b31077890 */ /* 0x000fe2000fffe0ff */
[----:B------:R-:W-:-:S02]  /*14630*/  FSEL R91, R7, -INF , P0 ;  /* 0xff800000075b7808 */ /* 0x000fc40000000000 */
[----:B------:R-:W-:Y:S02]  /*14640*/  FSEL R73, R73, -INF , P3 ;  /* 0xff80000049497808 */ /* 0x000fe40001800000 */
[----:B------:R-:W-:Y:S02]  /*14650*/  FSEL R63, R63, -INF , P2 ;  /* 0xff8000003f3f7808 */ /* 0x000fe40001000000 */
[----:B------:R-:W-:Y:S02]  /*14660*/  FSEL R59, R59, -INF , P4 ;  /* 0xff8000003b3b7808 */ /* 0x000fe40002000000 */
[----:B------:R-:W-:Y:S02]  /*14670*/  FSEL R123, R6, -INF , P5 ;  /* 0xff800000067b7808 */ /* 0x000fe40002800000 */
[----:B------:R-:W-:Y:S02]  /*14680*/  FSEL R41, R131, -INF , !P1 ;  /* 0xff80000083297808 */ /* 0x000fe40004800000 */
[----:B------:R-:W-:-:S02]  /*14690*/  ISETP.GE.AND P0, PT, R0, UR63, PT ;  /* 0x0000003f00007c0c */ /* 0x000fc4000bf06270 */
[C---:B------:R-:W-:Y:S02]  /*146a0*/  ISETP.GE.AND P3, PT, R0.reuse, UR62, PT ;  /* 0x0000003e00007c0c */ /* 0x040fe4000bf66270 */
[C---:B------:R-:W-:Y:S02]  /*146b0*/  ISETP.GE.AND P2, PT, R0.reuse, UR61, PT ;  /* 0x0000003d00007c0c */ /* 0x040fe4000bf46270 */
[C---:B------:R-:W-:Y:S02]  /*146c0*/  ISETP.GE.AND P4, PT, R0.reuse, UR60, PT ;  /* 0x0000003c00007c0c */ /* 0x040fe4000bf86270 */
[----:B------:R-:W-:Y:S02]  /*146d0*/  ISETP.GE.AND P5, PT, R0, UR59, PT ;  /* 0x0000003b00007c0c */ /* 0x000fe4000bfa6270 */
[----:B------:R-:W-:Y:S02]  /*146e0*/  ISETP.LE.AND P1, PT, R3, UR15, PT ;  /* 0x0000000f03007c0c */ /* 0x000fe4000bf23270 */
        /* <DEDUP_REMOVED lines=12> */
[----:B------:R-:W-:-:S02]  /*147b0*/  FMNMX3 R5, R17, R124, R156, !PT ;  /* 0x0000007c11057276 */ /* 0x000fc4000780009c */
[C---:B------:R-:W-:Y:S02]  /*147c0*/  FMNMX3 R4, R17.reuse, R125, R157, !PT ;  /* 0x0000007d11047276 */ /* 0x040fe4000780009d */
[----:B------:R-:W-:Y:S02]  /*147d0*/  FMNMX3 R3, R17, R172, R170, !PT ;  /* 0x000000ac11037276 */ /* 0x000fe400078000aa */
[----:B------:R-:W-:Y:S02]  /*147e0*/  FSEL R50, R50, -INF , P6 ;  /* 0xff80000032327808 */ /* 0x000fe40003000000 */
        /* <DEDUP_REMOVED lines=9> */
[C---:B------:R-:W-:Y:S02]  /*14880*/  ISETP.GE.AND P6, PT, R0.reuse, UR11, PT ;  /* 0x0000000b00007c0c */ /* 0x040fe4000bfc6270 */
[----:B------:R-:W-:Y:S02]  /*14890*/  ISETP.GE.AND P5, PT, R0, UR7, PT ;  /* 0x0000000700007c0c */ /* 0x000fe4000bfa6270 */
        /* <DEDUP_REMOVED lines=44> */
[----:B------:R-:W-:Y:S02]  /*14b60*/  FSEL R45, R45, -INF , P0 ;  /* 0xff8000002d2d7808 */ /* 0x000fe40000000000 */
[----:B------:R-:W-:-:S02]  /*14b70*/  FMNMX3 R0, R0, R75, R53, !PT ;  /* 0x0000004b00007276 */ /* 0x000fc40007800035 */
[----:B------:R-:W-:Y:S02]  /*14b80*/  FMNMX3 R5, R5, R50, R46, !PT ;  /* 0x0000003205057276 */ /* 0x000fe4000780002e */
[----:B------:R-:W-:Y:S02]  /*14b90*/  FMNMX3 R4, R4, R51, R47, !PT ;  /* 0x0000003304047276 */ /* 0x000fe4000780002f */
[----:B------:R-:W-:Y:S02]  /*14ba0*/  FMNMX3 R3, R3, R48, R44, !PT ;  /* 0x0000003003037276 */ /* 0x000fe4000780002c */
[----:B------:R-:W-:Y:S02]  /*14bb0*/  FSEL R41, R41, -INF , P3 ;  /* 0xff80000029297808 */ /* 0x000fe40001800000 */
[----:B------:R-:W-:Y:S02]  /*14bc0*/  FSEL R37, R37, -INF , P2 ;  /* 0xff80000025257808 */ /* 0x000fe40001000000 */
[----:B------:R-:W-:-:S02]  /*14bd0*/  FMNMX3 R0, R0, R49, R45, !PT ;  /* 0x0000003100007276 */ /* 0x000fc4000780002d */
[----:B------:R-:W-:Y:S02]  /*14be0*/  FMNMX3 R5, R5, R42, R38, !PT ;  /* 0x0000002a05057276 */ /* 0x000fe40007800026 */
[----:B------:R-:W-:Y:S02]  /*14bf0*/  FMNMX3 R4, R4, R43, R39, !PT ;  /* 0x0000002b04047276 */ /* 0x000fe40007800027 */
[----:B------:R-:W-:Y:S02]  /*14c00*/  FMNMX3 R3, R3, R40, R36, !PT ;  /* 0x0000002803037276 */ /* 0x000fe40007800024 */
[----:B------:R-:W-:Y:S02]  /*14c10*/  FSEL R25, R147, -INF , !P1 ;  /* 0xff80000093197808 */ /* 0x000fe40004800000 */
[----:B------:R-:W-:Y:S02]  /*14c20*/  FSEL R33, R33, -INF , P4 ;  /* 0xff80000021217808 */ /* 0x000fe40002000000 */
[----:B------:R-:W-:-:S02]  /*14c30*/  FSEL R29, R29, -INF , P6 ;  /* 0xff8000001d1d7808 */ /* 0x000fc40003000000 */
        /* <DEDUP_REMOVED lines=9> */
[----:B------:R-:W-:Y:S02]  /*14cd0*/  FMNMX3 R0, R0, R25, R19, !PT ;  /* 0x0000001900007276 */ /* 0x000fe40007800013 */
[----:B------:R-:W-:Y:S02]  /*14ce0*/  FMNMX3 R3, R5, R4, R3, !PT ;  /* 0x0000000405037276 */ /* 0x000fe40007800003 */
[----:B------:R-:W-:-:S02]  /*14cf0*/  ISETP.NE.AND P0, PT, R175, R176, PT ;  /* 0x000000b0af00720c */ /* 0x000fc40003f05270 */
[----:B------:R-:W-:-:S04]  /*14d00*/  FMNMX R177, R0, R3, !PT ;  /* 0x0000000300b17209 */ /* 0x000fc80007800000 */
[C---:B------:R-:W-:Y:S01]  /*14d10*/  FSETP.NEU.AND P1, PT, R177.reuse, -INF , PT ;  /* 0xff800000b100780b */ /* 0x040fe20003f2d000 */
[----:B------:R1:W-:Y:S03]  /*14d20*/  STL [R1+0x64], R177 ;  /* 0x000064b101007387 */ /* 0x0003e60000100800 */
[----:B------:R-:W-:-:S03]  /*14d30*/  FSEL R127, R177, RZ, P1 ;  /* 0x000000ffb17f7208 */ /* 0x000fc60000800000 */
[----:B------:R-:W-:Y:S06]  /*14d40*/  @!P0 BRA `(.L_x_267) ;  /* 0x0000000000408947 */ /* 0x000fec0003800000 */
        /* <DEDUP_REMOVED lines=16> */
.L_x_267:
[----:B------:R-:W-:Y:S05]  /*14e50*/  WARPSYNC.ALL ;  /* 0x0000000000007948 */ /* 0x000fea0003800000 */
[----:B------:R-:W-:Y:S01]  /*14e60*/  R2UR UR4, R174 ;  /* 0x00000000ae0472ca */ /* 0x000fe200000e0000 */
[----:B------:R-:W-:Y:S01]  /*14e70*/  IMAD.MOV.U32 R126, RZ, RZ, R17 ;  /* 0x000000ffff7e7224 */ /* 0x000fe200078e0011 */
[----:B------:R-:W-:-:S11]  /*14e80*/  ISETP.NE.AND P0, PT, RZ, UR48, PT ;  /* 0x00000030ff007c0c */ /* 0x000fd6000bf05270 */
[----:B------:R3:W-:Y:S02]  /*14e90*/  STTM.x2 tmem[UR4], R126 ;  /* 0x0000007e000079ed */ /* 0x0007e400080c0004 */
[----:B------:R-:W-:Y:S05]  /*14ea0*/  @P0 BRA `(.L_x_268) ;  /* 0x0000000000040947 */ /* 0x000fea0003800000 */
[----:B------:R-:W-:Y:S05]  /*14eb0*/  BPT.TRAP 0x1 ;  /* 0x000000040000795c */ /* 0x000fea0000300000 */
.L_x_268:
[----:B------:R-:W-:Y:S01]  /*14ec0*/  UISETP.NE.AND UP0, UPT, UR56, URZ, UPT ;  /* 0x000000ff3800728c */ /* 0x000fe2000bf05270 */
[C---:B------:R-:W-:Y:S01]  /*14ed0*/  FSETP.NEU.AND P0, PT, R177.reuse, -INF , PT ;  /* 0xff800000b100780b */ /* 0x040fe20003f0d000 */
[----:B------:R-:W-:Y:S01]  /*14ee0*/  UIADD3 UR4, UPT, UPT, UR41, 0x1c080, URZ ;  /* 0x0001c08029047890 */ /* 0x000fe2000fffe0ff */
[----:B------:R-:W-:Y:S02]  /*14ef0*/  MOV R3, UR55 ;  /* 0x0000003700037c02 */ /* 0x000fe40008000f00 */
[----:B------:R-:W-:Y:S02]  /*14f00*/  FSEL R0, R177, RZ, P0 ;  /* 0x000000ffb1007208 */ /* 0x000fe40000000000 */
[----:B------:R-:W-:-:S03]  /*14f10*/  SHF.L.U32 R3, R3, 0x1f, RZ ;  /* 0x0000001f03037819 */ /* 0x000fc600000006ff */
[----:B------:R-:W-:Y:S01]  /*14f20*/  FMUL R0, R0, -UR37 ;  /* 0x8000002500007c20 */ /* 0x000fe20008400000 */
[----:B------:R-:W-:Y:S02]  /*14f30*/  @UP0 UIADD3 UR4, UPT, UPT, UR41, 0x1c070, URZ ;  /* 0x0001c07029040890 */ /* 0x000fe4000fffe0ff */
[----:B------:R-:W-:Y:S01]  /*14f40*/  USEL UR41, UR52, UR53, UP0 ;  /* 0x0000003534297287 */ /* 0x000fe20008000000 */
[--C-:B------:R-:W-:Y:S02]  /*14f50*/  FFMA2 R124, R124.F32x2.HI_LO, UR37.F32, R0.reuse.F32 ;  /* 0x000000257c7c7c49 */ /* 0x100fe40009200000 */
[--C-:B------:R-:W-:Y:S01]  /*14f60*/  FFMA2 R172, R172.F32x2.HI_LO, UR37.F32, R0.reuse.F32 ;  /* 0x00000025acac7c49 */ /* 0x100fe20009200000 */
[----:B------:R-:W-:Y:S01]  /*14f70*/  ULOP3.LUT UR41, UR41, 0x1, URZ, 0x3c, !UPT ;  /* 0x0000000129297892 */ /* 0x000fe2000f8e3cff */
[--C-:B------:R-:W-:Y:S01]  /*14f80*/  FFMA2 R156, R156.F32x2.HI_LO, UR37.F32, R0.reuse.F32 ;  /* 0x000000259c9c7c49 */ /* 0x100fe20009200000 */
[----:B------:R-:W-:Y:S01]  /*14f90*/  FSETP.GEU.AND P4, PT, R124, -126, PT ;  /* 0xc2fc00007c00780b */ /* 0x000fe20003f8e000 */
[----:B------:R-:W-:Y:S01]  /*14fa0*/  SYNCS.ARRIVE.TRANS64.A1T0 RZ, [UR4], RZ ;  /* 0x000000ffffff79a7 */ /* 0x000fe20008100004 */
[----:B------:R-:W-:Y:S01]  /*14fb0*/  FSETP.GEU.AND P2, PT, R172, -126, PT ;  /* 0xc2fc0000ac00780b */ /* 0x000fe20003f4e000 */
[----:B------:R-:W-:Y:S01]  /*14fc0*/  FFMA2 R170, R170.F32x2.HI_LO, UR37.F32, R0.F32 ;  /* 0x00000025aaaa7c49 */ /* 0x000fe20009200000 */
[----:B------:R-:W-:-:S02]  /*14fd0*/  FSETP.GEU.AND P3, PT, R125, -126, PT ;  /* 0xc2fc00007d00780b */ /* 0x000fc40003f6e000 */
[----:B------:R-:W-:Y:S02]  /*14fe0*/  FSETP.GEU.AND P1, PT, R173, -126, PT ;  /* 0xc2fc0000ad00780b */ /* 0x000fe40003f2e000 */
[----:B------:R-:W-:Y:S01]  /*14ff0*/  FSETP.GEU.AND P0, PT, R156, -126, PT ;  /* 0xc2fc00009c00780b */ /* 0x000fe20003f0e000 */
[----:B------:R-:W4:Y:S01]  /*15000*/  SYNCS.PHASECHK.TRANS64.TRYWAIT P5, [UR46], R3 ;  /* 0x00000003ff0075a7 */ /* 0x000f2200080a112e */
[----:B------:R-:W-:-:S03]  /*15010*/  FSETP.GEU.AND P6, PT, R157, -126, PT ;  /* 0xc2fc00009d00780b */ /* 0x000fc60003fce000 */
[----:B------:R-:W-:Y:S02]  /*15020*/  @!P4 FMUL R124, R124, 0.5 ;  /* 0x3f0000007c7cc820 */ /* 0x000fe40000400000 */
[----:B------:R-:W-:Y:S02]  /*15030*/  @!P2 FMUL R172, R172, 0.5 ;  /* 0x3f000000acaca820 */ /* 0x000fe40000400000 */
[----:B------:R-:W5:Y:S01]  /*15040*/  MUFU.EX2 R4, R124 ;  /* 0x0000007c00047308 */ /* 0x000f620000000800 */
[----:B------:R-:W-:Y:S01]  /*15050*/  @!P3 FMUL R125, R125, 0.5 ;  /* 0x3f0000007d7db820 */ /* 0x000fe20000400000 */
[----:B------:R-:W-:-:S06]  /*15060*/  @!P1 FMUL R173, R173, 0.5 ;  /* 0x3f000000adad9820 */ /* 0x000fcc0000400000 */
[----:B------:R-:W1:Y:S01]  /*15070*/  MUFU.EX2 R5, R125 ;  /* 0x0000007d00057308 */ /* 0x000e620000000800 */
[----:B-----5:R5:W-:Y:S04]  /*15080*/  STL [R1+0x58], R4 ;  /* 0x0000580401007387 */ /* 0x020be80000100800 */
[----:B-1----:R-:W-:Y:S03]  /*15090*/  STL [R1+0x5c], R5 ;  /* 0x00005c0501007387 */ /* 0x002fe60000100800 */
[----:B-----5:R-:W1:Y:S02]  /*150a0*/  MUFU.EX2 R4, R172 ;  /* 0x000000ac00047308 */ /* 0x020e640000000800 */
[----:B-1----:R1:W-:Y:S06]  /*150b0*/  STL [R1+0x50], R4 ;  /* 0x0000500401007387 */ /* 0x0023ec0000100800 */
[----:B-1----:R-:W1:Y:S02]  /*150c0*/  MUFU.EX2 R4, R173 ;  /* 0x000000ad00047308 */ /* 0x002e640000000800 */
[----:B-1----:R1:W-:Y:S01]  /*150d0*/  STL [R1+0x54], R4 ;  /* 0x0000540401007387 */ /* 0x0023e20000100800 */
[----:B----4-:R-:W-:Y:S05]  /*150e0*/  @!P5 BRA `(.L_x_269) ;  /* 0x0000007800f0d947 */ /* 0x010fea0003800000 */
.L_x_453:
[----:B---3--:R-:W3:Y:S04]  /*150f0*/  LDL R126, [R1+0x54] ;  /* 0x00005400017e7983 */ /* 0x008ee80000100800 */
[----:B------:R-:W4:Y:S04]  /*15100*/  LDL R127, [R1+0x50] ;  /* 0x00005000017f7983 */ /* 0x000f280000100800 */
[----:B------:R-:W5:Y:S04]  /*15110*/  LDL R125, [R1+0x58] ;  /* 0x00005800017d7983 */ /* 0x000f680000100800 */
[----:B------:R-:W2:Y:S01]  /*15120*/  LDL R124, [R1+0x5c] ;  /* 0x00005c00017c7983 */ /* 0x000ea20000100800 */
[----:B------:R-:W-:Y:S01]  /*15130*/  @!P0 FMUL R156, R156, 0.5 ;  /* 0x3f0000009c9c8820 */ /* 0x000fe20000400000 */
[----:B------:R-:W-:-:S02]  /*15140*/  FFMA2 R168, R168.F32x2.HI_LO, UR37.F32, R0.F32 ;  /* 0x00000025a8a87c49 */ /* 0x000fc40009200000 */
[--C-:B------:R-:W-:Y:S01]  /*15150*/  FFMA2 R158, R158.F32x2.HI_LO, UR37.F32, R0.reuse.F32 ;  /* 0x000000259e9e7c49 */ /* 0x100fe20009200000 */
[----:B------:R-:W1:Y:S01]  /*15160*/  MUFU.EX2 R128, R156 ;  /* 0x0000009c00807308 */ /* 0x000e620000000800 */
[----:B------:R-:W-:Y:S01]  /*15170*/  FSETP.GEU.AND P5, PT, R170, -126, PT ;  /* 0xc2fc0000aa00780b */ /* 0x000fe20003fae000 */
[----:B------:R-:W-:Y:S01]  /*15180*/  @!P6 FMUL R157, R157, 0.5 ;  /* 0x3f0000009d9de820 */ /* 0x000fe20000400000 */
[--C-:B------:R-:W-:Y:S02]  /*15190*/  FFMA2 R154, R154.F32x2.HI_LO, UR37.F32, R0.reuse.F32 ;  /* 0x000000259a9a7c49 */ /* 0x100fe40009200000 */
[--C-:B------:R-:W-:Y:S02]  /*151a0*/  FFMA2 R152, R152.F32x2.HI_LO, UR37.F32, R0.reuse.F32 ;  /* 0x0000002598987c49 */ /* 0x100fe40009200000 */
[--C-:B------:R-:W-:Y:S01]  /*151b0*/  FFMA2 R164, R164.F32x2.HI_LO, UR37.F32, R0.reuse.F32 ;  /* 0x00000025a4a47c49 */ /* 0x100fe20009200000 */
[----:B-1----:R-:W1:Y:S01]  /*151c0*/  MUFU.EX2 R3, R157 ;  /* 0x0000009d00037308 */ /* 0x002e620000000800 */
[----:B------:R-:W-:-:S02]  /*151d0*/  FFMA2 R166, R166.F32x2.HI_LO, UR37.F32, R0.F32 ;  /* 0x00000025a6a67c49 */ /* 0x000fc40009200000 */
[--C-:B------:R-:W-:Y:S02]  /*151e0*/  FFMA2 R104, R104.F32x2.HI_LO, UR37.F32, R0.reuse.F32 ;  /* 0x0000002568687c49 */ /* 0x100fe40009200000 */
[--C-:B------:R-:W-:Y:S02]  /*151f0*/  FFMA2 R108, R108.F32x2.HI_LO, UR37.F32, R0.reuse.F32 ;  /* 0x000000256c6c7c49 */ /* 0x100fe40009200000 */
[--C-:B------:R-:W-:Y:S02]  /*15200*/  FFMA2 R162, R162.F32x2.HI_LO, UR37.F32, R0.reuse.F32 ;  /* 0x00000025a2a27c49 */ /* 0x100fe40009200000 */
[--C-:B------:R-:W-:Y:S02]  /*15210*/  FFMA2 R160, R160.F32x2.HI_LO, UR37.F32, R0.reuse.F32 ;  /* 0x00000025a0a07c49 */ /* 0x100fe40009200000 */
[--C-:B------:R-:W-:Y:S02]  /*15220*/  FFMA2 R112, R112.F32x2.HI_LO, UR37.F32, R0.reuse.F32 ;  /* 0x0000002570707c49 */ /* 0x100fe40009200000 */
        /* <DEDUP_REMOVED lines=45> */
[----:B------:R-:W-:Y:S01]  /*15500*/  FFMA2 R26, R26.F32x2.HI_LO, UR37.F32, R0.F32 ;  /* 0x000000251a1a7c49 */ /* 0x000fe20009200000 */
[----:B------:R-:W-:Y:S01]  /*15510*/  USHF.R.U32.HI UR4, URZ, 0x15, UR44 ;  /* 0x00000015ff047899 */ /* 0x000fe2000801162c */
[----:B------:R-:W-:Y:S01]  /*15520*/  @!P0 FMUL R128, R128, R128 ;  /* 0x0000008080808220 */ /* 0x000fe20000400000 */
[C---:B------:R-:W-:Y:S01]  /*15530*/  FSETP.GEU.AND P0, PT, R169.reuse, -126, PT ;  /* 0xc2fc0000a900780b */ /* 0x040fe20003f0e000 */
[----:B------:R-:W-:Y:S01]  /*15540*/  @!P5 FMUL R170, R170, 0.5 ;  /* 0x3f000000aaaad820 */ /* 0x000fe20000400000 */
[----:B------:R-:W-:Y:S01]  /*15550*/  UISETP.NE.AND UP0, UPT, UR56, URZ, UPT ;  /* 0x000000ff3800728c */ /* 0x000fe2000bf05270 */
[----:B------:R-:W-:Y:S02]  /*15560*/  SYNCS.ARRIVE.TRANS64.A1T0 RZ, [UR45], RZ ;  /* 0x000000ffffff79a7 */ /* 0x000fe4000810002d */
[----:B------:R-:W1:Y:S08]  /*15570*/  MUFU.EX2 R20, R170 ;  /* 0x000000aa00147308 */ /* 0x000e700000000800 */
[----:B------:R-:W-:-:S04]  /*15580*/  @!P0 FMUL R169, R169, 0.5 ;  /* 0x3f000000a9a98820 */ /* 0x000fc80000400000 */
[----:B------:R-:W1:Y:S02]  /*15590*/  MUFU.EX2 R13, R169 ;  /* 0x000000a9000d7308 */ /* 0x000e640000000800 */
[----:B-1----:R-:W-:Y:S01]  /*155a0*/  @!P6 FMUL R3, R3, R3 ;  /* 0x000000030303e220 */ /* 0x002fe20000400000 */
[----:B------:R-:W-:Y:S01]  /*155b0*/  FSETP.GEU.AND P6, PT, R154, -126, PT ;  /* 0xc2fc00009a00780b */ /* 0x000fe20003fce000 */
[----:B------:R-:W-:Y:S01]  /*155c0*/  @!P5 FMUL R20, R20, R20 ;  /* 0x000000141414d220 */ /* 0x000fe20000400000 */
[----:B------:R-:W-:Y:S01]  /*155d0*/  FSETP.GEU.AND P5, PT, R155, -126, PT ;  /* 0xc2fc00009b00780b */ /* 0x000fe20003fae000 */
[----:B------:R-:W-:Y:S01]  /*155e0*/  @!P0 FMUL R13, R13, R13 ;  /* 0x0000000d0d0d8220 */ /* 0x000fe20000400000 */
[----:B------:R-:W-:-:S09]  /*155f0*/  FSETP.GEU.AND P0, PT, R164, -126, PT ;  /* 0xc2fc0000a400780b */ /* 0x000fd20003f0e000 */
[----:B------:R-:W-:-:S04]  /*15600*/  @!P6 FMUL R154, R154, 0.5 ;  /* 0x3f0000009a9ae820 */ /* 0x000fc80000400000 */
[----:B------:R-:W1:Y:S01]  /*15610*/  MUFU.EX2 R10, R154 ;  /* 0x0000009a000a7308 */ /* 0x000e620000000800 */
[----:B------:R-:W-:Y:S01]  /*15620*/  @!P5 FMUL R155, R155, 0.5 ;  /* 0x3f0000009b9bd820 */ /* 0x000fe20000400000 */
[----:B------:R-:W-:-:S06]  /*15630*/  @!P0 FMUL R164, R164, 0.5 ;  /* 0x3f000000a4a48820 */ /* 0x000fcc0000400000 */
[----:B------:R-:W1:Y:S08]  /*15640*/  MUFU.EX2 R11, R155 ;  /* 0x0000009b000b7308 */ /* 0x000e700000000800 */
        /* <DEDUP_REMOVED lines=8> */
[----:B------:R-:W-:Y:S01]  /*156d0*/  MUFU.EX2 R5, R165 ;  /* 0x000000a500057308 */ /* 0x000fe20000000800 */
[----:B---3--:R-:W-:Y:S01]  /*156e0*/  @!P1 FMUL R126, R126, R126 ;  /* 0x0000007e7e7e9220 */ /* 0x008fe20000400000 */
[----:B----4-:R-:W-:-:S04]  /*156f0*/  @!P2 FMUL R127, R127, R127 ;  /* 0x0000007f7f7fa220 */ /* 0x010fc80000400000 */
[----:B------:R-:W-:Y:S01]  /*15700*/  @!P1 STL [R1+0x54], R126 ;  /* 0x0000547e01009387 */ /* 0x000fe20000100800 */
[----:B-----5:R-:W-:Y:S01]  /*15710*/  @!P4 FMUL R125, R125, R125 ;  /* 0x0000007d7d7dc220 */ /* 0x020fe20000400000 */
[----:B--2---:R-:W-:Y:S01]  /*15720*/  @!P3 FMUL R124, R124, R124 ;  /* 0x0000007c7c7cb220 */ /* 0x004fe20000400000 */
[----:B------:R-:W-:-:S03]  /*15730*/  FSETP.GEU.AND P1, PT, R168, -126, PT ;  /* 0xc2fc0000a800780b */ /* 0x000fc60003f2e000 */
[----:B------:R-:W-:Y:S01]  /*15740*/  @!P4 STL [R1+0x58], R125 ;  /* 0x0000587d0100c387 */ /* 0x000fe20000100800 */
[----:B------:R-:W-:-:S03]  /*15750*/  FSETP.GEU.AND P4, PT, R171, -126, PT ;  /* 0xc2fc0000ab00780b */ /* 0x000fc60003f8e000 */
[----:B------:R-:W-:Y:S01]  /*15760*/  @!P3 STL [R1+0x5c], R124 ;  /* 0x00005c7c0100b387 */ /* 0x000fe20000100800 */
[----:B------:R-:W-:-:S03]  /*15770*/  FSETP.GEU.AND P3, PT, R158, -126, PT ;  /* 0xc2fc00009e00780b */ /* 0x000fc60003f6e000 */
[----:B------:R-:W-:Y:S01]  /*15780*/  @!P2 STL [R1+0x50], R127 ;  /* 0x0000507f0100a387 */ /* 0x000fe20000100800 */
[----:B------:R-:W-:Y:S01]  /*15790*/  FSETP.GEU.AND P2, PT, R159, -126, PT ;  /* 0xc2fc00009f00780b */ /* 0x000fe20003f4e000 */
[----:B------:R-:W-:-:S04]  /*157a0*/  @!P1 FMUL R168, R168, 0.5 ;  /* 0x3f000000a8a89820 */ /* 0x000fc80000400000 */
[----:B------:R-:W-:Y:S01]  /*157b0*/  @!P4 FMUL R171, R171, 0.5 ;  /* 0x3f000000ababc820 */ /* 0x000fe20000400000 */
[----:B------:R-:W1:Y:S03]  /*157c0*/  MUFU.EX2 R12, R168 ;  /* 0x000000a8000c7308 */ /* 0x000e660000000800 */
[----:B------:R-:W-:-:S04]  /*157d0*/  @!P3 FMUL R158, R158, 0.5 ;  /* 0x3f0000009e9eb820 */ /* 0x000fc80000400000 */
[----:B------:R-:W-:Y:S01]  /*157e0*/  @!P2 FMUL R159, R159, 0.5 ;  /* 0x3f0000009f9fa820 */ /* 0x000fe20000400000 */
[----:B------:R-:W2:Y:S08]  /*157f0*/  MUFU.EX2 R21, R171 ;  /* 0x000000ab00157308 */ /* 0x000eb00000000800 */
[----:B------:R-:W3:Y:S08]  /*15800*/  MUFU.EX2 R14, R158 ;  /* 0x0000009e000e7308 */ /* 0x000ef00000000800 */
[----:B------:R-:W4:Y:S01]  /*15810*/  MUFU.EX2 R15, R159 ;  /* 0x0000009f000f7308 */ /* 0x000f220000000800 */
[----:B-1----:R-:W-:Y:S01]  /*15820*/  @!P1 FMUL R12, R12, R12 ;  /* 0x0000000c0c0c9220 */ /* 0x002fe20000400000 */
[----:B------:R-:W-:Y:S01]  /*15830*/  FSETP.GEU.AND P1, PT, R153, -126, PT ;  /* 0xc2fc00009900780b */ /* 0x000fe20003f2e000 */
[----:B--2---:R-:W-:Y:S01]  /*15840*/  @!P4 FMUL R21, R21, R21 ;  /* 0x000000151515c220 */ /* 0x004fe20000400000 */
[----:B------:R-:W-:Y:S01]  /*15850*/  FSETP.GEU.AND P4, PT, R166, -126, PT ;  /* 0xc2fc0000a600780b */ /* 0x000fe20003f8e000 */
[----:B---3--:R-:W-:Y:S01]  /*15860*/  @!P3 FMUL R14, R14, R14 ;  /* 0x0000000e0e0eb220 */ /* 0x008fe20000400000 */
[----:B------:R-:W-:Y:S01]  /*15870*/  FSETP.GEU.AND P3, PT, R167, -126, PT ;  /* 0xc2fc0000a700780b */ /* 0x000fe20003f6e000 */
[----:B----4-:R-:W-:Y:S01]  /*15880*/  @!P2 FMUL R15, R15, R15 ;  /* 0x0000000f0f0fa220 */ /* 0x010fe20000400000 */
[----:B------:R-:W-:-:S07]  /*15890*/  FSETP.GEU.AND P2, PT, R152, -126, PT ;  /* 0xc2fc00009800780b */ /* 0x000fce0003f4e000 */
[----:B------:R-:W-:Y:S02]  /*158a0*/  @!P1 FMUL R153, R153, 0.5 ;  /* 0x3f00000099999820 */ /* 0x000fe40000400000 */
[----:B------:R-:W-:Y:S02]  /*158b0*/  @!P4 FMUL R166, R166, 0.5 ;  /* 0x3f000000a6a6c820 */ /* 0x000fe40000400000 */
[----:B------:R-:W-:Y:S01]  /*158c0*/  @!P3 FMUL R167, R167, 0.5 ;  /* 0x3f000000a7a7b820 */ /* 0x000fe20000400000 */
[----:B------:R-:W1:Y:S01]  /*158d0*/  MUFU.EX2 R7, R153 ;  /* 0x0000009900077308 */ /* 0x000e620000000800 */
[----:B------:R-:W-:-:S07]  /*158e0*/  @!P2 FMUL R152, R152, 0.5 ;  /* 0x3f0000009898a820 */ /* 0x000fce0000400000 */
        /* <DEDUP_REMOVED lines=11> */
[----:B------:R-:W-:Y:S01]  /*159a0*/  @!P1 FMUL R104, R104, 0.5 ;  /* 0x3f00000068689820 */ /* 0x000fe20000400000 */
[----:B------:R-:W-:Y:S01]  /*159b0*/  @!P0 FMUL R105, R105, 0.5 ;  /* 0x3f00000069698820 */ /* 0x000fe20000400000 */
[----:B------:R-:W-:Y:S01]  /*159c0*/  @!P5 FMUL R108, R108, 0.5 ;  /* 0x3f0000006c6cd820 */ /* 0x000fe20000400000 */
[----:B------:R-:W-:Y:S01]  /*159d0*/  @!P4 FMUL R109, R109, 0.5 ;  /* 0x3f0000006d6dc820 */ /* 0x000fe20000400000 */
[----:B------:R-:W-:Y:S01]  /*159e0*/  @!P3 FMUL R162, R162, 0.5 ;  /* 0x3f000000a2a2b820 */ /* 0x000fe20000400000 */
[----:B------:R-:W1:Y:S01]  /*159f0*/  MUFU.EX2 R184, R104 ;  /* 0x0000006800b87308 */ /* 0x000e620000000800 */
[----:B------:R-:W-:-:S07]  /*15a00*/  @!P2 FMUL R163, R163, 0.5 ;  /* 0x3f000000a3a3a820 */ /* 0x000fce0000400000 */
[----:B------:R-:W2:Y:S01]  /*15a10*/  MUFU.EX2 R185, R105 ;  /* 0x0000006900b97308 */ /* 0x000ea20000000800 */
[----:B------:R-:W-:-:S07]  /*15a20*/  @!P6 FMUL R5, R5, R5 ;  /* 0x000000050505e220 */ /* 0x000fce0000400000 */
[----:B------:R-:W3:Y:S01]  /*15a30*/  MUFU.EX2 R188, R108 ;  /* 0x0000006c00bc7308 */ /* 0x000ee20000000800 */
[----:B------:R-:W-:-:S07]  /*15a40*/  FSETP.GEU.AND P6, PT, R160, -126, PT ;  /* 0xc2fc0000a000780b */ /* 0x000fce0003fce000 */
[----:B------:R-:W4:Y:S08]  /*15a50*/  MUFU.EX2 R189, R109 ;  /* 0x0000006d00bd7308 */ /* 0x000f300000000800 */
[----:B------:R-:W5:Y:S08]  /*15a60*/  MUFU.EX2 R186, R162 ;  /* 0x000000a200ba7308 */ /* 0x000f700000000800 */
[----:B------:R-:W5:Y:S01]  /*15a70*/  MUFU.EX2 R187, R163 ;  /* 0x000000a300bb7308 */ /* 0x000f620000000800 */
[----:B-1----:R-:W-:Y:S01]  /*15a80*/  @!P1 FMUL R184, R184, R184 ;  /* 0x000000b8b8b89220 */ /* 0x002fe20000400000 */
[----:B--2---:R-:W-:Y:S01]  /*15a90*/  @!P0 FMUL R185, R185, R185 ;  /* 0x000000b9b9b98220 */ /* 0x004fe20000400000 */
[----:B------:R-:W-:Y:S01]  /*15aa0*/  FSETP.GEU.AND P1, PT, R113, -126, PT ;  /* 0xc2fc00007100780b */ /* 0x000fe20003f2e000 */
[----:B---3--:R-:W-:Y:S01]  /*15ab0*/  @!P5 FMUL R188, R188, R188 ;  /* 0x000000bcbcbcd220 */ /* 0x008fe20000400000 */
[----:B------:R-:W-:Y:S01]  /*15ac0*/  FSETP.GEU.AND P0, PT, R96, -126, PT ;  /* 0xc2fc00006000780b */ /* 0x000fe20003f0e000 */
[----:B----4-:R-:W-:Y:S01]  /*15ad0*/  @!P4 FMUL R189, R189, R189 ;  /* 0x000000bdbdbdc220 */ /* 0x010fe20000400000 */
[----:B------:R-:W-:Y:S01]  /*15ae0*/  FSETP.GEU.AND P5, PT, R161, -126, PT ;  /* 0xc2fc0000a100780b */ /* 0x000fe20003fae000 */
[----:B-----5:R-:W-:Y:S01]  /*15af0*/  @!P3 FMUL R186, R186, R186 ;  /* 0x000000bababab220 */ /* 0x020fe20000400000 */
[----:B------:R-:W-:-:S02]  /*15b00*/  FSETP.GEU.AND P4, PT, R100, -126, PT ;  /* 0xc2fc00006400780b */ /* 0x000fc40003f8e000 */
[----:B------:R-:W-:Y:S01]  /*15b10*/  FSETP.GEU.AND P3, PT, R101, -126, PT ;  /* 0xc2fc00006500780b */ /* 0x000fe20003f6e000 */
[----:B------:R-:W-:Y:S01]  /*15b20*/  @!P6 FMUL R160, R160, 0.5 ;  /* 0x3f000000a0a0e820 */ /* 0x000fe20000400000 */
[----:B------:R-:W-:Y:S01]  /*15b30*/  @!P2 FMUL R187, R187, R187 ;  /* 0x000000bbbbbba220 */ /* 0x000fe20000400000 */
[----:B------:R-:W-:Y:S02]  /*15b40*/  FSETP.GEU.AND P2, PT, R112, -126, PT ;  /* 0xc2fc00007000780b */ /* 0x000fe40003f4e000 */
[----:B------:R-:W1:Y:S01]  /*15b50*/  MUFU.EX2 R182, R160 ;  /* 0x000000a000b67308 */ /* 0x000e620000000800 */
[----:B------:R-:W-:Y:S01]  /*15b60*/  @!P1 FMUL R113, R113, 0.5 ;  /* 0x3f00000071719820 */ /* 0x000fe20000400000 */
[----:B------:R-:W-:Y:S02]  /*15b70*/  @!P0 FMUL R96, R96, 0.5 ;  /* 0x3f00000060608820 */ /* 0x000fe40000400000 */
[----:B------:R-:W-:Y:S02]  /*15b80*/  @!P5 FMUL R161, R161, 0.5 ;  /* 0x3f000000a1a1d820 */ /* 0x000fe40000400000 */
[----:B------:R-:W-:-:S02]  /*15b90*/  @!P4 FMUL R100, R100, 0.5 ;  /* 0x3f0000006464c820 */ /* 0x000fc40000400000 */
[----:B------:R-:W-:Y:S01]  /*15ba0*/  @!P3 FMUL R101, R101, 0.5 ;  /* 0x3f0000006565b820 */ /* 0x000fe20000400000 */
[----:B------:R-:W2:Y:S02]  /*15bb0*/  MUFU.EX2 R179, R113 ;  /* 0x0000007100b37308 */ /* 0x000ea40000000800 */
[----:B------:R-:W-:-:S06]  /*15bc0*/  @!P2 FMUL R112, R112, 0.5 ;  /* 0x3f0000007070a820 */ /* 0x000fcc0000400000 */
[----:B------:R-:W3:Y:S01]  /*15bd0*/  MUFU.EX2 R176, R96 ;  /* 0x0000006000b07308 */ /* 0x000ee20000000800 */
[----:B-1----:R-:W-:-:S07]  /*15be0*/  @!P6 FMUL R182, R182, R182 ;  /* 0x000000b6b6b6e220 */ /* 0x002fce0000400000 */
[----:B------:R-:W1:Y:S01]  /*15bf0*/  MUFU.EX2 R183, R161 ;  /* 0x000000a100b77308 */ /* 0x000e620000000800 */
[----:B------:R-:W-:-:S07]  /*15c00*/  FSETP.GEU.AND P6, PT, R97, -126, PT ;  /* 0xc2fc00006100780b */ /* 0x000fce0003fce000 */
[----:B------:R-:W4:Y:S08]  /*15c10*/  MUFU.EX2 R180, R100 ;  /* 0x0000006400b47308 */ /* 0x000f300000000800 */
[----:B------:R-:W5:Y:S08]  /*15c20*/  MUFU.EX2 R181, R101 ;  /* 0x0000006500b57308 */ /* 0x000f700000000800 */
[----:B------:R-:W5:Y:S01]  /*15c30*/  MUFU.EX2 R178, R112 ;  /* 0x0000007000b27308 */ /* 0x000f620000000800 */
[----:B--2---:R-:W-:Y:S01]  /*15c40*/  @!P1 FMUL R179, R179, R179 ;  /* 0x000000b3b3b39220 */ /* 0x004fe20000400000 */
[----:B---3--:R-:W-:Y:S01]  /*15c50*/  @!P0 FMUL R176, R176, R176 ;  /* 0x000000b0b0b08220 */ /* 0x008fe20000400000 */
[----:B------:R-:W-:Y:S01]  /*15c60*/  FSETP.GEU.AND P1, PT, R94, -126, PT ;  /* 0xc2fc00005e00780b */ /* 0x000fe20003f2e000 */
[----:B-1----:R-:W-:Y:S01]  /*15c70*/  @!P5 FMUL R183, R183, R183 ;  /* 0x000000b7b7b7d220 */ /* 0x002fe20000400000 */
        /* <DEDUP_REMOVED lines=181> */
[----:B------:R-:W-:Y:S01]  /*167d0*/  @!P4 FMUL R79, R79, 0.5 ;  /* 0x3f0000004f4fc820 */ /* 0x000fe20000400000 */
[----:B------:R2:W-:Y:S01]  /*167e0*/  STL [R1+0x48], R128 ;  /* 0x0000488001007387 */ /* 0x0005e20000100800 */
[----:B------:R-:W-:Y:S01]  /*167f0*/  @!P3 FMUL R102, R102, 0.5 ;  /* 0x3f0000006666b820 */ /* 0x000fe20000400000 */
[----:B------:R-:W-:Y:S01]  /*16800*/  MOV R64, R128 ;  /* 0x0000008000407202 */ /* 0x000fe20000000f00 */
[----:B------:R-:W-:Y:S01]  /*16810*/  MUFU.EX2 R129, R83 ;  /* 0x0000005300817308 */ /* 0x000fe20000000800 */
[----:B------:R-:W-:-:S07]  /*16820*/  @!P2 FMUL R103, R103, 0.5 ;  /* 0x3f0000006767a820 */ /* 0x000fce0000400000 */
[----:B------:R-:W-:Y:S01]  /*16830*/  MUFU.EX2 R132, R78 ;  /* 0x0000004e00847308 */ /* 0x000fe20000000800 */
[----:B-1----:R-:W-:-:S07]  /*16840*/  @!P6 FMUL R135, R135, R135 ;  /* 0x000000878787e220 */ /* 0x002fce0000400000 */
[----:B------:R-:W-:Y:S08]  /*16850*/  MUFU.EX2 R133, R79 ;  /* 0x0000004f00857308 */ /* 0x000ff00000000800 */
[----:B--2---:R-:W1:Y:S01]  /*16860*/  MUFU.EX2 R128, R82 ;  /* 0x0000005200807308 */ /* 0x004e620000000800 */
[----:B------:R-:W-:-:S07]  /*16870*/  FSETP.GEU.AND P6, PT, R98, -126, PT ;  /* 0xc2fc00006200780b */ /* 0x000fce0003fce000 */
[----:B------:R-:W2:Y:S08]  /*16880*/  MUFU.EX2 R130, R102 ;  /* 0x0000006600827308 */ /* 0x000eb00000000800 */
[----:B------:R-:W3:Y:S01]  /*16890*/  MUFU.EX2 R131, R103 ;  /* 0x0000006700837308 */ /* 0x000ee20000000800 */
[----:B-1----:R-:W-:Y:S01]  /*168a0*/  @!P1 FMUL R128, R128, R128 ;  /* 0x0000008080809220 */ /* 0x002fe20000400000 */
[----:B------:R-:W-:Y:S01]  /*168b0*/  @!P0 FMUL R129, R129, R129 ;  /* 0x0000008181818220 */ /* 0x000fe20000400000 */
[----:B------:R-:W-:Y:S01]  /*168c0*/  FSETP.GEU.AND P1, PT, R81, -126, PT ;  /* 0xc2fc00005100780b */ /* 0x000fe20003f2e000 */
[----:B------:R-:W-:Y:S01]  /*168d0*/  @!P5 FMUL R132, R132, R132 ;  /* 0x000000848484d220 */ /* 0x000fe20000400000 */
[----:B------:R-:W-:Y:S01]  /*168e0*/  FSETP.GEU.AND P0, PT, R66, -126, PT ;  /* 0xc2fc00004200780b */ /* 0x000fe20003f0e000 */
[----:B------:R-:W-:Y:S01]  /*168f0*/  @!P4 FMUL R133, R133, R133 ;  /* 0x000000858585c220 */ /* 0x000fe20000400000 */
[----:B------:R-:W-:Y:S01]  /*16900*/  FSETP.GEU.AND P5, PT, R99, -126, PT ;  /* 0xc2fc00006300780b */ /* 0x000fe20003fae000 */
[----:B--2---:R-:W-:Y:S01]  /*16910*/  @!P3 FMUL R130, R130, R130 ;  /* 0x000000828282b220 */ /* 0x004fe20000400000 */
[----:B------:R-:W-:-:S02]  /*16920*/  FSETP.GEU.AND P4, PT, R76, -126, PT ;  /* 0xc2fc00004c00780b */ /* 0x000fc40003f8e000 */
[----:B------:R-:W-:Y:S01]  /*16930*/  FSETP.GEU.AND P3, PT, R77, -126, PT ;  /* 0xc2fc00004d00780b */ /* 0x000fe20003f6e000 */
[----:B------:R-:W-:Y:S01]  /*16940*/  @!P6 FMUL R98, R98, 0.5 ;  /* 0x3f0000006262e820 */ /* 0x000fe20000400000 */
[----:B---3--:R-:W-:Y:S01]  /*16950*/  @!P2 FMUL R131, R131, R131 ;  /* 0x000000838383a220 */ /* 0x008fe20000400000 */
[----:B------:R-:W-:Y:S02]  /*16960*/  FSETP.GEU.AND P2, PT, R80, -126, PT ;  /* 0xc2fc00005000780b */ /* 0x000fe40003f4e000 */
[----:B------:R-:W-:Y:S02]  /*16970*/  MOV R61, R126 ;  /* 0x0000007e003d7202 */ /* 0x000fe40000000f00 */
[----:B------:R-:W1:Y:S01]  /*16980*/  MUFU.EX2 R126, R98 ;  /* 0x00000062007e7308 */ /* 0x000e620000000800 */
[----:B------:R-:W-:Y:S01]  /*16990*/  @!P1 FMUL R81, R81, 0.5 ;  /* 0x3f00000051519820 */ /* 0x000fe20000400000 */
[----:B------:R-:W-:Y:S01]  /*169a0*/  @!P0 FMUL R66, R66, 0.5 ;  /* 0x3f00000042428820 */ /* 0x000fe20000400000 */
[----:B------:R-:W-:Y:S01]  /*169b0*/  @!P5 FMUL R99, R99, 0.5 ;  /* 0x3f0000006363d820 */ /* 0x000fe20000400000 */
[----:B------:R-:W-:-:S02]  /*169c0*/  @!P4 FMUL R76, R76, 0.5 ;  /* 0x3f0000004c4cc820 */ /* 0x000fc40000400000 */
[----:B------:R-:W-:Y:S01]  /*169d0*/  @!P3 FMUL R77, R77, 0.5 ;  /* 0x3f0000004d4db820 */ /* 0x000fe20000400000 */
[----:B------:R-:W-:Y:S02]  /*169e0*/  MOV R60, R127 ;  /* 0x0000007f003c7202 */ /* 0x000fe40000000f00 */
[----:B------:R-:W-:Y:S01]  /*169f0*/  @!P2 FMUL R80, R80, 0.5 ;  /* 0x3f0000005050a820 */ /* 0x000fe20000400000 */
[----:B------:R-:W2:Y:S01]  /*16a00*/  MUFU.EX2 R123, R81 ;  /* 0x00000051007b7308 */ /* 0x000ea20000000800 */
[----:B------:R-:W-:Y:S02]  /*16a10*/  MOV R72, R125 ;  /* 0x0000007d00487202 */ /* 0x000fe40000000f00 */
[----:B------:R-:W-:-:S05]  /*16a20*/  MOV R73, R124 ;  /* 0x0000007c00497202 */ /* 0x000fca0000000f00 */
        /* <DEDUP_REMOVED lines=119> */
[----:B------:R-:W-:-:S02]  /*171a0*/  FFMA2 R22, R24.F32x2.HI_LO, UR37.F32, R0.F32 ;  /* 0x0000002518167c49 */ /* 0x000fc40009200000 */
[----:B--2---:R-:W-:Y:S01]  /*171b0*/  @!P1 FMUL R95, R95, R95 ;  /* 0x0000005f5f5f9220 */ /* 0x004fe20000400000 */
[----:B---3--:R-:W-:Y:S01]  /*171c0*/  @!P0 FMUL R92, R92, R92 ;  /* 0x0000005c5c5c8220 */ /* 0x008fe20000400000 */
[----:B-1----:R-:W-:Y:S01]  /*171d0*/  @!P5 FMUL R99, R99, R99 ;  /* 0x000000636363d220 */ /* 0x002fe20000400000 */
[----:B------:R-:W-:Y:S01]  /*171e0*/  FSETP.GEU.AND P1, PT, R22, -126, PT ;  /* 0xc2fc00001600780b */ /* 0x000fe20003f2e000 */
[----:B----4-:R-:W-:Y:S01]  /*171f0*/  @!P4 FMUL R96, R96, R96 ;  /* 0x000000606060c220 */ /* 0x010fe20000400000 */
[----:B------:R-:W-:Y:S01]  /*17200*/  FSETP.GEU.AND P0, PT, R23, -126, PT ;  /* 0xc2fc00001700780b */ /* 0x000fe20003f0e000 */
[----:B-----5:R-:W-:Y:S01]  /*17210*/  @!P3 FMUL R97, R97, R97 ;  /* 0x000000616161b220 */ /* 0x020fe20000400000 */
[----:B------:R-:W-:Y:S02]  /*17220*/  FSETP.GEU.AND P5, PT, R28, -126, PT ;  /* 0xc2fc00001c00780b */ /* 0x000fe40003fae000 */
[----:B------:R-:W-:Y:S02]  /*17230*/  FSETP.GEU.AND P4, PT, R29, -126, PT ;  /* 0xc2fc00001d00780b */ /* 0x000fe40003f8e000 */
[----:B------:R-:W-:Y:S01]  /*17240*/  FSETP.GEU.AND P3, PT, R26, -126, PT ;  /* 0xc2fc00001a00780b */ /* 0x000fe20003f6e000 */
[----:B------:R-:W-:Y:S01]  /*17250*/  @!P2 FMUL R94, R94, R94 ;  /* 0x0000005e5e5ea220 */ /* 0x000fe20000400000 */
[----:B------:R-:W-:Y:S01]  /*17260*/  FSETP.GEU.AND P2, PT, R27, -126, PT ;  /* 0xc2fc00001b00780b */ /* 0x000fe20003f4e000 */
[----:B------:R-:W-:-:S04]  /*17270*/  @!P6 FMUL R31, R31, 0.5 ;  /* 0x3f0000001f1fe820 */ /* 0x000fc80000400000 */
[----:B------:R-:W1:Y:S01]  /*17280*/  MUFU.EX2 R93, R31 ;  /* 0x0000001f005d7308 */ /* 0x000e620000000800 */
[----:B------:R-:W-:Y:S01]  /*17290*/  @!P1 FMUL R22, R22, 0.5 ;  /* 0x3f00000016169820 */ /* 0x000fe20000400000 */
[----:B------:R-:W-:Y:S01]  /*172a0*/  @!P0 FMUL R23, R23, 0.5 ;  /* 0x3f00000017178820 */ /* 0x000fe20000400000 */
[----:B------:R-:W-:Y:S01]  /*172b0*/  @!P5 FMUL R28, R28, 0.5 ;  /* 0x3f0000001c1cd820 */ /* 0x000fe20000400000 */
[----:B------:R-:W-:Y:S02]  /*172c0*/  @!P4 FMUL R29, R29, 0.5 ;  /* 0x3f0000001d1dc820 */ /* 0x000fe40000400000 */
[----:B------:R-:W-:Y:S02]  /*172d0*/  @!P3 FMUL R26, R26, 0.5 ;  /* 0x3f0000001a1ab820 */ /* 0x000fe40000400000 */
[----:B------:R-:W-:Y:S01]  /*172e0*/  @!P2 FMUL R27, R27, 0.5 ;  /* 0x3f0000001b1ba820 */ /* 0x000fe20000400000 */
[----:B------:R-:W2:Y:S01]  /*172f0*/  MUFU.EX2 R90, R28 ;  /* 0x0000001c005a7308 */ /* 0x000ea20000000800 */
[----:B------:R3:W-:Y:S01]  /*17300*/  STL [R1+0x4c], R3 ;  /* 0x00004c0301007387 */ /* 0x0007e20000100800 */
[----:B------:R-:W-:-:S03]  /*17310*/  MOV R65, R3 ;  /* 0x0000000300417202 */ /* 0x000fc60000000f00 */
[----:B------:R4:W-:Y:S03]  /*17320*/  STL [R1+0x40], R20 ;  /* 0x0000401401007387 */ /* 0x0009e60000100800 */
[----:B------:R-:W5:Y:S01]  /*17330*/  MUFU.EX2 R91, R29 ;  /* 0x0000001d005b7308 */ /* 0x000f620000000800 */
[----:B------:R4:W-:Y:S04]  /*17340*/  STL [R1+0x44], R21 ;  /* 0x0000441501007387 */ /* 0x0009e80000100800 */
[----:B------:R4:W-:Y:S03]  /*17350*/  STL [R1+0x38], R14 ;  /* 0x0000380e01007387 */ /* 0x0009e60000100800 */
[----:B------:R-:W5:Y:S01]  /*17360*/  MUFU.EX2 R88, R26 ;  /* 0x0000001a00587308 */ /* 0x000f620000000800 */
[----:B------:R4:W-:Y:S04]  /*17370*/  STL [R1+0x3c], R15 ;  /* 0x00003c0f01007387 */ /* 0x0009e80000100800 */
[----:B------:R4:W-:Y:S03]  /*17380*/  STL [R1+0x30], R12 ;  /* 0x0000300c01007387 */ /* 0x0009e60000100800 */
[----:B------:R-:W5:Y:S01]  /*17390*/  MUFU.EX2 R89, R27 ;  /* 0x0000001b00597308 */ /* 0x000f620000000800 */
[----:B------:R4:W-:Y:S01]  /*173a0*/  STL [R1+0x34], R13 ;  /* 0x0000340d01007387 */ /* 0x0009e20000100800 */
[----:B---3--:R-:W-:-:S03]  /*173b0*/  MOV R3, UR4 ;  /* 0x0000000400037c02 */ /* 0x008fc60008000f00 */
[----:B------:R4:W-:Y:S03]  /*173c0*/  STL [R1+0x28], R10 ;  /* 0x0000280a01007387 */ /* 0x0009e60000100800 */
[----:B------:R-:W3:Y:S01]  /*173d0*/  MUFU.EX2 R22, R22 ;  /* 0x0000001600167308 */ /* 0x000ee20000000800 */
[----:B------:R4:W-:Y:S04]  /*173e0*/  STL [R1+0x2c], R11 ;  /* 0x00002c0b01007387 */ /* 0x0009e80000100800 */
[----:B------:R4:W-:Y:S03]  /*173f0*/  STL [R1+0x20], R8 ;  /* 0x0000200801007387 */ /* 0x0009e60000100800 */
[----:B------:R-:W3:Y:S01]  /*17400*/  MUFU.EX2 R23, R23 ;  /* 0x0000001700177308 */ /* 0x000ee20000000800 */
[----:B------:R4:W-:Y:S04]  /*17410*/  STL [R1+0x24], R9 ;  /* 0x0000240901007387 */ /* 0x0009e80000100800 */
[----:B------:R4:W-:Y:S04]  /*17420*/  STL [R1+0x18], R6 ;  /* 0x0000180601007387 */ /* 0x0009e80000100800 */
[----:B------:R4:W-:Y:S04]  /*17430*/  STL [R1+0x1c], R7 ;  /* 0x00001c0701007387 */ /* 0x0009e80000100800 */
[----:B------:R4:W-:Y:S04]  /*17440*/  STL [R1+0x10], R4 ;  /* 0x0000100401007387 */ /* 0x0009e80000100800 */
[----:B------:R4:W-:Y:S01]  /*17450*/  STL [R1+0x14], R5 ;  /* 0x0000140501007387 */ /* 0x0009e20000100800 */
[----:B-1----:R-:W-:Y:S01]  /*17460*/  @!P6 FMUL R93, R93, R93 ;  /* 0x0000005d5d5de220 */ /* 0x002fe20000400000 */
[----:B------:R-:W-:Y:S01]  /*17470*/  LOP3.LUT P6, RZ, R3, 0x3, R2, 0x48, !PT ;  /* 0x0000000303ff7812 */ /* 0x000fe200078c4802 */
[----:B--2---:R-:W-:Y:S01]  /*17480*/  @!P5 FMUL R90, R90, R90 ;  /* 0x0000005a5a5ad220 */ /* 0x004fe20000400000 */
[----:B-----5:R-:W-:Y:S01]  /*17490*/  @!P4 FMUL R91, R91, R91 ;  /* 0x0000005b5b5bc220 */ /* 0x020fe20000400000 */
[----:B------:R-:W-:Y:S01]  /*174a0*/  @!P3 FMUL R88, R88, R88 ;  /* 0x000000585858b220 */ /* 0x000fe20000400000 */
[----:B------:R-:W-:Y:S01]  /*174b0*/  @!P2 FMUL R89, R89, R89 ;  /* 0x000000595959a220 */ /* 0x000fe20000400000 */
[----:B---3--:R-:W-:Y:S01]  /*174c0*/  @!P1 FMUL R22, R22, R22 ;  /* 0x0000001616169220 */ /* 0x008fe20000400000 */
[----:B------:R-:W-:Y:S01]  /*174d0*/  @!P0 FMUL R23, R23, R23 ;  /* 0x0000001717178220 */ /* 0x000fe20000400000 */
[----:B------:R-:W-:-:S02]  /*174e0*/  ULOP3.LUT UR55, UR55, 0x1, URZ, 0x3c, !UPT ;  /* 0x0000000137377892 */ /* 0x000fc4000f8e3cff */
[----:B------:R-:W-:Y:S02]  /*174f0*/  USEL UR52, UR41, UR52, UP0 ;  /* 0x0000003429347287 */ /* 0x000fe40008000000 */
[----:B------:R-:W-:Y:S01]  /*17500*/  USEL UR53, UR53, UR41, UP0 ;  /* 0x0000002935357287 */ /* 0x000fe20008000000 */
[----:B------:R-:W-:Y:S02]  /*17510*/  F2FP.F16.F32.PACK_AB R56, R73, R72 ;  /* 0x000000484938723e */ /* 0x000fe400000000ff */
[----:B------:R-:W-:Y:S02]  /*17520*/  F2FP.F16.F32.PACK_AB R57, R61, R60 ;  /* 0x0000003c3d39723e */ /* 0x000fe400000000ff */
[----:B------:R-:W-:Y:S02]  /*17530*/  F2FP.F16.F32.PACK_AB R58, R65, R64 ;  /* 0x00000040413a723e */ /* 0x000fe400000000ff */
[----:B------:R-:W-:Y:S02]  /*17540*/  F2FP.F16.F32.PACK_AB R59, R21, R20 ;  /* 0x00000014153b723e */ /* 0x000fe400000000ff */
[----:B------:R-:W-:-:S02]  /*17550*/  F2FP.F16.F32.PACK_AB R60, R15, R14 ;  /* 0x0000000e0f3c723e */ /* 0x000fc400000000ff */
[----:B------:R-:W-:Y:S02]  /*17560*/  F2FP.F16.F32.PACK_AB R61, R13, R12 ;  /* 0x0000000c0d3d723e */ /* 0x000fe400000000ff */
        /* <DEDUP_REMOVED lines=55> */
[----:B------:R-:W-:Y:S01]  /*178e0*/  F2FP.F16.F32.PACK_AB R53, R23, R22 ;  /* 0x000000161735723e */ /* 0x000fe200000000ff */
[----:B----4-:R-:W-:Y:S06]  /*178f0*/  @!P6 BRA `(.L_x_270) ;  /* 0x000000000040e947 */ /* 0x010fec0003800000 */
[----:B------:R-:W-:Y:S01]  /*17900*/  MOV R2, 0x8 ;  /* 0x0000000800027802 */ /* 0x000fe20000000f00 */
        /* <DEDUP_REMOVED lines=15> */
.L_x_270:
[----:B------:R-:W-:Y:S05]  /*17a00*/  WARPSYNC.ALL ;  /* 0x0000000000007948 */ /* 0x000fea0003800000 */
[----:B------:R1:W-:Y:S02]  /*17a10*/  STTM.x32 tmem[UR44], R56 ;  /* 0x00000038000079ed */ /* 0x0003e400082c002c */
[----:B-1----:R-:W2:Y:S01]  /*17a20*/  LDL R87, [R1+0x64] ;  /* 0x0000640001577983 */ /* 0x002ea20000100800 */
[----:B------:R-:W-:Y:S01]  /*17a30*/  UIADD3 UR4, UPT, UPT, UR44, 0x20, URZ ;  /* 0x000000202c047890 */ /* 0x000fe2000fffe0ff */
[----:B------:R-:W1:Y:S03]  /*17a40*/  S2R R58, SR_TID.X ;  /* 0x00000000003a7919 */ /* 0x000e660000002100 */
[----:B------:R-:W-:-:S06]  /*17a50*/  USHF.R.U32.HI UR4, URZ, 0x15, UR4 ;  /* 0x00000015ff047899 */ /* 0x000fcc0008011604 */
[----:B------:R-:W-:Y:S02]  /*17a60*/  MOV R0, UR4 ;  /* 0x0000000400007c02 */ /* 0x000fe40008000f00 */
[----:B-1----:R-:W-:Y:S02]  /*17a70*/  SHF.R.U32.HI R59, RZ, 0x5, R58 ;  /* 0x00000005ff3b7819 */ /* 0x002fe4000001163a */
[----:B--2---:R-:W-:-:S04]  /*17a80*/  FSETP.NEU.AND P0, PT, R87, -INF , PT ;  /* 0xff8000005700780b */ /* 0x004fc80003f0d000 */
[----:B------:R-:W-:Y:S02]  /*17a90*/  FSEL R2, R87, RZ, P0 ;  /* 0x000000ff57027208 */ /* 0x000fe40000000000 */
[----:B------:R-:W-:-:S03]  /*17aa0*/  LOP3.LUT P0, RZ, R0, 0x3, R59, 0x48, !PT ;  /* 0x0000000300ff7812 */ /* 0x000fc6000780483b */
[----:B------:R-:W-:-:S04]  /*17ab0*/  FMUL R2, R2, -UR37 ;  /* 0x8000002502027c20 */ /* 0x000fc80008400000 */
[--C-:B------:R-:W-:Y:S02]  /*17ac0*/  FFMA2 R54, R54.F32x2.HI_LO, UR37.F32, R2.reuse.F32 ;  /* 0x0000002536367c49 */ /* 0x100fe40009200002 */
[----:B------:R-:W-:-:S03]  /*17ad0*/  FFMA2 R2, R18.F32x2.HI_LO, UR37.F32, R2.F32 ;  /* 0x0000002512027c49 */ /* 0x000fc60009200002 */
[----:B------:R-:W-:Y:S02]  /*17ae0*/  FSETP.GEU.AND P4, PT, R54, -126, PT ;  /* 0xc2fc00003600780b */ /* 0x000fe40003f8e000 */
[----:B------:R-:W-:Y:S02]  /*17af0*/  FSETP.GEU.AND P3, PT, R55, -126, PT ;  /* 0xc2fc00003700780b */ /* 0x000fe40003f6e000 */
[----:B------:R-:W-:Y:S02]  /*17b00*/  FSETP.GEU.AND P2, PT, R2, -126, PT ;  /* 0xc2fc00000200780b */ /* 0x000fe40003f4e000 */
[----:B------:R-:W-:-:S07]  /*17b10*/  FSETP.GEU.AND P1, PT, R3, -126, PT ;  /* 0xc2fc00000300780b */ /* 0x000fce0003f2e000 */
[----:B------:R-:W-:Y:S02]  /*17b20*/  @!P4 FMUL R54, R54, 0.5 ;  /* 0x3f0000003636c820 */ /* 0x000fe40000400000 */
[----:B------:R-:W-:Y:S02]  /*17b30*/  @!P3 FMUL R55, R55, 0.5 ;  /* 0x3f0000003737b820 */ /* 0x000fe40000400000 */
[----:B------:R-:W-:Y:S01]  /*17b40*/  @!P2 FMUL R2, R2, 0.5 ;  /* 0x3f0000000202a820 */ /* 0x000fe20000400000 */
[----:B------:R-:W1:Y:S01]  /*17b50*/  MUFU.EX2 R56, R54 ;  /* 0x0000003600387308 */ /* 0x000e620000000800 */
[----:B------:R-:W-:-:S07]  /*17b60*/  @!P1 FMUL R3, R3, 0.5 ;  /* 0x3f00000003039820 */ /* 0x000fce0000400000 */
[----:B------:R-:W2:Y:S08]  /*17b70*/  MUFU.EX2 R57, R55 ;  /* 0x0000003700397308 */ /* 0x000eb00000000800 */
[----:B------:R-:W3:Y:S01]  /*17b80*/  MUFU.EX2 R18, R2 ;  /* 0x0000000200127308 */ /* 0x000ee20000000800 */
[----:B-1----:R-:W-:-:S07]  /*17b90*/  @!P4 FMUL R56, R56, R56 ;  /* 0x000000383838c220 */ /* 0x002fce0000400000 */
[----:B------:R-:W1:Y:S01]  /*17ba0*/  MUFU.EX2 R19, R3 ;  /* 0x0000000300137308 */ /* 0x000e620000000800 */
[----:B--2---:R-:W-:-:S05]  /*17bb0*/  @!P3 FMUL R57, R57, R57 ;  /* 0x000000393939b220 */ /* 0x004fca0000400000 */
[----:B------:R-:W-:Y:S01]  /*17bc0*/  F2FP.F16.F32.PACK_AB R54, R57, R56 ;  /* 0x000000383936723e */ /* 0x000fe200000000ff */
[----:B---3--:R-:W-:Y:S01]  /*17bd0*/  @!P2 FMUL R18, R18, R18 ;  /* 0x000000121212a220 */ /* 0x008fe20000400000 */
[----:B-1----:R-:W-:-:S05]  /*17be0*/  @!P1 FMUL R19, R19, R19 ;  /* 0x0000001313139220 */ /* 0x002fca0000400000 */
[----:B------:R-:W-:Y:S01]  /*17bf0*/  F2FP.F16.F32.PACK_AB R55, R19, R18 ;  /* 0x000000121337723e */ /* 0x000fe200000000ff */
[----:B------:R-:W-:Y:S06]  /*17c00*/  @!P0 BRA `(.L_x_271) ;  /* 0x0000000000408947 */ /* 0x000fec0003800000 */
        /* <DEDUP_REMOVED lines=16> */
.L_x_271:
[----:B------:R-:W-:Y:S01]  /*17d10*/  MOV R0, UR47 ;  /* 0x0000002f00007c02 */ /* 0x000fe20008000f00 */
[----:B------:R-:W-:Y:S05]  /*17d20*/  WARPSYNC.ALL ;  /* 0x0000000000007948 */ /* 0x000fea0003800000 */
[----:B------:R-:W-:Y:S01]  /*17d30*/  ISETP.GT.U32.AND P1, PT, R0, 0x1, PT ;  /* 0x000000010000780c */ /* 0x000fe20003f24070 */
[----:B------:R1:W-:Y:S01]  /*17d40*/  STTM.x32 tmem[UR44+0x20], R24 ;  /* 0x00002018000079ed */ /* 0x0003e200082c002c */
[----:B------:R-:W2:Y:S11]  /*17d50*/  FENCE.VIEW.ASYNC.T ;  /* 0x00000000000073c6 */ /* 0x000eb60000000200 */
[----:B------:R-:W-:Y:S05]  /*17d60*/  @P1 BRA `(.L_x_272) ;  /* 0x0000000000081947 */ /* 0x000fea0003800000 */
[----:B------:R-:W-:Y:S05]  /*17d70*/  BPT.TRAP 0x1 ;  /* 0x000000040000795c */ /* 0x000fea0000300000 */
[----:B------:R-:W-:Y:S05]  /*17d80*/  BPT.TRAP 0x1 ;  /* 0x000000040000795c */ /* 0x000fea0000300000 */
.L_x_272:
[----:B------:R-:W3:Y:S01]  /*17d90*/  S2UR UR4, SR_CgaCtaId ;  /* 0x00000000000479c3 */ /* 0x000ee20000008800 */
[----:B------:R-:W-:Y:S01]  /*17da0*/  UISETP.NE.AND UP0, UPT, UR56, URZ, UPT ;  /* 0x000000ff3800728c */ /* 0x000fe2000bf05270 */
[----:B------:R-:W-:Y:S02]  /*17db0*/  UMOV UR5, 0x400 ;  /* 0x0000040000057882 */ /* 0x000fe40000000000 */
[----:B---3--:R-:W-:-:S04]  /*17dc0*/  ULEA UR4, UR4, UR5, 0x18 ;  /* 0x0000000504047291 */ /* 0x008fc8000f8ec0ff */
[----:B------:R-:W-:-:S04]  /*17dd0*/  UIADD3 UR5, UPT, UPT, UR4, 0x1c068, URZ ;  /* 0x0001c06804057890 */ /* 0x000fc8000fffe0ff */
[----:B------:R-:W-:-:S04]  /*17de0*/  @UP0 UIADD3 UR5, UPT, UPT, UR4, 0x1c058, URZ ;  /* 0x0001c05804050890 */ /* 0x000fc8000fffe0ff */
[----:B------:R-:W-:-:S09]  /*17df0*/  UPRMT UR5, UR43, 0x654, UR5 ;  /* 0x000006542b057896 */ /* 0x000fd20008000005 */
[----:B--2---:R-:W-:Y:S01]  /*17e00*/  SYNCS.ARRIVE.TRANS64.RED.A1T0 RZ, [UR5], RZ ;  /* 0x000000ffffff79a7 */ /* 0x004fe20008100405 */
[----:B------:R-:W-:-:S04]  /*17e10*/  USEL UR5, UR51, UR54, UP0 ;  /* 0x0000003633057287 */ /* 0x000fc80008000000 */
[----:B------:R-:W-:-:S04]  /*17e20*/  ULOP3.LUT UR5, UR5, 0x1, URZ, 0x3c, !UPT ;  /* 0x0000000105057892 */ /* 0x000fc8000f8e3cff */
[----:B------:R-:W-:Y:S02]  /*17e30*/  USEL UR51, UR5, UR51, UP0 ;  /* 0x0000003305337287 */ /* 0x000fe40008000000 */
[----:B------:R-:W-:Y:S02]  /*17e40*/  USEL UR54, UR54, UR5, UP0 ;  /* 0x0000000536367287 */ /* 0x000fe40008000000 */
[----:B------:R-:W-:-:S09]  /*17e50*/  UISETP.NE.AND UP0, UPT, UR48, URZ, UPT ;  /* 0x000000ff3000728c */ /* 0x000fd2000bf05270 */
[----:B------:R-:W-:Y:S05]  /*17e60*/  BRA.U UP0, `(.L_x_273) ;  /* 0x0000000100047547 */ /* 0x000fea000b800000 */
[----:B------:R-:W-:Y:S05]  /*17e70*/  BPT.TRAP 0x1 ;  /* 0x000000040000795c */ /* 0x000fea0000300000 */
.L_x_273:
[----:B------:R-:W2:Y:S04]  /*17e80*/  LDL.LU R2, [R1+0x50] ;  /* 0x0000500001027983 */ /* 0x000ea80000300800 */
[----:B------:R-:W2:Y:S04]  /*17e90*/  LDL.LU R3, [R1+0x54] ;  /* 0x0000540001037983 */ /* 0x000ea80000300800 */
[----:B------:R-:W3:Y:S04]  /*17ea0*/  LDL.LU R4, [R1+0x48] ;  /* 0x0000480001047983 */ /* 0x000ee80000300800 */
[----:B------:R-:W3:Y:S04]  /*17eb0*/  LDL.LU R5, [R1+0x4c] ;  /* 0x00004c0001057983 */ /* 0x000ee80000300800 */
[----:B------:R-:W4:Y:S04]  /*17ec0*/  LDL.LU R14, [R1+0x30] ;  /* 0x00003000010e7983 */ /* 0x000f280000300800 */
[----:B------:R-:W4:Y:S04]  /*17ed0*/  LDL.LU R15, [R1+0x34] ;  /* 0x00003400010f7983 */ /* 0x000f280000300800 */
[----:B------:R-:W5:Y:S04]  /*17ee0*/  LDL.LU R6, [R1+0x40] ;  /* 0x0000400001067983 */ /* 0x000f680000300800 */
[----:B------:R-:W5:Y:S04]  /*17ef0*/  LDL.LU R7, [R1+0x44] ;  /* 0x0000440001077983 */ /* 0x000f680000300800 */
[----:B------:R-:W5:Y:S04]  /*17f00*/  LDL.LU R12, [R1+0x28] ;  /* 0x00002800010c7983 */ /* 0x000f680000300800 */
[----:B------:R-:W5:Y:S04]  /*17f10*/  LDL.LU R13, [R1+0x2c] ;  /* 0x00002c00010d7983 */ /* 0x000f680000300800 */
[----:B------:R-:W5:Y:S04]  /*17f20*/  LDL.LU R10, [R1+0x20] ;  /* 0x00002000010a7983 */ /* 0x000f680000300800 */
[----:B------:R-:W5:Y:S04]  /*17f30*/  LDL.LU R11, [R1+0x24] ;  /* 0x00002400010b7983 */ /* 0x000f680000300800 */
[----:B------:R-:W5:Y:S04]  /*17f40*/  LDL.LU R8, [R1+0x10] ;  /* 0x0000100001087983 */ /* 0x000f680000300800 */
[----:B------:R-:W5:Y:S01]  /*17f50*/  LDL.LU R9, [R1+0x14] ;  /* 0x0000140001097983 */ /* 0x000f620000300800 */
[----:B------:R-:W-:Y:S01]  /*17f60*/  UISETP.NE.AND UP0, UPT, UR56, URZ, UPT ;  /* 0x000000ff3800728c */ /* 0x000fe2000bf05270 */
[----:B------:R-:W-:Y:S01]  /*17f70*/  MOV R0, UR41 ;  /* 0x0000002900007c02 */ /* 0x000fe20008000f00 */
[----:B------:R-:W-:Y:S01]  /*17f80*/  UIADD3 UR6, UPT, UPT, UR4, 0x1c078, URZ ;  /* 0x0001c07804067890 */ /* 0x000fe2000fffe0ff */
[----:B------:R-:W-:-:S02]  /*17f90*/  FSETP.NEU.AND P0, PT, R87, -INF , PT ;  /* 0xff8000005700780b */ /* 0x000fc40003f0d000 */
[----:B------:R-:W-:-:S06]  /*17fa0*/  SHF.L.U32 R0, R0, 0x1f, RZ ;  /* 0x0000001f00007819 */ /* 0x000fcc00000006ff */
[----:B------:R-:W-:-:S09]  /*17fb0*/  @!UP0 UIADD3 UR6, UPT, UPT, UR4, 0x1c088, URZ ;  /* 0x0001c08804068890 */ /* 0x000fd2000fffe0ff */
[----:B------:R-:W1:Y:S01]  /*17fc0*/  SYNCS.PHASECHK.TRANS64.TRYWAIT P2, [UR6], R0 ;  /* 0x00000000ff0075a7 */ /* 0x000e620008041106 */
[----:B--2---:R-:W-:Y:S02]  /*17fd0*/  FADD2 R2, R2.F32x2.HI_LO, RZ.F32 ;  /* 0x000000ff0202724b */ /* 0x004fe40000200000 */
[----:B---3--:R-:W-:Y:S02]  /*17fe0*/  FADD2 R4, R4.F32x2.HI_LO, RZ.F32 ;  /* 0x000000ff0404724b */ /* 0x008fe40000200000 */
[----:B----4-:R-:W-:Y:S02]  /*17ff0*/  FADD2 R2, R2.F32x2.HI_LO, R14.F32x2.HI_LO ;  /* 0x0000000e0202724b */ /* 0x010fe40000000000 */
[----:B-----5:R-:W-:Y:S02]  /*18000*/  FADD2 R6, R6.F32x2.HI_LO, RZ.F32 ;  /* 0x000000ff0606724b */ /* 0x020fe40000200000 */
[----:B------:R-:W-:-:S04]  /*18010*/  FADD2 R4, R4.F32x2.HI_LO, R12.F32x2.HI_LO ;  /* 0x0000000c0404724b */ /* 0x000fc80000000000 */
[----:B------:R-:W-:Y:S02]  /*18020*/  FADD2 R4, R4.F32x2.HI_LO, R188.F32x2.HI_LO ;  /* 0x000000bc0404724b */ /* 0x000fe40000000000 */
[----:B------:R-:W-:Y:S02]  /*18030*/  FADD2 R6, R6.F32x2.HI_LO, R10.F32x2.HI_LO ;  /* 0x0000000a0606724b */ /* 0x000fe40000000000 */
[----:B------:R-:W-:Y:S02]  /*18040*/  FADD2 R4, R4.F32x2.HI_LO, R180.F32x2.HI_LO ;  /* 0x000000b40404724b */ /* 0x000fe40000000000 */
[----:B------:R-:W-:Y:S02]  /*18050*/  FADD2 R6, R6.F32x2.HI_LO, R186.F32x2.HI_LO ;  /* 0x000000ba0606724b */ /* 0x000fe40000000000 */
[----:B------:R-:W-:Y:S02]  /*18060*/  FADD2 R4, R4.F32x2.HI_LO, R172.F32x2.HI_LO ;  /* 0x000000ac0404724b */ /* 0x000fe40000000000 */
[----:B------:R-:W-:Y:S01]  /*18070*/  FADD2 R2, R2.F32x2.HI_LO, R8.F32x2.HI_LO ;  /* 0x000000080202724b */ /* 0x000fe20000000000 */
[----:B------:R-:W-:Y:S01]  /*18080*/  FSEL R8, R87, RZ, P0 ;  /* 0x000000ff57087208 */ /* 0x000fe20000000000 */
[----:B------:R-:W-:-:S02]  /*18090*/  FADD2 R6, R6.F32x2.HI_LO, R178.F32x2.HI_LO ;  /* 0x000000b20606724b */ /* 0x000fc40000000000 */
[----:B------:R-:W-:Y:S01]  /*180a0*/  FADD2 R2, R2.F32x2.HI_LO, R182.F32x2.HI_LO ;  /* 0x000000b60202724b */ /* 0x000fe20000000000 */
[----:B------:R-:W-:Y:S01]  /*180b0*/  FSETP.NEU.AND P0, PT, R17, R8, PT ;  /* 0x000000081100720b */ /* 0x000fe20003f0d000 */
[----:B------:R-:W-:Y:S02]  /*180c0*/  FADD2 R6, R6.F32x2.HI_LO, R170.F32x2.HI_LO ;  /* 0x000000aa0606724b */ /* 0x000fe40000000000 */
[----:B------:R-:W-:-:S04]  /*180d0*/  FADD2 R2, R2.F32x2.HI_LO, R174.F32x2.HI_LO ;  /* 0x000000ae0202724b */ /* 0x000fc80000000000 */
[----:B------:R-:W-:Y:S01]  /*180e0*/  FADD2 R2, R2.F32x2.HI_LO, R166.F32x2.HI_LO ;  /* 0x000000a60202724b */ /* 0x000fe20000000000 */
[----:B-1----:R-:W-:Y:S06]  /*180f0*/  @!P2 BRA `(.L_x_274) ;  /* 0x0000004c0004a947 */ /* 0x002fec0003800000 */
.L_x_455:
[----:B------:R-:W-:Y:S01]  /*18100*/  BSSY.RECONVERGENT B0, `(.L_x_275) ;  /* 0x000000a000007945 */ /* 0x000fe20003800200 */
[----:B-1----:R-:W-:-:S03]  /*18110*/  MOV R9, 0x3f000000 ;  /* 0x3f00000000097802 */ /* 0x002fc60000000f00 */
[----:B------:R-:W-:Y:S05]  /*18120*/  @!P0 BRA `(.L_x_276) ;  /* 0x00000000001c8947 */ /* 0x000fea0003800000 */
[----:B------:R-:W-:-:S04]  /*18130*/  FADD R0, -R8, R17 ;  /* 0x0000001108007221 */ /* 0x000fc80000000100 */
[----:B------:R-:W-:-:S05]  /*18140*/  FMUL R0, R0, UR37 ;  /* 0x0000002500007c20 */ /* 0x000fca0008400000 */
[----:B------:R-:W-:-:S13]  /*18150*/  FSETP.GEU.AND P0, PT, R0, -126, PT ;  /* 0xc2fc00000000780b */ /* 0x000fda0003f0e000 */
[----:B------:R-:W-:-:S04]  /*18160*/  @!P0 FMUL R0, R0, 0.5 ;  /* 0x3f00000000008820 */ /* 0x000fc80000400000 */
[----:B------:R-:W1:Y:S02]  /*18170*/  MUFU.EX2 R9, R0 ;  /* 0x0000000000097308 */ /* 0x000e640000000800 */
[----:B-1----:R-:W-:-:S04]  /*18180*/  @!P0 FMUL R9, R9, R9 ;  /* 0x0000000909098220 */ /* 0x002fc80000400000 */
[----:B------:R-:W-:Y:S02]  /*18190*/  FMUL R9, R9, 0.5 ;  /* 0x3f00000009097820 */ /* 0x000fe40000400000 */
.L_x_276:
[----:B------:R-:W-:Y:S05]  /*181a0*/  BSYNC.RECONVERGENT B0 ;  /* 0x0000000000007941 */ /* 0x000fea0003800200 */
.L_x_275:
[----:B------:R-:W2:Y:S04]  /*181b0*/  LDL.LU.64 R14, [R1+0x58] ;  /* 0x00005800010e7983 */ /* 0x000ea80000300a00 */
[----:B------:R-:W3:Y:S04]  /*181c0*/  LDL.LU.64 R12, [R1+0x38] ;  /* 0x00003800010c7983 */ /* 0x000ee80000300a00 */
[----:B------:R-:W4:Y:S01]  /*181d0*/  LDL.LU.64 R10, [R1+0x18] ;  /* 0x00001800010a7983 */ /* 0x000f220000300a00 */
[----:B------:R-:W-:Y:S01]  /*181e0*/  FMUL R8, R9, R16 ;  /* 0x0000001009087220 */ /* 0x000fe20000400000 */
[----:B------:R-:W-:Y:S01]  /*181f0*/  FADD2 R4, R4.F32x2.HI_LO, R164.F32x2.HI_LO ;  /* 0x000000a40404724b */ /* 0x000fe20000000000 */
[----:B------:R-:W-:Y:S01]  /*18200*/  UISETP.NE.AND UP0, UPT, UR50, 0x1, UPT ;  /* 0x000000013200788c */ /* 0x000fe2000bf05270 */
        /* <DEDUP_REMOVED lines=30> */
[----:B------:R-:W-:-:S04]  /*183f0*/  FADD2 R6, R6.F32x2.HI_LO, R18.F32x2.HI_LO ;  /* 0x000000120606724b */ /* 0x000fc80000000000 */
[----:B------:R-:W-:Y:S02]  /*18400*/  FADD2 R4, R4.F32x2.HI_LO, R6.F32x2.HI_LO ;  /* 0x000000060404724b */ /* 0x000fe40000000000 */
[----:B--2---:R-:W-:-:S04]  /*18410*/  FADD2 R8, R8.F32, R14.F32x2.HI_LO ;  /* 0x0000000e0808724b */ /* 0x004fc80000040000 */
[----:B---3--:R-:W-:-:S04]  /*18420*/  FADD2 R8, R8.F32x2.HI_LO, R12.F32x2.HI_LO ;  /* 0x0000000c0808724b */ /* 0x008fc80000000000 */
[----:B----4-:R-:W-:-:S04]  /*18430*/  FADD2 R8, R8.F32x2.HI_LO, R10.F32x2.HI_LO ;  /* 0x0000000a0808724b */ /* 0x010fc80000000000 */
[----:B------:R-:W-:-:S04]  /*18440*/  FADD2 R8, R8.F32x2.HI_LO, R184.F32x2.HI_LO ;  /* 0x000000b80808724b */ /* 0x000fc80000000000 */
        /* <DEDUP_REMOVED lines=14> */
[----:B------:R-:W-:Y:S01]  /*18530*/  FADD R16, R2, R3 ;  /* 0x0000000302107221 */ /* 0x000fe20000000000 */
[----:B------:R-:W-:Y:S06]  /*18540*/  BRA.U UP0, `(.L_x_277) ;  /* 0x0000000100987547 */ /* 0x000fec000b800000 */
[----:B------:R-:W-:Y:S05]  /*18550*/  @P1 BRA `(.L_x_278) ;  /* 0x0000000000041947 */ /* 0x000fea0003800000 */
[----:B------:R-:W-:Y:S05]  /*18560*/  BPT.TRAP 0x1 ;  /* 0x000000040000795c */ /* 0x000fea0000300000 */
.L_x_278:
        /* <DEDUP_REMOVED lines=14> */
.L_x_457:
        /* <DEDUP_REMOVED lines=17> */
.L_x_280:
[----:B------:R-:W2:Y:S01]  /*18760*/  LDL R19, [R1+0x64] ;  /* 0x0000640001137983 */ /* 0x000ea20000100800 */
[----:B------:R-:W-:Y:S05]  /*18770*/  WARPSYNC.ALL ;  /* 0x0000000000007948 */ /* 0x000fea0003800000 */
[----:B------:R-:W-:Y:S02]  /*18780*/  R2UR UR4, R2 ;  /* 0x00000000020472ca */ /* 0x000fe400000e0000 */
[----:B------:R-:W-:-:S11]  /*18790*/  MOV R18, R16 ;  /* 0x0000001000127202 */ /* 0x000fd60000000f00 */
[----:B--2---:R2:W-:Y:S02]  /*187a0*/  STTM.x2 tmem[UR4], R18 ;  /* 0x00000012000079ed */ /* 0x0045e400080c0004 */
.L_x_277:
[----:B-1----:R-:W3:Y:S01]  /*187b0*/  LDL.LU R0, [R1+0x64] ;  /* 0x0000640001007983 */ /* 0x002ee20000300800 */
[----:B------:R-:W-:Y:S02]  /*187c0*/  UISETP.GT.AND UP0, UPT, UR50, 0x1, UPT ;  /* 0x000000013200788c */ /* 0x000fe4000bf04270 */
[----:B------:R-:W-:Y:S02]  /*187d0*/  UIADD3 UR4, UPT, UPT, UR50, -0x1, URZ ;  /* 0xffffffff32047890 */ /* 0x000fe4000fffe0ff */
[----:B------:R-:W-:-:S05]  /*187e0*/  UIADD3 UR49, UPT, UPT, UR49, 0x80, URZ ;  /* 0x0000008031317890 */ /* 0x000fca000fffe0ff */
[----:B------:R-:W-:Y:S01]  /*187f0*/  UMOV UR50, UR4 ;  /* 0x0000000400327c82 */ /* 0x000fe20008000000 */
[----:B---3--:R-:W-:Y:S01]  /*18800*/  MOV R17, R0 ;  /* 0x0000000000117202 */ /* 0x008fe20000000f00 */
[----:B------:R-:W-:Y:S06]  /*18810*/  BRA.U UP0, `(.L_x_281) ;  /* 0xffffff9100247547 */ /* 0x000fec000b83ffff */
.L_x_260:
[----:B------:R-:W-:-:S09]  /*18820*/  UISETP.NE.AND UP0, UPT, UR48, URZ, UPT ;  /* 0x000000ff3000728c */ /* 0x000fd2000bf05270 */
[----:B------:R-:W-:Y:S05]  /*18830*/  BRA.U UP0, `(.L_x_282) ;  /* 0x0000000100047547 */ /* 0x000fea000b800000 */
[----:B-1-34-:R-:W-:Y:S05]  /*18840*/  BPT.TRAP 0x1 ;  /* 0x000000040000795c */ /* 0x01afea0000300000 */
.L_x_282:
[----:B------:R-:W5:Y:S01]  /*18850*/  S2UR UR5, SR_CgaCtaId ;  /* 0x00000000000579c3 */ /* 0x000f620000008800 */
[----:B------:R-:W-:Y:S01]  /*18860*/  UISETP.NE.AND UP1, UPT, UR56, URZ, UPT ;  /* 0x000000ff3800728c */ /* 0x000fe2000bf25270 */
[----:B------:R-:W-:-:S03]  /*18870*/  UMOV UR4, 0x400 ;  /* 0x0000040000047882 */ /* 0x000fc60000000000 */
[----:B------:R-:W-:-:S04]  /*18880*/  USEL UR6, UR52, UR53, UP1 ;  /* 0x0000003534067287 */ /* 0x000fc80008800000 */
[----:B------:R-:W-:Y:S02]  /*18890*/  ULOP3.LUT UR6, UR6, 0x1, URZ, 0x3c, !UPT ;  /* 0x0000000106067892 */ /* 0x000fe4000f8e3cff */
[----:B-----5:R-:W-:-:S04]  /*188a0*/  ULEA UR5, UR5, UR4, 0x18 ;  /* 0x0000000405057291 */ /* 0x020fc8000f8ec0ff */
[----:B------:R-:W-:Y:S02]  /*188b0*/  UIADD3 UR4, UPT, UPT, UR5, 0x1c080, URZ ;  /* 0x0001c08005047890 */ /* 0x000fe4000fffe0ff */
[----:B------:R-:W-:-:S09]  /*188c0*/  @UP1 UIADD3 UR4, UPT, UPT, UR5, 0x1c070, URZ ;  /* 0x0001c07005041890 */ /* 0x000fd2000fffe0ff */
[----:B------:R-:W-:Y:S01]  /*188d0*/  SYNCS.ARRIVE.TRANS64.A1T0 RZ, [UR4], RZ ;  /* 0x000000ffffff79a7 */ /* 0x000fe20008100004 */
[----:B------:R-:W-:Y:S05]  /*188e0*/  BRA.U UP0, `(.L_x_283) ;  /* 0x0000000100047547 */ /* 0x000fea000b800000 */
[----:B-1-34-:R-:W-:Y:S05]  /*188f0*/  BPT.TRAP 0x1 ;  /* 0x000000040000795c */ /* 0x01afea0000300000 */
.L_x_283:
[----:B------:R-:W-:Y:S01]  /*18900*/  UISETP.NE.AND UP0, UPT, UR56, URZ, UPT ;  /* 0x000000ff3800728c */ /* 0x000fe2000bf05270 */
[----:B-1----:R-:W-:Y:S01]  /*18910*/  MOV R3, UR6 ;  /* 0x0000000600037c02 */ /* 0x002fe20008000f00 */
[----:B------:R-:W-:-:S03]  /*18920*/  UIADD3 UR4, UPT, UPT, UR5, 0x1c078, URZ ;  /* 0x0001c07805047890 */ /* 0x000fc6000fffe0ff */
[----:B------:R-:W-:-:S06]  /*18930*/  SHF.L.U32 R3, R3, 0x1f, RZ ;  /* 0x0000001f03037819 */ /* 0x000fcc00000006ff */
[----:B------:R-:W-:Y:S02]  /*18940*/  @!UP0 UIADD3 UR4, UPT, UPT, UR5, 0x1c088, URZ ;  /* 0x0001c08805048890 */ /* 0x000fe4000fffe0ff */
[----:B------:R-:W-:-:S07]  /*18950*/  UISETP.GT.U32.AND UP0, UPT, UR47, 0x1, UPT ;  /* 0x000000012f00788c */ /* 0x000fce000bf04070 */
[----:B------:R-:W1:Y:S02]  /*18960*/  SYNCS.PHASECHK.TRANS64.TRYWAIT P0, [UR4], R3 ;  /* 0x00000003ff0075a7 */ /* 0x000e640008001104 */
[----:B-1----:R-:W-:Y:S05]  /*18970*/  @!P0 BRA `(.L_x_284) ;  /* 0x0000004400148947 */ /* 0x002fea0003800000 */
.L_x_459:
[----:B------:R-:W-:Y:S05]  /*18980*/  BRA.U UP0, `(.L_x_285) ;  /* 0x0000000100087547 */ /* 0x000fea000b800000 */
[----:B---34-:R-:W-:Y:S05]  /*18990*/  BPT.TRAP 0x1 ;  /* 0x000000040000795c */ /* 0x018fea0000300000 */
[----:B------:R-:W-:Y:S05]  /*189a0*/  BPT.TRAP 0x1 ;  /* 0x000000040000795c */ /* 0x000fea0000300000 */
.L_x_285:
[----:B------:R-:W-:Y:S02]  /*189b0*/  UISETP.NE.AND UP0, UPT, UR56, URZ, UPT ;  /* 0x000000ff3800728c */ /* 0x000fe4000bf05270 */
[----:B------:R-:W-:Y:S02]  /*189c0*/  UIADD3 UR4, UPT, UPT, UR5, 0x1c068, URZ ;  /* 0x0001c06805047890 */ /* 0x000fe4000fffe0ff */
[----:B------:R-:W-:Y:S02]  /*189d0*/  USEL UR53, UR53, UR6, UP0 ;  /* 0x0000000635357287 */ /* 0x000fe40008000000 */
[----:B------:R-:W-:-:S05]  /*189e0*/  USEL UR52, UR6, UR52, UP0 ;  /* 0x0000003406347287 */ /* 0x000fca0008000000 */
[----:B------:R-:W-:-:S04]  /*189f0*/  @UP0 UIADD3 UR4, UPT, UPT, UR5, 0x1c058, URZ ;  /* 0x0001c05805040890 */ /* 0x000fc8000fffe0ff */
[----:B------:R-:W-:-:S09]  /*18a00*/  UPRMT UR4, UR43, 0x654, UR4 ;  /* 0x000006542b047896 */ /* 0x000fd20008000004 */
[----:B------:R-:W-:Y:S01]  /*18a10*/  SYNCS.ARRIVE.TRANS64.RED.A1T0 RZ, [UR4], RZ ;  /* 0x000000ffffff79a7 */ /* 0x000fe20008100404 */
[----:B------:R-:W-:-:S04]  /*18a20*/  USEL UR4, UR51, UR54, UP0 ;  /* 0x0000003633047287 */ /* 0x000fc80008000000 */
[----:B------:R-:W-:-:S04]  /*18a30*/  ULOP3.LUT UR4, UR4, 0x1, URZ, 0x3c, !UPT ;  /* 0x0000000104047892 */ /* 0x000fc8000f8e3cff */
[----:B------:R-:W-:Y:S02]  /*18a40*/  USEL UR51, UR4, UR51, UP0 ;  /* 0x0000003304337287 */ /* 0x000fe40008000000 */
[----:B------:R-:W-:-:S12]  /*18a50*/  USEL UR54, UR54, UR4, UP0 ;  /* 0x0000000436367287 */ /* 0x000fd80008000000 */
.L_x_235:
[----:B------:R-:W1:Y:S01]  /*18a60*/  LDCU UR5, c[0x0][0x370] ;  /* 0x00006e00ff0577ac */ /* 0x000e620008000800 */
[----:B------:R-:W5:Y:S01]  /*18a70*/  LDCU UR4, c[0x0][0x900] ;  /* 0x00012000ff0477ac */ /* 0x000f620008000800 */
[----:B-1----:R-:W-:-:S04]  /*18a80*/  UIADD3 UR36, UPT, UPT, UR5, UR36, URZ ;  /* 0x0000002405247290 */ /* 0x002fc8000fffe0ff */
[----:B-----5:R-:W-:-:S09]  /*18a90*/  UISETP.GE.AND UP0, UPT, UR36, UR4, UPT ;  /* 0x000000042400728c */ /* 0x020fd2000bf06270 */
[----:B------:R-:W-:Y:S05]  /*18aa0*/  BRA.U !UP0, `(.L_x_286) ;  /* 0xffffff4508487547 */ /* 0x000fea000b83ffff */
[----:B---34-:R-:W-:Y:S05]  /*18ab0*/  EXIT ;  /* 0x000000000000794d */ /* 0x018fea0003800000 */
.L_x_26:
[----:B------:R-:W-:-:S05]  /*18ac0*/  IMAD.MOV.U32 R3, RZ, RZ, -0x4 ;  /* 0xfffffffcff037424 */ /* 0x000fca00078e00ff */
[----:B------:R-:W-:-:S05]  /*18ad0*/  VIADDMNMX.U32 R0, R2, R3, 0x2, PT ;  /* 0x0000000202007446 */ /* 0x000fca0003800003 */
[----:B------:R-:W-:-:S04]  /*18ae0*/  IMAD.SHL.U32 R0, R0, 0x4, RZ ;  /* 0x0000000400007824 */ /* 0x000fc800078e00ff */
[----:B------:R-:W1:Y:S02]  /*18af0*/  LDC R2, c[0x2][R0] ;  /* 0x0080000000027b82 */ /* 0x000e640000000800 */
[----:B-1----:R-:W-:-:S04]  /*18b00*/  SHF.R.S32.HI R3, RZ, 0x1f, R2 ;  /* 0x0000001fff037819 */ /* 0x002fc80000011402 */
.L_x_512:
[----:B------:R-:W-:Y:S05]  /*18b10*/  BRX R2 -0x18b20                                                                                                                                                                                                                                                                                                                                                                                                                                                                                                                                                                                     (*"BRANCH_TARGETS .L_x_513,.L_x_514,.L_x_515"*) ;  /* 0xfffffe7402387949 */ /* 0x000fea000383ffff */
.L_x_515:
[----:B------:R-:W-:-:S08]  /*18b20*/  NOP ;  /* 0x0000000000007918 */ /* 0x000fd00000000000 */
[----:B------:R-:W-:-:S00]  /*18b30*/  USETMAXREG.DEALLOC.CTAPOOL 0x18 ;  /* 0x00000018000079c8 */ /* 0x000fc000080e0500 */
[----:B------:R-:W-:Y:S05]  /*18b40*/  EXIT ;  /* 0x000000000000794d */ /* 0x000fea0003800000 */
.L_x_513:
[----:B------:R-:W-:-:S08]  /*18b50*/  NOP ;  /* 0x0000000000007918 */ /* 0x000fd00000000000 */
[----:B------:R-:W1:-:S00]  /*18b60*/  USETMAXREG.DEALLOC.CTAPOOL 0x20 ;  /* 0x00000020000079c8 */ /* 0x000e4000080e0500 */
[----:B-1----:R-:W1:Y:S02]  /*18b70*/  LDC R0, c[0x0][0x900] ;  /* 0x00024000ff007b82 */ /* 0x002e640000000800 */
[----:B-1----:R-:W-:-:S13]  /*18b80*/  ISETP.LE.AND P1, PT, R0, UR36, PT ;  /* 0x0000002400007c0c */ /* 0x002fda000bf23270 */
[----:B------:R-:W-:Y:S05]  /*18b90*/  @P1 EXIT ;  /* 0x000000000000194d */ /* 0x000fea0003800000 */
[----:B------:R-:W-:Y:S01]  /*18ba0*/  HFMA2 R4, -RZ, RZ, 0, 5.9604644775390625e-08 ;  /* 0x00000001ff047431 */ /* 0x000fe200000001ff */
[----:B------:R-:W-:Y:S01]  /*18bb0*/  PLOP3.LUT P5, PT, P5, P6, PT, 0xf8, 0x8f ;  /* 0x00000000008f781c */ /* 0x000fe20002fadf70 */
[----:B------:R-:W1:Y:S01]  /*18bc0*/  LDCU.64 UR4, c[0x0][0x348] ;  /* 0x00006900ff0477ac */ /* 0x000e620008000a00 */
[----:B------:R-:W-:Y:S01]  /*18bd0*/  UPLOP3.LUT UP1, UPT, UP2, UP3, UPT, 0xf8, 0x8f ;  /* 0x00000000008f789c */ /* 0x000fe20001727f70 */
[----:B------:R-:W-:Y:S01]  /*18be0*/  UMOV UR15, 0x1 ;  /* 0x00000001000f7882 */ /* 0x000fe20000000000 */
[----:B------:R-:W-:-:S09]  /*18bf0*/  UMOV UR22, URZ ;  /* 0x000000ff00167c82 */ /* 0x000fd20008000000 */
.L_x_384:
[----:B--2---:R-:W2:Y:S01]  /*18c00*/  LDCU.64 UR8, c[0x0][0x908] ;  /* 0x00012100ff0877ac */ /* 0x004ea20008000a00 */
[----:B------:R-:W3:Y:S01]  /*18c10*/  LDCU UR11, c[0x0][0x904] ;  /* 0x00012080ff0b77ac */ /* 0x000ee20008000800 */
[----:B------:R-:W4:Y:S01]  /*18c20*/  LDCU.64 UR6, c[0x0][0x920] ;  /* 0x00012400ff0677ac */ /* 0x000f220008000a00 */
[----:B------:R-:W5:Y:S01]  /*18c30*/  LDCU UR14, c[0x0][0x91c] ;  /* 0x00012380ff0e77ac */ /* 0x000f620008000800 */
[----:B--2---:R-:W-:-:S04]  /*18c40*/  UIMAD.WIDE.U32 UR12, UR36, UR8, URZ ;  /* 0x00000008240c72a5 */ /* 0x004fc8000f8e00ff */
[----:B------:R-:W-:Y:S02]  /*18c50*/  USHF.R.U32.HI UR12, URZ, UR9, UR13 ;  /* 0x00000009ff0c7299 */ /* 0x000fe4000801160d */
[----:B---3--:R-:W-:Y:S01]  /*18c60*/  UISETP.NE.AND UP2, UPT, UR11, 0x1, UPT ;  /* 0x000000010b00788c */ /* 0x008fe2000bf45270 */
[----:B------:R-:W2:Y:S03]  /*18c70*/  LDCU.64 UR8, c[0x0][0x380] ;  /* 0x00007000ff0877ac */ /* 0x000ea60008000a00 */
[----:B------:R-:W-:Y:S02]  /*18c80*/  USEL UR12, UR36, UR12, !UP2 ;  /* 0x0000000c240c7287 */ /* 0x000fe4000d000000 */
[----:B-----5:R-:W-:Y:S02]  /*18c90*/  UISETP.NE.AND UP2, UPT, UR14, 0x1, UPT ;  /* 0x000000010e00788c */ /* 0x020fe4000bf45270 */
[----:B----4-:R-:W-:-:S02]  /*18ca0*/  UIMAD.WIDE.U32 UR16, UR12, UR6, URZ ;  /* 0x000000060c1072a5 */ /* 0x010fc4000f8e00ff */
[----:B------:R-:W-:-:S04]  /*18cb0*/  UIADD3 UR6, UPT, UPT, -UR12, URZ, URZ ;  /* 0x000000ff0c067290 */ /* 0x000fc8000fffe1ff */
[----:B------:R-:W-:Y:S01]  /*18cc0*/  UIMAD UR11, UR11, UR6, UR36 ;  /* 0x000000060b0b72a4 */ /* 0x000fe2000f8e0224 */
[----:B------:R-:W-:Y:S02]  /*18cd0*/  UMOV UR13, UR17 ;  /* 0x00000011000d7c82 */ /* 0x000fe40008000000 */
[----:B------:R-:W-:Y:S02]  /*18ce0*/  USHF.R.U32.HI UR7, URZ, UR7, UR13 ;  /* 0x00000007ff077299 */ /* 0x000fe4000801160d */
[----:B------:R-:W-:Y:S02]  /*18cf0*/  USHF.L.U32 UR11, UR11, 0x8, URZ ;  /* 0x000000080b0b7899 */ /* 0x000fe400080006ff */
[----:B------:R-:W-:Y:S02]  /*18d00*/  USEL UR10, UR12, UR7, !UP2 ;  /* 0x000000070c0a7287 */ /* 0x000fe4000d000000 */
[----:B--2---:R-:W-:Y:S02]  /*18d10*/  UISETP.NE.AND UP2, UPT, UR9, URZ, UPT ;  /* 0x000000ff0900728c */ /* 0x004fe4000bf45270 */
[----:B------:R-:W-:-:S02]  /*18d20*/  UIADD3 UR6, UPT, UPT, -UR10, URZ, URZ ;  /* 0x000000ff0a067290 */ /* 0x000fc4000fffe1ff */
[----:B------:R-:W-:Y:S02]  /*18d30*/  UISETP.GE.OR UP2, UPT, UR11, UR8, !UP2 ;  /* 0x000000080b00728c */ /* 0x000fe4000d746670 */
[----:B------:R-:W-:-:S07]  /*18d40*/  UIMAD UR14, UR14, UR6, UR12 ;  /* 0x000000060e0e72a4 */ /* 0x000fce000f8e020c */
[----:B-1----:R-:W-:Y:S05]  /*18d50*/  BRA.U UP2, `(.L_x_287) ;  /* 0x00000029021c7547 */ /* 0x002fea000b800000 */
[----:B------:R-:W2:Y:S01]  /*18d60*/  LDCU UR12, c[0x0][0x38c] ;  /* 0x00007180ff0c77ac */ /* 0x000ea20008000800 */
[----:B------:R-:W-:Y:S01]  /*18d70*/  BSSY.RECONVERGENT B0, `(.L_x_288) ;  /* 0x0000033000007945 */ /* 0x000fe20003800200 */
[----:B------:R-:W3:Y:S01]  /*18d80*/  LDCU.64 UR6, c[0x0][0x910] ;  /* 0x00012200ff0677ac */ /* 0x000ee20008000a00 */
[----:B------:R-:W4:Y:S01]  /*18d90*/  LDCU UR8, c[0x0][0x918] ;  /* 0x00012300ff0877ac */ /* 0x000f220008000800 */
[----:B------:R-:W-:Y:S01]  /*18da0*/  UIADD3 UR9, UPT, UPT, UR9, 0x7f, URZ ;  /* 0x0000007f09097890 */ /* 0x000fe2000fffe0ff */
[----:B--2---:R-:W-:Y:S01]  /*18db0*/  IMAD.U32 R3, RZ, RZ, UR12 ;  /* 0x0000000cff037e24 */ /* 0x004fe2000f8e00ff */
[----:B---3--:R-:W-:-:S04]  /*18dc0*/  UIMAD.WIDE.U32 UR16, UR10, UR7, URZ ;  /* 0x000000070a1072a5 */ /* 0x008fc8000f8e00ff */
[----:B------:R-:W-:Y:S01]  /*18dd0*/  IABS R3, R3 ;  /* 0x0000000300037213 */ /* 0x000fe20000000000 */
[----:B------:R-:W-:-:S03]  /*18de0*/  UISETP.NE.AND UP2, UPT, UR6, 0x1, UPT ;  /* 0x000000010600788c */ /* 0x000fc6000bf45270 */
[----:B------:R-:W2:Y:S01]  /*18df0*/  I2F.RP R0, R3 ;  /* 0x0000000300007306 */ /* 0x000ea20000209400 */
[----:B------:R-:W-:Y:S02]  /*18e00*/  UMOV UR7, UR17 ;  /* 0x0000001100077c82 */ /* 0x000fe40008000000 */
[----:B----4-:R-:W-:Y:S02]  /*18e10*/  USHF.R.U32.HI UR7, URZ, UR8, UR7 ;  /* 0x00000008ff077299 */ /* 0x010fe40008011607 */
[----:B------:R-:W-:Y:S02]  /*18e20*/  UIADD3 UR8, UPT, UPT, UR11, 0x100, URZ ;  /* 0x000001000b087890 */ /* 0x000fe4000fffe0ff */
[----:B------:R-:W-:Y:S02]  /*18e30*/  USEL UR7, UR10, UR7, !UP2 ;  /* 0x000000070a077287 */ /* 0x000fe4000d000000 */
[----:B------:R-:W-:Y:S02]  /*18e40*/  UISETP.NE.AND UP2, UPT, UR12, URZ, UPT ;  /* 0x000000ff0c00728c */ /* 0x000fe4000bf45270 */
[----:B------:R-:W-:Y:S01]  /*18e50*/  UIADD3 UR7, UPT, UPT, -UR7, URZ, URZ ;  /* 0x000000ff07077290 */ /* 0x000fe2000fffe1ff */
[----:B--2---:R-:W2:Y:S03]  /*18e60*/  MUFU.RCP R6, R0 ;  /* 0x0000000000067308 */ /* 0x004ea60000001000 */
[----:B------:R-:W-:-:S02]  /*18e70*/  UIMAD UR10, UR6, UR7, UR10 ;  /* 0x00000007060a72a4 */ /* 0x000fc4000f8e020a */
[----:B------:R-:W-:Y:S02]  /*18e80*/  USHF.R.S32.HI UR6, URZ, 0x1f, UR9 ;  /* 0x0000001fff067899 */ /* 0x000fe40008011409 */
[----:B------:R-:W-:Y:S02]  /*18e90*/  ULOP3.LUT UR7, UR10, UR12, URZ, 0x3c, !UPT ;  /* 0x0000000c0a077292 */ /* 0x000fe4000f8e3cff */
[----:B------:R-:W-:Y:S02]  /*18ea0*/  ULEA.HI UR6, UR6, UR9, URZ, 0x7 ;  /* 0x0000000906067291 */ /* 0x000fe4000f8f38ff */
[----:B------:R-:W-:Y:S02]  /*18eb0*/  UISETP.GE.AND UP3, UPT, UR7, URZ, UPT ;  /* 0x000000ff0700728c */ /* 0x000fe4000bf66270 */
[----:B------:R-:W-:Y:S02]  /*18ec0*/  USHF.R.S32.HI UR7, URZ, 0x1f, UR8 ;  /* 0x0000001fff077899 */ /* 0x000fe40008011408 */
[----:B------:R-:W-:-:S02]  /*18ed0*/  USHF.R.S32.HI UR6, URZ, 0x7, UR6 ;  /* 0x00000007ff067899 */ /* 0x000fc40008011406 */
[----:B------:R-:W-:Y:S01]  /*18ee0*/  ULEA.HI UR7, UR7, UR8, URZ, 0x7 ;  /* 0x0000000807077291 */ /* 0x000fe2000f8f38ff */
[----:B--2---:R-:W-:Y:S02]  /*18ef0*/  IADD3 R6, PT, PT, R6, 0xffffffe, RZ ;  /* 0x0ffffffe06067810 */ /* 0x004fe40007ffe0ff */
[----:B------:R-:W-:Y:S01]  /*18f00*/  MOV R0, UR10 ;  /* 0x0000000a00007c02 */ /* 0x000fe20008000f00 */
[----:B------:R-:W-:Y:S01]  /*18f10*/  UIADD3 UR7, UPT, UPT, UR7, 0x7f, URZ ;  /* 0x0000007f07077890 */ /* 0x000fe2000fffe0ff */
[----:B------:R-:W2:Y:S02]  /*18f20*/  F2I.FTZ.U32.TRUNC.NTZ R7, R6 ;  /* 0x0000000600077305 */ /* 0x000ea4000021f000 */
[----:B------:R-:W-:Y:S01]  /*18f30*/  IABS R0, R0 ;  /* 0x0000000000007213 */ /* 0x000fe20000000000 */
[----:B------:R-:W-:Y:S01]  /*18f40*/  USHF.R.S32.HI UR8, URZ, 0x7, UR7 ;  /* 0x00000007ff087899 */ /* 0x000fe20008011407 */
[----:B--2---:R-:W-:Y:S02]  /*18f50*/  IMAD.MOV R2, RZ, RZ, -R7 ;  /* 0x000000ffff027224 */ /* 0x004fe400078e0a07 */
[----:B------:R-:W-:-:S02]  /*18f60*/  IMAD.MOV.U32 R6, RZ, RZ, RZ ;  /* 0x000000ffff067224 */ /* 0x000fc400078e00ff */
[----:B------:R-:W-:-:S04]  /*18f70*/  IMAD R2, R2, R3, RZ ;  /* 0x0000000302027224 */ /* 0x000fc800078e02ff */
[----:B------:R-:W-:-:S06]  /*18f80*/  IMAD.HI.U32 R2, R7, R2, R6 ;  /* 0x0000000207027227 */ /* 0x000fcc00078e0006 */
[----:B------:R-:W-:-:S05]  /*18f90*/  IMAD.HI.U32 R5, R2, R0, RZ ;  /* 0x0000000002057227 */ /* 0x000fca00078e00ff */
[----:B------:R-:W-:-:S05]  /*18fa0*/  IADD3 R2, PT, PT, -R5, RZ, RZ ;  /* 0x000000ff05027210 */ /* 0x000fca0007ffe1ff */
[----:B------:R-:W-:-:S05]  /*18fb0*/  IMAD R0, R3, R2, R0 ;  /* 0x0000000203007224 */ /* 0x000fca00078e0200 */
[----:B------:R-:W-:-:S13]  /*18fc0*/  ISETP.GT.U32.AND P1, PT, R3, R0, PT ;  /* 0x000000000300720c */ /* 0x000fda0003f24070 */
[----:B------:R-:W-:Y:S01]  /*18fd0*/  @!P1 IMAD.IADD R0, R0, 0x1, -R3 ;  /* 0x0000000100009824 */ /* 0x000fe200078e0a03 */
[----:B------:R-:W-:-:S04]  /*18fe0*/  @!P1 IADD3 R5, PT, PT, R5, 0x1, RZ ;  /* 0x0000000105059810 */ /* 0x000fc80007ffe0ff */
[----:B------:R-:W-:-:S13]  /*18ff0*/  ISETP.GE.U32.AND P2, PT, R0, R3, PT ;  /* 0x000000030000720c */ /* 0x000fda0003f46070 */
[----:B------:R-:W-:-:S05]  /*19000*/  @P2 VIADD R5, R5, 0x1 ;  /* 0x0000000105052836 */ /* 0x000fca0000000000 */
[----:B------:R-:W-:-:S13]  /*19010*/  R2UR UR13, R5 ;  /* 0x00000000050d72ca */ /* 0x000fda00000e0000 */
[----:B------:R-:W-:Y:S02]  /*19020*/  @!UP3 UIADD3 UR13, UPT, UPT, -UR13, URZ, URZ ;  /* 0x000000ff0d0db290 */ /* 0x000fe4000fffe1ff */
[----:B------:R-:W-:Y:S02]  /*19030*/  @!UP2 ULOP3.LUT UR13, URZ, UR12, URZ, 0x33, !UPT ;  /* 0x0000000cff0da292 */ /* 0x000fe4000f8e33ff */
[----:B------:R-:W-:Y:S02]  /*19040*/  UISETP.LT.AND UP2, UPT, UR6, UR8, UPT ;  /* 0x000000080600728c */ /* 0x000fe4000bf41270 */
[----:B------:R-:W-:Y:S02]  /*19050*/  UIADD3 UR7, UPT, UPT, -UR13, URZ, URZ ;  /* 0x000000ff0d077290 */ /* 0x000fe4000fffe1ff */
[----:B------:R-:W-:Y:S02]  /*19060*/  USEL UR6, UR6, UR8, UP2 ;  /* 0x0000000806067287 */ /* 0x000fe40009000000 */
[----:B------:R-:W-:Y:S01]  /*19070*/  UIMAD UR12, UR12, UR7, UR10 ;  /* 0x000000070c0c72a4 */ /* 0x000fe2000f8e020a */
[----:B------:R-:W-:Y:S11]  /*19080*/  @!P3 BRA `(.L_x_289) ;  /* 0x000000000004b947 */ /* 0x000ff60003800000 */
[----:B-1----:R-:W-:Y:S05]  /*19090*/  BPT.TRAP 0x1 ;  /* 0x000000040000795c */ /* 0x002fea0000300000 */
.L_x_289:
[----:B-1----:R-:W-:Y:S05]  /*190a0*/  BSYNC.RECONVERGENT B0 ;  /* 0x0000000000007941 */ /* 0x002fea0003800200 */
.L_x_288:
[----:B------:R-:W1:Y:S01]  /*190b0*/  S2UR UR8, SR_CgaCtaId ;  /* 0x00000000000879c3 */ /* 0x000e620000008800 */
[----:B------:R-:W-:Y:S01]  /*190c0*/  UMOV UR7, 0x400 ;  /* 0x0000040000077882 */ /* 0x000fe20000000000 */
[----:B------:R-:W-:Y:S02]  /*190d0*/  SHF.L.U32 R5, R4, 0x1f, RZ ;  /* 0x0000001f04057819 */ /* 0x000fe400000006ff */
[----:B------:R-:W-:Y:S01]  /*190e0*/  @!P0 MOV R2, 0x4000 ;  /* 0x0000400000028802 */ /* 0x000fe20000000f00 */
[----:B-1----:R-:W-:-:S09]  /*190f0*/  ULEA UR8, UR8, UR7, 0x18 ;  /* 0x0000000708087291 */ /* 0x002fd2000f8ec0ff */
[----:B------:R-:W1:Y:S02]  /*19100*/  SYNCS.PHASECHK.TRANS64.TRYWAIT P1, [UR8+0x1c010], R5 ;  /* 0x01c01005ff0075a7 */ /* 0x000e640008021108 */
[----:B-1----:R-:W-:Y:S05]  /*19110*/  @!P1 BRA `(.L_x_290) ;  /* 0x0000003c00449947 */ /* 0x002fea0003800000 */
.L_x_461:
[----:B------:R2:W-:Y:S01]  /*19120*/  @!P0 SYNCS.ARRIVE.TRANS64 RZ, [UR8+0x1c000], R2 ;  /* 0x01c00002ffff89a7 */ /* 0x0005e20008000008 */
[----:B------:R-:W-:Y:S04]  /*19130*/  BSSY.RECONVERGENT B0, `(.L_x_291) ;  /* 0x0000003000007945 */ /* 0x000fe80003800200 */
[----:B------:R-:W-:Y:S05]  /*19140*/  @!P5 BRA `(.L_x_292) ;  /* 0x000000000004d947 */ /* 0x000fea0003800000 */
[----:B------:R-:W-:Y:S05]  /*19150*/  BPT.TRAP 0x1 ;  /* 0x000000040000795c */ /* 0x000fea0000300000 */
.L_x_292:
[----:B------:R-:W-:Y:S05]  /*19160*/  BSYNC.RECONVERGENT B0 ;  /* 0x0000000000007941 */ /* 0x000fea0003800200 */
.L_x_291:
[----:B-1----:R-:W1:Y:S01]  /*19170*/  S2R R0, SR_TID.X ;  /* 0x0000000000007919 */ /* 0x002e620000002100 */
[----:B------:R-:W-:Y:S01]  /*19180*/  BSSY.RECONVERGENT B0, `(.L_x_293) ;  /* 0x0000005000007945 */ /* 0x000fe20003800200 */
[----:B-1----:R-:W-:-:S04]  /*19190*/  LOP3.LUT P2, RZ, R0, 0x1f, RZ, 0xc0, !PT ;  /* 0x0000001f00ff7812 */ /* 0x002fc8000784c0ff */
[----:B------:R-:W-:-:S13]  /*191a0*/  PLOP3.LUT P2, PT, P2, P0, PT, 0x8f, 0xf8 ;  /* 0x0000000000f8781c */ /* 0x000fda0001741177 */
[----:B------:R-:W-:Y:S05]  /*191b0*/  @P2 BRA `(.L_x_294) ;  /* 0x0000000000042947 */ /* 0x000fea0003800000 */
[----:B------:R-:W-:Y:S05]  /*191c0*/  BPT.TRAP 0x1 ;  /* 0x000000040000795c */ /* 0x000fea0000300000 */
.L_x_294:
[----:B------:R-:W-:Y:S05]  /*191d0*/  BSYNC.RECONVERGENT B0 ;  /* 0x0000000000007941 */ /* 0x000fea0003800200 */
.L_x_293:
[----:B------:R-:W-:Y:S02]  /*191e0*/  UIADD3 UR18, UP2, UPT, UR4, 0x80, URZ ;  /* 0x0000008004127890 */ /* 0x000fe4000ff5e0ff */
[----:B------:R-:W-:Y:S02]  /*191f0*/  UIADD3 UR9, UPT, UPT, UR8, 0x1c000, URZ ;  /* 0x0001c00008097890 */ /* 0x000fe4000fffe0ff */
[----:B------:R-:W-:Y:S01]  /*19200*/  UIADD3.X UR19, UPT, UPT, URZ, UR5, URZ, UP2, !UPT ;  /* 0x00000005ff137290 */ /* 0x000fe200097fe4ff */
[----:B------:R-:W-:Y:S01]  /*19210*/  UMOV UR16, 0x0 ;  /* 0x0000000000107882 */ /* 0x000fe20000000000 */
[----:B------:R-:W-:Y:S01]  /*19220*/  UMOV UR17, 0x10000000 ;  /* 0x1000000000117882 */ /* 0x000fe20000000000 */
[----:B------:R-:W-:-:S06]  /*19230*/  UMOV UR10, URZ ;  /* 0x000000ff000a7c82 */ /* 0x000fcc0008000000 */
[----:B------:R1:W-:Y:S02]  /*19240*/  UTMALDG.5D [UR8], [UR18], desc[UR16] ;  /* 0x00001008120075b4 */ /* 0x0003e40008021000 */
[----:B-1----:R-:W-:Y:S05]  /*19250*/  BRA.U !UP0, `(.L_x_295) ;  /* 0x0000000108047547 */ /* 0x002fea000b800000 */
[----:B------:R-:W-:Y:S05]  /*19260*/  BPT.TRAP 0x1 ;  /* 0x000000040000795c */ /* 0x000fea0000300000 */
.L_x_295:
[----:B------:R-:W-:Y:S01]  /*19270*/  ULEA UR17, UR22, UR8, 0x3 ;  /* 0x0000000816117291 */ /* 0x000fe2000f8e18ff */
[----:B------:R-:W-:Y:S01]  /*19280*/  IMAD.U32 R3, RZ, RZ, UR15 ;  /* 0x0000000fff037e24 */ /* 0x000fe2000f8e00ff */
[----:B--2---:R-:W-:-:S04]  /*19290*/  @!P0 MOV R2, 0x4000 ;  /* 0x0000400000028802 */ /* 0x004fc80000000f00 */
[----:B------:R-:W-:-:S04]  /*192a0*/  SHF.L.U32 R3, R3, 0x1f, RZ ;  /* 0x0000001f03037819 */ /* 0x000fc800000006ff */
[----:B------:R-:W1:Y:S02]  /*192b0*/  SYNCS.PHASECHK.TRANS64.TRYWAIT P1, [UR17+0x1c038], R3 ;  /* 0x01c03803ff0075a7 */ /* 0x000e640008021111 */
[----:B-1----:R-:W-:Y:S05]  /*192c0*/  @!P1 BRA `(.L_x_296) ;  /* 0x0000003800f09947 */ /* 0x002fea0003800000 */
.L_x_463:
[----:B------:R2:W-:Y:S01]  /*192d0*/  @!P0 SYNCS.ARRIVE.TRANS64 RZ, [UR17+0x1c020], R2 ;  /* 0x01c02002ffff89a7 */ /* 0x0005e20008000011 */
[----:B------:R-:W-:Y:S05]  /*192e0*/  BRA.U !UP1, `(.L_x_297) ;  /* 0x0000000109047547 */ /* 0x000fea000b800000 */
[----:B------:R-:W-:Y:S05]  /*192f0*/  BPT.TRAP 0x1 ;  /* 0x000000040000795c */ /* 0x000fea0000300000 */
.L_x_297:
[----:B------:R-:W-:Y:S04]  /*19300*/  BSSY.RECONVERGENT B0, `(.L_x_298) ;  /* 0x0000003000007945 */ /* 0x000fe80003800200 */
[----:B------:R-:W-:Y:S05]  /*19310*/  @P2 BRA `(.L_x_299) ;  /* 0x0000000000042947 */ /* 0x000fea0003800000 */
[----:B------:R-:W-:Y:S05]  /*19320*/  BPT.TRAP 0x1 ;  /* 0x000000040000795c */ /* 0x000fea0000300000 */
.L_x_299:
[----:B------:R-:W-:Y:S05]  /*19330*/  BSYNC.RECONVERGENT B0 ;  /* 0x0000000000007941 */ /* 0x000fea0003800200 */
.L_x_298:
[----:B------:R-:W-:Y:S01]  /*19340*/  ULEA UR16, UR22, UR8, 0xe ;  /* 0x0000000816107291 */ /* 0x000fe2000f8e70ff */
[----:B------:R-:W-:Y:S01]  /*19350*/  BSSY.RECONVERGENT B0, `(.L_x_300) ;  /* 0x0000013000007945 */ /* 0x000fe20003800200 */
[----:B------:R-:W-:Y:S02]  /*19360*/  UIADD3 UR26, UP2, UPT, UR4, 0x180, URZ ;  /* 0x00000180041a7890 */ /* 0x000fe4000ff5e0ff */
[----:B------:R-:W-:Y:S02]  /*19370*/  UIADD3 UR7, UPT, UPT, UR22, 0x1, URZ ;  /* 0x0000000116077890 */ /* 0x000fe4000fffe0ff */
[----:B------:R-:W-:Y:S02]  /*19380*/  UIADD3 UR17, UPT, UPT, UR17, 0x1c020, URZ ;  /* 0x0001c02011117890 */ /* 0x000fe4000fffe0ff */
[----:B------:R-:W-:Y:S02]  /*19390*/  UIADD3 UR16, UPT, UPT, UR16, 0x8000, URZ ;  /* 0x0000800010107890 */ /* 0x000fe4000fffe0ff */
[----:B------:R-:W-:-:S02]  /*193a0*/  UIADD3.X UR27, UPT, UPT, URZ, UR5, URZ, UP2, !UPT ;  /* 0x00000005ff1b7290 */ /* 0x000fc400097fe4ff */
[----:B------:R-:W-:Y:S01]  /*193b0*/  UISETP.NE.AND UP2, UPT, UR7, 0x3, UPT ;  /* 0x000000030700788c */ /* 0x000fe2000bf45270 */
[----:B------:R-:W-:Y:S01]  /*193c0*/  UMOV UR24, 0x0 ;  /* 0x0000000000187882 */ /* 0x000fe20000000000 */
[----:B------:R-:W-:Y:S02]  /*193d0*/  UMOV UR25, 0x10000000 ;  /* 0x1000000000197882 */ /* 0x000fe40000000000 */
[----:B------:R-:W-:Y:S01]  /*193e0*/  USEL UR9, URZ, 0x1, UP2 ;  /* 0x00000001ff097887 */ /* 0x000fe20009000000 */
[----:B------:R-:W-:Y:S01]  /*193f0*/  UMOV UR18, URZ ;  /* 0x000000ff00127c82 */ /* 0x000fe20008000000 */
[----:B------:R-:W-:Y:S01]  /*19400*/  UMOV UR19, URZ ;  /* 0x000000ff00137c82 */ /* 0x000fe20008000000 */
[----:B------:R-:W-:Y:S01]  /*19410*/  UMOV UR20, UR13 ;  /* 0x0000000d00147c82 */ /* 0x000fe20008000000 */
[----:B------:R-:W-:Y:S01]  /*19420*/  UMOV UR21, UR14 ;  /* 0x0000000e00157c82 */ /* 0x000fe20008000000 */
[----:B------:R-:W-:Y:S01]  /*19430*/  USEL UR7, UR7, URZ, UP2 ;  /* 0x000000ff07077287 */ /* 0x000fe20009000000 */
[----:B------:R3:W-:Y:S01]  /*19440*/  UTMALDG.4D [UR16], [UR26], desc[UR24] ;  /* 0x000018101a0075b4 */ /* 0x0007e20008019000 */
[----:B------:R-:W-:Y:S01]  /*19450*/  ULOP3.LUT UR15, UR15, UR9, URZ, 0x3c, !UPT ;  /* 0x000000090f0f7292 */ /* 0x000fe2000f8e3cff */
[----:B---3--:R-:W-:Y:S06]  /*19460*/  @!P3 BRA `(.L_x_301) ;  /* 0x000000000004b947 */ /* 0x008fec0003800000 */
[----:B------:R-:W-:Y:S05]  /*19470*/  BPT.TRAP 0x1 ;  /* 0x000000040000795c */ /* 0x000fea0000300000 */
.L_x_301:
[----:B------:R-:W-:Y:S05]  /*19480*/  BSYNC.RECONVERGENT B0 ;  /* 0x0000000000007941 */ /* 0x000fea0003800200 */
.L_x_300:
[----:B------:R-:W3:Y:S01]  /*19490*/  SYNCS.PHASECHK.TRANS64.TRYWAIT P1, [UR8+0x1c018], R5 ;  /* 0x01c01805ff0075a7 */ /* 0x000ee20008021108 */
[----:B--2---:R-:W-:Y:S01]  /*194a0*/  @!P0 MOV R2, 0x4000 ;  /* 0x0000400000028802 */ /* 0x004fe20000000f00 */
[----:B---3--:R-:W-:Y:S06]  /*194b0*/  @!P1 BRA `(.L_x_302) ;  /* 0x00000038008c9947 */ /* 0x008fec0003800000 */
.L_x_465:
[----:B------:R2:W-:Y:S01]  /*194c0*/  @!P0 SYNCS.ARRIVE.TRANS64 RZ, [UR8+0x1c008], R2 ;  /* 0x01c00802ffff89a7 */ /* 0x0005e20008000008 */
[----:B------:R-:W-:Y:S04]  /*194d0*/  BSSY.RECONVERGENT B0, `(.L_x_303) ;  /* 0x0000003000007945 */ /* 0x000fe80003800200 */
[----:B------:R-:W-:Y:S05]  /*194e0*/  @!P5 BRA `(.L_x_304) ;  /* 0x000000000004d947 */ /* 0x000fea0003800000 */
[----:B------:R-:W-:Y:S05]  /*194f0*/  BPT.TRAP 0x1 ;  /* 0x000000040000795c */ /* 0x000fea0000300000 */
.L_x_304:
[----:B------:R-:W-:Y:S05]  /*19500*/  BSYNC.RECONVERGENT B0 ;  /* 0x0000000000007941 */ /* 0x000fea0003800200 */
.L_x_303:
[----:B------:R-:W-:Y:S04]  /*19510*/  BSSY.RECONVERGENT B0, `(.L_x_305) ;  /* 0x0000003000007945 */ /* 0x000fe80003800200 */
[----:B------:R-:W-:Y:S05]  /*19520*/  @P2 BRA `(.L_x_306) ;  /* 0x0000000000042947 */ /* 0x000fea0003800000 */
[----:B------:R-:W-:Y:S05]  /*19530*/  BPT.TRAP 0x1 ;  /* 0x000000040000795c */ /* 0x000fea0000300000 */
.L_x_306:
[----:B------:R-:W-:Y:S05]  /*19540*/  BSYNC.RECONVERGENT B0 ;  /* 0x0000000000007941 */ /* 0x000fea0003800200 */
.L_x_305:
[----:B------:R-:W-:Y:S02]  /*19550*/  UIADD3 UR10, UP2, UPT, UR4, 0x80, URZ ;  /* 0x00000080040a7890 */ /* 0x000fe4000ff5e0ff */
[----:B------:R-:W-:Y:S02]  /*19560*/  UIADD3 UR19, UPT, UPT, UR11, 0x80, URZ ;  /* 0x000000800b137890 */ /* 0x000fe4000fffe0ff */
[----:B------:R-:W-:Y:S02]  /*19570*/  UIADD3 UR16, UPT, UPT, UR8, 0x4000, URZ ;  /* 0x0000400008107890 */ /* 0x000fe4000fffe0ff */
[----:B------:R-:W-:Y:S02]  /*19580*/  UIADD3 UR17, UPT, UPT, UR8, 0x1c008, URZ ;  /* 0x0001c00808117890 */ /* 0x000fe4000fffe0ff */
[----:B------:R-:W-:Y:S01]  /*19590*/  UIADD3.X UR11, UPT, UPT, URZ, UR5, URZ, UP2, !UPT ;  /* 0x00000005ff0b7290 */ /* 0x000fe200097fe4ff */
[----:B------:R-:W-:Y:S01]  /*195a0*/  UMOV UR24, 0x0 ;  /* 0x0000000000187882 */ /* 0x000fe20000000000 */
[----:B------:R-:W-:Y:S01]  /*195b0*/  UMOV UR25, 0x10000000 ;  /* 0x1000000000197882 */ /* 0x000fe20000000000 */
[----:B------:R-:W-:Y:S01]  /*195c0*/  UMOV UR18, URZ ;  /* 0x000000ff00127c82 */ /* 0x000fe20008000000 */
[----:B------:R-:W-:Y:S01]  /*195d0*/  UMOV UR20, UR12 ;  /* 0x0000000c00147c82 */ /* 0x000fe20008000000 */
[----:B------:R-:W-:Y:S01]  /*195e0*/  UMOV UR21, UR13 ;  /* 0x0000000d00157c82 */ /* 0x000fe20008000000 */
[----:B------:R-:W-:-:S03]  /*195f0*/  UMOV UR22, UR14 ;  /* 0x0000000e00167c82 */ /* 0x000fc60008000000 */
[----:B------:R3:W-:Y:S02]  /*19600*/  UTMALDG.5D [UR16], [UR10], desc[UR24] ;  /* 0x000018100a0075b4 */ /* 0x0007e40008021000 */
[----:B---3--:R-:W-:Y:S05]  /*19610*/  BRA.U !UP0, `(.L_x_307) ;  /* 0x0000000108047547 */ /* 0x008fea000b800000 */
[----:B------:R-:W-:Y:S05]  /*19620*/  BPT.TRAP 0x1 ;  /* 0x000000040000795c */ /* 0x000fea0000300000 */
.L_x_307:
[----:B------:R-:W-:Y:S01]  /*19630*/  ULEA UR17, UR7, UR8, 0x3 ;  /* 0x0000000807117291 */ /* 0x000fe2000f8e18ff */
[----:B-1----:R-:W-:Y:S01]  /*19640*/  IMAD.U32 R3, RZ, RZ, UR15 ;  /* 0x0000000fff037e24 */ /* 0x002fe2000f8e00ff */
[----:B--2---:R-:W-:-:S04]  /*19650*/  @!P0 MOV R2, 0x4000 ;  /* 0x0000400000028802 */ /* 0x004fc80000000f00 */
[----:B------:R-:W-:-:S04]  /*19660*/  SHF.L.U32 R3, R3, 0x1f, RZ ;  /* 0x0000001f03037819 */ /* 0x000fc800000006ff */
[----:B------:R-:W1:Y:S02]  /*19670*/  SYNCS.PHASECHK.TRANS64.TRYWAIT P1, [UR17+0x1c038], R3 ;  /* 0x01c03803ff0075a7 */ /* 0x000e640008021111 */
[----:B-1----:R-:W-:Y:S05]  /*19680*/  @!P1 BRA `(.L_x_308) ;  /* 0x0000003800309947 */ /* 0x002fea0003800000 */
.L_x_467:
[----:B------:R2:W-:Y:S01]  /*19690*/  @!P0 SYNCS.ARRIVE.TRANS64 RZ, [UR17+0x1c020], R2 ;  /* 0x01c02002ffff89a7 */ /* 0x0005e20008000011 */
[----:B------:R-:W-:Y:S05]  /*196a0*/  BRA.U !UP1, `(.L_x_309) ;  /* 0x0000000109047547 */ /* 0x000fea000b800000 */
[----:B------:R-:W-:Y:S05]  /*196b0*/  BPT.TRAP 0x1 ;  /* 0x000000040000795c */ /* 0x000fea0000300000 */
.L_x_309:
[----:B------:R-:W-:Y:S04]  /*196c0*/  BSSY.RECONVERGENT B0, `(.L_x_310) ;  /* 0x0000003000007945 */ /* 0x000fe80003800200 */
[----:B------:R-:W-:Y:S05]  /*196d0*/  @P2 BRA `(.L_x_311) ;  /* 0x0000000000042947 */ /* 0x000fea0003800000 */
[----:B------:R-:W-:Y:S05]  /*196e0*/  BPT.TRAP 0x1 ;  /* 0x000000040000795c */ /* 0x000fea0000300000 */
.L_x_311:
[----:B------:R-:W-:Y:S05]  /*196f0*/  BSYNC.RECONVERGENT B0 ;  /* 0x0000000000007941 */ /* 0x000fea0003800200 */
.L_x_310:
[----:B------:R-:W-:Y:S01]  /*19700*/  ULEA UR16, UR7, UR8, 0xe ;  /* 0x0000000807107291 */ /* 0x000fe2000f8e70ff */
[----:B------:R-:W-:Y:S01]  /*19710*/  LOP3.LUT R4, R4, 0x1, RZ, 0x3c, !PT ;  /* 0x0000000104047812 */ /* 0x000fe200078e3cff */
[----:B------:R-:W-:Y:S02]  /*19720*/  UIADD3 UR24, UP2, UPT, UR4, 0x280, URZ ;  /* 0x0000028004187890 */ /* 0x000fe4000ff5e0ff */
[----:B------:R-:W-:Y:S02]  /*19730*/  UIADD3 UR17, UPT, UPT, UR17, 0x1c020, URZ ;  /* 0x0001c02011117890 */ /* 0x000fe4000fffe0ff */
[----:B------:R-:W-:Y:S02]  /*19740*/  UIADD3 UR16, UPT, UPT, UR16, 0x8000, URZ ;  /* 0x0000800010107890 */ /* 0x000fe4000fffe0ff */
[----:B------:R-:W-:Y:S01]  /*19750*/  UIADD3.X UR25, UPT, UPT, URZ, UR5, URZ, UP2, !UPT ;  /* 0x00000005ff197290 */ /* 0x000fe200097fe4ff */
[----:B------:R-:W-:Y:S01]  /*19760*/  UMOV UR10, 0x0 ;  /* 0x00000000000a7882 */ /* 0x000fe20000000000 */
[----:B------:R-:W-:Y:S01]  /*19770*/  UMOV UR11, 0x10000000 ;  /* 0x10000000000b7882 */ /* 0x000fe20000000000 */
[----:B------:R-:W-:Y:S01]  /*19780*/  UMOV UR18, URZ ;  /* 0x000000ff00127c82 */ /* 0x000fe20008000000 */
[----:B------:R-:W-:Y:S01]  /*19790*/  UMOV UR19, URZ ;  /* 0x000000ff00137c82 */ /* 0x000fe20008000000 */
[----:B------:R-:W-:Y:S01]  /*197a0*/  UMOV UR20, UR13 ;  /* 0x0000000d00147c82 */ /* 0x000fe20008000000 */
[----:B------:R-:W-:Y:S01]  /*197b0*/  UMOV UR21, UR14 ;  /* 0x0000000e00157c82 */ /* 0x000fe20008000000 */
[----:B------:R-:W-:-:S02]  /*197c0*/  UIADD3 UR7, UPT, UPT, UR7, 0x1, URZ ;  /* 0x0000000107077890 */ /* 0x000fc4000fffe0ff */
[----:B------:R3:W-:Y:S02]  /*197d0*/  UTMALDG.4D [UR16], [UR24], desc[UR10] ;  /* 0x00000a10180075b4 */ /* 0x0007e40008019000 */
[----:B------:R-:W-:-:S04]  /*197e0*/  UISETP.NE.AND UP2, UPT, UR7, 0x3, UPT ;  /* 0x000000030700788c */ /* 0x000fc8000bf45270 */
[----:B------:R-:W-:Y:S02]  /*197f0*/  USEL UR9, URZ, 0x1, UP2 ;  /* 0x00000001ff097887 */ /* 0x000fe40009000000 */
[----:B------:R-:W-:Y:S02]  /*19800*/  USEL UR22, UR7, URZ, UP2 ;  /* 0x000000ff07167287 */ /* 0x000fe40009000000 */
[----:B------:R-:W-:Y:S02]  /*19810*/  UISETP.GE.AND UP2, UPT, UR6, 0x2, UPT ;  /* 0x000000020600788c */ /* 0x000fe4000bf46270 */
[----:B------:R-:W-:-:S07]  /*19820*/  ULOP3.LUT UR15, UR15, UR9, URZ, 0x3c, !UPT ;  /* 0x000000090f0f7292 */ /* 0x000fce000f8e3cff */
[----:B---3--:R-:W-:Y:S05]  /*19830*/  BRA.U !UP2, `(.L_x_287) ;  /* 0x0000001d0a647547 */ /* 0x008fea000b800000 */
[----:B------:R-:W-:Y:S02]  /*19840*/  UIADD3 UR7, UPT, UPT, UR6, -0x2, URZ ;  /* 0xfffffffe06077890 */ /* 0x000fe4000fffe0ff */
[----:B------:R-:W-:Y:S02]  /*19850*/  UIADD3 UR9, UPT, UPT, UR6, -0x1, URZ ;  /* 0xffffffff06097890 */ /* 0x000fe4000fffe0ff */
[----:B------:R-:W-:Y:S02]  /*19860*/  UISETP.GE.U32.AND UP2, UPT, UR7, 0x3, UPT ;  /* 0x000000030700788c */ /* 0x000fe4000bf46070 */
[----:B------:R-:W-:Y:S01]  /*19870*/  ULOP3.LUT UR6, UR9, 0x3, URZ, 0xc0, !UPT ;  /* 0x0000000309067892 */ /* 0x000fe2000f8ec0ff */
[----:B------:R-:W-:-:S06]  /*19880*/  UMOV UR7, 0x1 ;  /* 0x0000000100077882 */ /* 0x000fcc0000000000 */
[----:B------:R-:W-:Y:S05]  /*19890*/  BRA.U !UP2, `(.L_x_312) ;  /* 0x000000110a307547 */ /* 0x000fea000b800000 */
[----:B------:R-:W-:Y:S01]  /*198a0*/  ULOP3.LUT UR9, UR9, 0xfffffffc, URZ, 0xc0, !UPT ;  /* 0xfffffffc09097892 */ /* 0x000fe2000f8ec0ff */
[----:B------:R-:W-:-:S11]  /*198b0*/  UMOV UR7, 0x1 ;  /* 0x0000000100077882 */ /* 0x000fd60000000000 */
.L_x_353:
[----:B------:R-:W-:Y:S05]  /*198c0*/  BRA.U !UP0, `(.L_x_313) ;  /* 0x0000000108047547 */ /* 0x000fea000b800000 */
[----:B------:R-:W-:Y:S05]  /*198d0*/  BPT.TRAP 0x1 ;  /* 0x000000040000795c */ /* 0x000fea0000300000 */
.L_x_313:
[----:B------:R-:W3:Y:S01]  /*198e0*/  S2UR UR8, SR_CgaCtaId ;  /* 0x00000000000879c3 */ /* 0x000ee20000008800 */
[----:B------:R-:W-:Y:S01]  /*198f0*/  UMOV UR10, 0x400 ;  /* 0x00000400000a7882 */ /* 0x000fe20000000000 */
[----:B-1----:R-:W-:Y:S01]  /*19900*/  IMAD.U32 R3, RZ, RZ, UR15 ;  /* 0x0000000fff037e24 */ /* 0x002fe2000f8e00ff */
[----:B--2---:R-:W-:-:S04]  /*19910*/  @!P0 MOV R2, 0x4000 ;  /* 0x0000400000028802 */ /* 0x004fc80000000f00 */
[----:B------:R-:W-:Y:S01]  /*19920*/  SHF.L.U32 R3, R3, 0x1f, RZ ;  /* 0x0000001f03037819 */ /* 0x000fe200000006ff */
[----:B---3--:R-:W-:-:S04]  /*19930*/  ULEA UR8, UR8, UR10, 0x18 ;  /* 0x0000000a08087291 */ /* 0x008fc8000f8ec0ff */
[----:B------:R-:W-:-:S09]  /*19940*/  ULEA UR17, UR22, UR8, 0x3 ;  /* 0x0000000816117291 */ /* 0x000fd2000f8e18ff */
[----:B------:R-:W1:Y:S02]  /*19950*/  SYNCS.PHASECHK.TRANS64.TRYWAIT P1, [UR17+0x1c038], R3 ;  /* 0x01c03803ff0075a7 */ /* 0x000e640008021111 */
[----:B-1----:R-:W-:Y:S05]  /*19960*/  @!P1 BRA `(.L_x_314) ;  /* 0x0000003400909947 */ /* 0x002fea0003800000 */
.L_x_469:
[----:B------:R2:W-:Y:S01]  /*19970*/  @!P0 SYNCS.ARRIVE.TRANS64 RZ, [UR17+0x1c020], R2 ;  /* 0x01c02002ffff89a7 */ /* 0x0005e20008000011 */
[----:B------:R-:W-:Y:S05]  /*19980*/  BRA.U !UP1, `(.L_x_315) ;  /* 0x0000000109047547 */ /* 0x000fea000b800000 */
[----:B------:R-:W-:Y:S05]  /*19990*/  BPT.TRAP 0x1 ;  /* 0x000000040000795c */ /* 0x000fea0000300000 */
.L_x_315:
[----:B-1----:R-:W1:Y:S01]  /*199a0*/  S2R R0, SR_TID.X ;  /* 0x0000000000007919 */ /* 0x002e620000002100 */
[----:B------:R-:W-:Y:S01]  /*199b0*/  BSSY.RECONVERGENT B0, `(.L_x_316) ;  /* 0x0000005000007945 */ /* 0x000fe20003800200 */
[----:B-1----:R-:W-:-:S04]  /*199c0*/  LOP3.LUT P2, RZ, R0, 0x1f, RZ, 0xc0, !PT ;  /* 0x0000001f00ff7812 */ /* 0x002fc8000784c0ff */
[----:B------:R-:W-:-:S13]  /*199d0*/  PLOP3.LUT P2, PT, P2, P0, PT, 0x8f, 0xf8 ;  /* 0x0000000000f8781c */ /* 0x000fda0001741177 */
[----:B------:R-:W-:Y:S05]  /*199e0*/  @P2 BRA `(.L_x_317) ;  /* 0x0000000000042947 */ /* 0x000fea0003800000 */
[----:B------:R-:W-:Y:S05]  /*199f0*/  BPT.TRAP 0x1 ;  /* 0x000000040000795c */ /* 0x000fea0000300000 */
.L_x_317:
[----:B------:R-:W-:Y:S05]  /*19a00*/  BSYNC.RECONVERGENT B0 ;  /* 0x0000000000007941 */ /* 0x000fea0003800200 */
.L_x_316:
[----:B------:R-:W-:Y:S02]  /*19a10*/  ULEA UR16, UR22, UR8, 0xe ;  /* 0x0000000816107291 */ /* 0x000fe4000f8e70ff */
[----:B------:R-:W-:Y:S02]  /*19a20*/  UIADD3 UR24, UP2, UPT, UR4, 0x180, URZ ;  /* 0x0000018004187890 */ /* 0x000fe4000ff5e0ff */
[----:B------:R-:W-:Y:S02]  /*19a30*/  USHF.L.U32 UR19, UR7, 0x7, URZ ;  /* 0x0000000707137899 */ /* 0x000fe400080006ff */
        /* <DEDUP_REMOVED lines=8> */
[----:B------:R-:W-:-:S03]  /*19ac0*/  UIADD3 UR22, UPT, UPT, UR22, 0x1, URZ ;  /* 0x0000000116167890 */ /* 0x000fc6000fffe0ff */
[----:B------:R1:W-:Y:S01]  /*19ad0*/  UTMALDG.4D [UR16], [UR24], desc[UR10] ;  /* 0x00000a10180075b4 */ /* 0x0003e20008019000 */
[----:B------:R-:W-:-:S04]  /*19ae0*/  UISETP.NE.AND UP2, UPT, UR22, 0x3, UPT ;  /* 0x000000031600788c */ /* 0x000fc8000bf45270 */
[----:B------:R-:W-:Y:S02]  /*19af0*/  USEL UR12, URZ, 0x1, UP2 ;  /* 0x00000001ff0c7887 */ /* 0x000fe40009000000 */
[----:B------:R-:W-:Y:S02]  /*19b00*/  USEL UR22, UR22, URZ, UP2 ;  /* 0x000000ff16167287 */ /* 0x000fe40009000000 */
[----:B------:R-:W-:Y:S01]  /*19b10*/  ULOP3.LUT UR15, UR15, UR12, URZ, 0x3c, !UPT ;  /* 0x0000000c0f0f7292 */ /* 0x000fe2000f8e3cff */
[----:B-1----:R-:W-:Y:S11]  /*19b20*/  BRA.U !UP0, `(.L_x_318) ;  /* 0x0000000108047547 */ /* 0x002ff6000b800000 */
[----:B------:R-:W-:Y:S05]  /*19b30*/  BPT.TRAP 0x1 ;  /* 0x000000040000795c */ /* 0x000fea0000300000 */
.L_x_318:
[----:B------:R-:W-:Y:S01]  /*19b40*/  ULEA UR17, UR22, UR8, 0x3 ;  /* 0x0000000816117291 */ /* 0x000fe2000f8e18ff */
[----:B------:R-:W-:Y:S01]  /*19b50*/  IMAD.U32 R3, RZ, RZ, UR15 ;  /* 0x0000000fff037e24 */ /* 0x000fe2000f8e00ff */
[----:B--2---:R-:W-:-:S04]  /*19b60*/  @!P0 MOV R2, 0x4000 ;  /* 0x0000400000028802 */ /* 0x004fc80000000f00 */
[----:B------:R-:W-:-:S04]  /*19b70*/  SHF.L.U32 R3, R3, 0x1f, RZ ;  /* 0x0000001f03037819 */ /* 0x000fc800000006ff */
[----:B------:R-:W1:Y:S02]  /*19b80*/  SYNCS.PHASECHK.TRANS64.TRYWAIT P1, [UR17+0x1c038], R3 ;  /* 0x01c03803ff0075a7 */ /* 0x000e640008021111 */
[----:B-1----:R-:W-:Y:S05]  /*19b90*/  @!P1 BRA `(.L_x_319) ;  /* 0x00000034001c9947 */ /* 0x002fea0003800000 */
.L_x_471:
[----:B------:R2:W-:Y:S01]  /*19ba0*/  @!P0 SYNCS.ARRIVE.TRANS64 RZ, [UR17+0x1c020], R2 ;  /* 0x01c02002ffff89a7 */ /* 0x0005e20008000011 */
[----:B------:R-:W-:Y:S05]  /*19bb0*/  BRA.U !UP1, `(.L_x_320) ;  /* 0x0000000109047547 */ /* 0x000fea000b800000 */
[----:B------:R-:W-:Y:S05]  /*19bc0*/  BPT.TRAP 0x1 ;  /* 0x000000040000795c */ /* 0x000fea0000300000 */
.L_x_320:
[----:B------:R-:W-:Y:S04]  /*19bd0*/  BSSY.RECONVERGENT B0, `(.L_x_321) ;  /* 0x0000003000007945 */ /* 0x000fe80003800200 */
[----:B------:R-:W-:Y:S05]  /*19be0*/  @P2 BRA `(.L_x_322) ;  /* 0x0000000000042947 */ /* 0x000fea0003800000 */
[----:B------:R-:W-:Y:S05]  /*19bf0*/  BPT.TRAP 0x1 ;  /* 0x000000040000795c */ /* 0x000fea0000300000 */
.L_x_322:
[----:B------:R-:W-:Y:S05]  /*19c00*/  BSYNC.RECONVERGENT B0 ;  /* 0x0000000000007941 */ /* 0x000fea0003800200 */
.L_x_321:
        /* <DEDUP_REMOVED lines=17> */
[----:B---3--:R-:W-:Y:S11]  /*19d20*/  BRA.U !UP0, `(.L_x_323) ;  /* 0x0000000108047547 */ /* 0x008ff6000b800000 */
[----:B------:R-:W-:Y:S05]  /*19d30*/  BPT.TRAP 0x1 ;  /* 0x000000040000795c */ /* 0x000fea0000300000 */
.L_x_323:
[----:B------:R-:W-:Y:S01]  /*19d40*/  ULEA UR17, UR22, UR8, 0x3 ;  /* 0x0000000816117291 */ /* 0x000fe2000f8e18ff */
[----:B-1----:R-:W-:Y:S01]  /*19d50*/  IMAD.U32 R3, RZ, RZ, UR15 ;  /* 0x0000000fff037e24 */ /* 0x002fe2000f8e00ff */
[----:B--2---:R-:W-:-:S04]  /*19d60*/  @!P0 MOV R2, 0x4000 ;  /* 0x0000400000028802 */ /* 0x004fc80000000f00 */
[----:B------:R-:W-:-:S04]  /*19d70*/  SHF.L.U32 R3, R3, 0x1f, RZ ;  /* 0x0000001f03037819 */ /* 0x000fc800000006ff */
[----:B------:R-:W1:Y:S02]  /*19d80*/  SYNCS.PHASECHK.TRANS64.TRYWAIT P1, [UR17+0x1c038], R3 ;  /* 0x01c03803ff0075a7 */ /* 0x000e640008021111 */
[----:B-1----:R-:W-:Y:S05]  /*19d90*/  @!P1 BRA `(.L_x_324) ;  /* 0x0000003000b49947 */ /* 0x002fea0003800000 */
.L_x_473:
[----:B------:R2:W-:Y:S01]  /*19da0*/  @!P0 SYNCS.ARRIVE.TRANS64 RZ, [UR17+0x1c020], R2 ;  /* 0x01c02002ffff89a7 */ /* 0x0005e20008000011 */
[----:B------:R-:W-:Y:S05]  /*19db0*/  BRA.U !UP1, `(.L_x_325) ;  /* 0x0000000109047547 */ /* 0x000fea000b800000 */
[----:B------:R-:W-:Y:S05]  /*19dc0*/  BPT.TRAP 0x1 ;  /* 0x000000040000795c */ /* 0x000fea0000300000 */
.L_x_325:
[----:B------:R-:W-:Y:S04]  /*19dd0*/  BSSY.RECONVERGENT B0, `(.L_x_326) ;  /* 0x0000003000007945 */ /* 0x000fe80003800200 */
[----:B------:R-:W-:Y:S05]  /*19de0*/  @P2 BRA `(.L_x_327) ;  /* 0x0000000000042947 */ /* 0x000fea0003800000 */
[----:B------:R-:W-:Y:S05]  /*19df0*/  BPT.TRAP 0x1 ;  /* 0x000000040000795c */ /* 0x000fea0000300000 */
.L_x_327:
[----:B------:R-:W-:Y:S05]  /*19e00*/  BSYNC.RECONVERGENT B0 ;  /* 0x0000000000007941 */ /* 0x000fea0003800200 */
.L_x_326:
[----:B------:R-:W-:Y:S02]  /*19e10*/  ULEA UR16, UR22, UR8, 0xe ;  /* 0x0000000816107291 */ /* 0x000fe4000f8e70ff */
[----:B------:R-:W-:Y:S02]  /*19e20*/  UIADD3 UR24, UP2, UPT, UR4, 0x180, URZ ;  /* 0x0000018004187890 */ /* 0x000fe4000ff5e0ff */
[----:B------:R-:W-:Y:S02]  /*19e30*/  ULEA UR19, UR7, 0x80, 0x7 ;  /* 0x0000008007137891 */ /* 0x000fe4000f8e38ff */
        /* <DEDUP_REMOVED lines=16> */
.L_x_328:
[----:B------:R-:W-:Y:S01]  /*19f40*/  ULEA UR17, UR22, UR8, 0x3 ;  /* 0x0000000816117291 */ /* 0x000fe2000f8e18ff */
[----:B-1----:R-:W-:Y:S01]  /*19f50*/  IMAD.U32 R3, RZ, RZ, UR15 ;  /* 0x0000000fff037e24 */ /* 0x002fe2000f8e00ff */
[----:B--2---:R-:W-:-:S04]  /*19f60*/  @!P0 MOV R2, 0x4000 ;  /* 0x0000400000028802 */ /* 0x004fc80000000f00 */
[----:B------:R-:W-:-:S04]  /*19f70*/  SHF.L.U32 R3, R3, 0x1f, RZ ;  /* 0x0000001f03037819 */ /* 0x000fc800000006ff */
[----:B------:R-:W1:Y:S02]  /*19f80*/  SYNCS.PHASECHK.TRANS64.TRYWAIT P1, [UR17+0x1c038], R3 ;  /* 0x01c03803ff0075a7 */ /* 0x000e640008021111 */
[----:B-1----:R-:W-:Y:S05]  /*19f90*/  @!P1 BRA `(.L_x_329) ;  /* 0x00000030004c9947 */ /* 0x002fea0003800000 */
.L_x_475:
[----:B------:R2:W-:Y:S01]  /*19fa0*/  @!P0 SYNCS.ARRIVE.TRANS64 RZ, [UR17+0x1c020], R2 ;  /* 0x01c02002ffff89a7 */ /* 0x0005e20008000011 */
[----:B------:R-:W-:Y:S05]  /*19fb0*/  BRA.U !UP1, `(.L_x_330) ;  /* 0x0000000109047547 */ /* 0x000fea000b800000 */
[----:B------:R-:W-:Y:S05]  /*19fc0*/  BPT.TRAP 0x1 ;  /* 0x000000040000795c */ /* 0x000fea0000300000 */
.L_x_330:
[----:B------:R-:W-:Y:S04]  /*19fd0*/  BSSY.RECONVERGENT B0, `(.L_x_331) ;  /* 0x0000003000007945 */ /* 0x000fe80003800200 */
[----:B------:R-:W-:Y:S05]  /*19fe0*/  @P2 BRA `(.L_x_332) ;  /* 0x0000000000042947 */ /* 0x000fea0003800000 */
[----:B------:R-:W-:Y:S05]  /*19ff0*/  BPT.TRAP 0x1 ;  /* 0x000000040000795c */ /* 0x000fea0000300000 */
.L_x_332:
[----:B------:R-:W-:Y:S05]  /*1a000*/  BSYNC.RECONVERGENT B0 ;  /* 0x0000000000007941 */ /* 0x000fea0003800200 */
.L_x_331:
        /* <DEDUP_REMOVED lines=19> */
.L_x_333:
[----:B------:R-:W-:Y:S01]  /*1a140*/  ULEA UR17, UR22, UR8, 0x3 ;  /* 0x0000000816117291 */ /* 0x000fe2000f8e18ff */
[----:B-1----:R-:W-:Y:S01]  /*1a150*/  IMAD.U32 R3, RZ, RZ, UR15 ;  /* 0x0000000fff037e24 */ /* 0x002fe2000f8e00ff */
[----:B--2---:R-:W-:-:S04]  /*1a160*/  @!P0 MOV R2, 0x4000 ;  /* 0x0000400000028802 */ /* 0x004fc80000000f00 */
[----:B------:R-:W-:-:S04]  /*1a170*/  SHF.L.U32 R3, R3, 0x1f, RZ ;  /* 0x0000001f03037819 */ /* 0x000fc800000006ff */
[----:B------:R-:W1:Y:S02]  /*1a180*/  SYNCS.PHASECHK.TRANS64.TRYWAIT P1, [UR17+0x1c038], R3 ;  /* 0x01c03803ff0075a7 */ /* 0x000e640008021111 */
[----:B-1----:R-:W-:Y:S05]  /*1a190*/  @!P1 BRA `(.L_x_334) ;  /* 0x0000002c00e49947 */ /* 0x002fea0003800000 */
.L_x_477:
[----:B------:R2:W-:Y:S01]  /*1a1a0*/  @!P0 SYNCS.ARRIVE.TRANS64 RZ, [UR17+0x1c020], R2 ;  /* 0x01c02002ffff89a7 */ /* 0x0005e20008000011 */
[----:B------:R-:W-:Y:S05]  /*1a1b0*/  BRA.U !UP1, `(.L_x_335) ;  /* 0x0000000109047547 */ /* 0x000fea000b800000 */
[----:B------:R-:W-:Y:S05]  /*1a1c0*/  BPT.TRAP 0x1 ;  /* 0x000000040000795c */ /* 0x000fea0000300000 */
.L_x_335:
[----:B------:R-:W-:Y:S04]  /*1a1d0*/  BSSY.RECONVERGENT B0, `(.L_x_336) ;  /* 0x0000003000007945 */ /* 0x000fe80003800200 */
[----:B------:R-:W-:Y:S05]  /*1a1e0*/  @P2 BRA `(.L_x_337) ;  /* 0x0000000000042947 */ /* 0x000fea0003800000 */
[----:B------:R-:W-:Y:S05]  /*1a1f0*/  BPT.TRAP 0x1 ;  /* 0x000000040000795c */ /* 0x000fea0000300000 */
.L_x_337:
[----:B------:R-:W-:Y:S05]  /*1a200*/  BSYNC.RECONVERGENT B0 ;  /* 0x0000000000007941 */ /* 0x000fea0003800200 */
.L_x_336:
        /* <DEDUP_REMOVED lines=19> */
.L_x_338:
[----:B------:R-:W-:Y:S01]  /*1a340*/  ULEA UR17, UR22, UR8, 0x3 ;  /* 0x0000000816117291 */ /* 0x000fe2000f8e18ff */
[----:B-1----:R-:W-:Y:S01]  /*1a350*/  IMAD.U32 R3, RZ, RZ, UR15 ;  /* 0x0000000fff037e24 */ /* 0x002fe2000f8e00ff */
[----:B--2---:R-:W-:-:S04]  /*1a360*/  @!P0 MOV R2, 0x4000 ;  /* 0x0000400000028802 */ /* 0x004fc80000000f00 */
[----:B------:R-:W-:-:S04]  /*1a370*/  SHF.L.U32 R3, R3, 0x1f, RZ ;  /* 0x0000001f03037819 */ /* 0x000fc800000006ff */
[----:B------:R-:W1:Y:S02]  /*1a380*/  SYNCS.PHASECHK.TRANS64.TRYWAIT P1, [UR17+0x1c038], R3 ;  /* 0x01c03803ff0075a7 */ /* 0x000e640008021111 */
[----:B-1----:R-:W-:Y:S05]  /*1a390*/  @!P1 BRA `(.L_x_339) ;  /* 0x0000002c007c9947 */ /* 0x002fea0003800000 */
.L_x_479:
[----:B------:R2:W-:Y:S01]  /*1a3a0*/  @!P0 SYNCS.ARRIVE.TRANS64 RZ, [UR17+0x1c020], R2 ;  /* 0x01c02002ffff89a7 */ /* 0x0005e20008000011 */
[----:B------:R-:W-:Y:S05]  /*1a3b0*/  BRA.U !UP1, `(.L_x_340) ;  /* 0x0000000109047547 */ /* 0x000fea000b800000 */
[----:B------:R-:W-:Y:S05]  /*1a3c0*/  BPT.TRAP 0x1 ;  /* 0x000000040000795c */ /* 0x000fea0000300000 */
.L_x_340:
[----:B------:R-:W-:Y:S04]  /*1a3d0*/  BSSY.RECONVERGENT B0, `(.L_x_341) ;  /* 0x0000003000007945 */ /* 0x000fe80003800200 */
[----:B------:R-:W-:Y:S05]  /*1a3e0*/  @P2 BRA `(.L_x_342) ;  /* 0x0000000000042947 */ /* 0x000fea0003800000 */
[----:B------:R-:W-:Y:S05]  /*1a3f0*/  BPT.TRAP 0x1 ;  /* 0x000000040000795c */ /* 0x000fea0000300000 */
.L_x_342:
[----:B------:R-:W-:Y:S05]  /*1a400*/  BSYNC.RECONVERGENT B0 ;  /* 0x0000000000007941 */ /* 0x000fea0003800200 */
.L_x_341:
        /* <DEDUP_REMOVED lines=13> */
[----:B------:R-:W-:Y:S02]  /*1a4e0*/  UIADD3 UR10, UPT, UPT, UR7, 0x3, URZ ;  /* 0x00000003070a7890 */ /* 0x000fe4000fffe0ff */
[----:B------:R-:W-:-:S04]  /*1a4f0*/  UISETP.NE.AND UP2, UPT, UR22, 0x3, UPT ;  /* 0x000000031600788c */ /* 0x000fc8000bf45270 */
[----:B------:R-:W-:Y:S02]  /*1a500*/  USEL UR11, URZ, 0x1, UP2 ;  /* 0x00000001ff0b7887 */ /* 0x000fe40009000000 */
[----:B------:R-:W-:Y:S02]  /*1a510*/  USEL UR22, UR22, URZ, UP2 ;  /* 0x000000ff16167287 */ /* 0x000fe40009000000 */
[----:B------:R-:W-:Y:S01]  /*1a520*/  ULOP3.LUT UR15, UR15, UR11, URZ, 0x3c, !UPT ;  /* 0x0000000b0f0f7292 */ /* 0x000fe2000f8e3cff */
[----:B---3--:R-:W-:Y:S11]  /*1a530*/  BRA.U !UP0, `(.L_x_343) ;  /* 0x0000000108047547 */ /* 0x008ff6000b800000 */
[----:B------:R-:W-:Y:S05]  /*1a540*/  BPT.TRAP 0x1 ;  /* 0x000000040000795c */ /* 0x000fea0000300000 */
.L_x_343:
[----:B------:R-:W-:Y:S01]  /*1a550*/  ULEA UR17, UR22, UR8, 0x3 ;  /* 0x0000000816117291 */ /* 0x000fe2000f8e18ff */
[----:B-1----:R-:W-:Y:S01]  /*1a560*/  IMAD.U32 R3, RZ, RZ, UR15 ;  /* 0x0000000fff037e24 */ /* 0x002fe2000f8e00ff */
[----:B--2---:R-:W-:-:S04]  /*1a570*/  @!P0 MOV R2, 0x4000 ;  /* 0x0000400000028802 */ /* 0x004fc80000000f00 */
[----:B------:R-:W-:-:S04]  /*1a580*/  SHF.L.U32 R3, R3, 0x1f, RZ ;  /* 0x0000001f03037819 */ /* 0x000fc800000006ff */
[----:B------:R-:W1:Y:S02]  /*1a590*/  SYNCS.PHASECHK.TRANS64.TRYWAIT P1, [UR17+0x1c038], R3 ;  /* 0x01c03803ff0075a7 */ /* 0x000e640008021111 */
[----:B-1----:R-:W-:Y:S05]  /*1a5a0*/  @!P1 BRA `(.L_x_344) ;  /* 0x0000002c00109947 */ /* 0x002fea0003800000 */
.L_x_481:
[----:B------:R2:W-:Y:S01]  /*1a5b0*/  @!P0 SYNCS.ARRIVE.TRANS64 RZ, [UR17+0x1c020], R2 ;  /* 0x01c02002ffff89a7 */ /* 0x0005e20008000011 */
[----:B------:R-:W-:Y:S05]  /*1a5c0*/  BRA.U !UP1, `(.L_x_345) ;  /* 0x0000000109047547 */ /* 0x000fea000b800000 */
[----:B------:R-:W-:Y:S05]  /*1a5d0*/  BPT.TRAP 0x1 ;  /* 0x000000040000795c */ /* 0x000fea0000300000 */
.L_x_345:
[----:B------:R-:W-:Y:S04]  /*1a5e0*/  BSSY.RECONVERGENT B0, `(.L_x_346) ;  /* 0x0000003000007945 */ /* 0x000fe80003800200 */
[----:B------:R-:W-:Y:S05]  /*1a5f0*/  @P2 BRA `(.L_x_347) ;  /* 0x0000000000042947 */ /* 0x000fea0003800000 */
[----:B------:R-:W-:Y:S05]  /*1a600*/  BPT.TRAP 0x1 ;  /* 0x000000040000795c */ /* 0x000fea0000300000 */
.L_x_347:
[----:B------:R-:W-:Y:S05]  /*1a610*/  BSYNC.RECONVERGENT B0 ;  /* 0x0000000000007941 */ /* 0x000fea0003800200 */
.L_x_346:
        /* <DEDUP_REMOVED lines=19> */
.L_x_348:
[----:B------:R-:W-:Y:S01]  /*1a750*/  ULEA UR17, UR22, UR8, 0x3 ;  /* 0x0000000816117291 */ /* 0x000fe2000f8e18ff */
[----:B-1----:R-:W-:Y:S01]  /*1a760*/  IMAD.U32 R3, RZ, RZ, UR15 ;  /* 0x0000000fff037e24 */ /* 0x002fe2000f8e00ff */
[----:B--2---:R-:W-:-:S04]  /*1a770*/  @!P0 MOV R2, 0x4000 ;  /* 0x0000400000028802 */ /* 0x004fc80000000f00 */
[----:B------:R-:W-:-:S04]  /*1a780*/  SHF.L.U32 R3, R3, 0x1f, RZ ;  /* 0x0000001f03037819 */ /* 0x000fc800000006ff */
[----:B------:R-:W1:Y:S02]  /*1a790*/  SYNCS.PHASECHK.TRANS64.TRYWAIT P1, [UR17+0x1c038], R3 ;  /* 0x01c03803ff0075a7 */ /* 0x000e640008021111 */
[----:B-1----:R-:W-:Y:S05]  /*1a7a0*/  @!P1 BRA `(.L_x_349) ;  /* 0x0000002800a89947 */ /* 0x002fea0003800000 */
.L_x_483:
[----:B------:R2:W-:Y:S01]  /*1a7b0*/  @!P0 SYNCS.ARRIVE.TRANS64 RZ, [UR17+0x1c020], R2 ;  /* 0x01c02002ffff89a7 */ /* 0x0005e20008000011 */
[----:B------:R-:W-:Y:S05]  /*1a7c0*/  BRA.U !UP1, `(.L_x_350) ;  /* 0x0000000109047547 */ /* 0x000fea000b800000 */
[----:B------:R-:W-:Y:S05]  /*1a7d0*/  BPT.TRAP 0x1 ;  /* 0x000000040000795c */ /* 0x000fea0000300000 */
.L_x_350:
[----:B------:R-:W-:Y:S04]  /*1a7e0*/  BSSY.RECONVERGENT B0, `(.L_x_351) ;  /* 0x0000003000007945 */ /* 0x000fe80003800200 */
[----:B------:R-:W-:Y:S05]  /*1a7f0*/  @P2 BRA `(.L_x_352) ;  /* 0x0000000000042947 */ /* 0x000fea0003800000 */
[----:B------:R-:W-:Y:S05]  /*1a800*/  BPT.TRAP 0x1 ;  /* 0x000000040000795c */ /* 0x000fea0000300000 */
.L_x_352:
[----:B------:R-:W-:Y:S05]  /*1a810*/  BSYNC.RECONVERGENT B0 ;  /* 0x0000000000007941 */ /* 0x000fea0003800200 */
.L_x_351:
        /* <DEDUP_REMOVED lines=17> */
[----:B------:R-:W-:Y:S02]  /*1a930*/  UISETP.NE.AND UP2, UPT, UR10, UR9, UPT ;  /* 0x000000090a00728c */ /* 0x000fe4000bf45270 */
[----:B------:R-:W-:-:S07]  /*1a940*/  ULOP3.LUT UR15, UR15, UR11, URZ, 0x3c, !UPT ;  /* 0x0000000b0f0f7292 */ /* 0x000fce000f8e3cff */
[----:B---3--:R-:W-:Y:S05]  /*1a950*/  BRA.U UP2, `(.L_x_353) ;  /* 0xffffffed02d87547 */ /* 0x008fea000b83ffff */
.L_x_312:
[----:B------:R-:W-:-:S09]  /*1a960*/  UISETP.NE.AND UP2, UPT, UR6, URZ, UPT ;  /* 0x000000ff0600728c */ /* 0x000fd2000bf45270 */
[----:B------:R-:W-:Y:S05]  /*1a970*/  BRA.U !UP2, `(.L_x_287) ;  /* 0x0000000d0a147547 */ /* 0x000fea000b800000 */
[----:B------:R-:W-:Y:S05]  /*1a980*/  BRA.U !UP0, `(.L_x_354) ;  /* 0x0000000108047547 */ /* 0x000fea000b800000 */
[----:B------:R-:W-:Y:S05]  /*1a990*/  BPT.TRAP 0x1 ;  /* 0x000000040000795c */ /* 0x000fea0000300000 */
.L_x_354:
[----:B------:R-:W-:Y:S01]  /*1a9a0*/  ULEA UR17, UR22, UR8, 0x3 ;  /* 0x0000000816117291 */ /* 0x000fe2000f8e18ff */
[----:B-1----:R-:W-:Y:S01]  /*1a9b0*/  IMAD.U32 R3, RZ, RZ, UR15 ;  /* 0x0000000fff037e24 */ /* 0x002fe2000f8e00ff */
[----:B--2---:R-:W-:-:S04]  /*1a9c0*/  @!P0 MOV R2, 0x4000 ;  /* 0x0000400000028802 */ /* 0x004fc80000000f00 */
[----:B------:R-:W-:-:S04]  /*1a9d0*/  SHF.L.U32 R3, R3, 0x1f, RZ ;  /* 0x0000001f03037819 */ /* 0x000fc800000006ff */
[----:B------:R-:W1:Y:S02]  /*1a9e0*/  SYNCS.PHASECHK.TRANS64.TRYWAIT P1, [UR17+0x1c038], R3 ;  /* 0x01c03803ff0075a7 */ /* 0x000e640008021111 */
[----:B-1----:R-:W-:Y:S05]  /*1a9f0*/  @!P1 BRA `(.L_x_355) ;  /* 0x00000028002c9947 */ /* 0x002fea0003800000 */
.L_x_485:
[----:B------:R2:W-:Y:S01]  /*1aa00*/  @!P0 SYNCS.ARRIVE.TRANS64 RZ, [UR17+0x1c020], R2 ;  /* 0x01c02002ffff89a7 */ /* 0x0005e20008000011 */
[----:B------:R-:W-:Y:S05]  /*1aa10*/  BRA.U !UP1, `(.L_x_356) ;  /* 0x0000000109047547 */ /* 0x000fea000b800000 */
[----:B------:R-:W-:Y:S05]  /*1aa20*/  BPT.TRAP 0x1 ;  /* 0x000000040000795c */ /* 0x000fea0000300000 */
.L_x_356:
[----:B------:R-:W-:Y:S04]  /*1aa30*/  BSSY.RECONVERGENT B0, `(.L_x_357) ;  /* 0x0000003000007945 */ /* 0x000fe80003800200 */
[----:B------:R-:W-:Y:S05]  /*1aa40*/  @P2 BRA `(.L_x_358) ;  /* 0x0000000000042947 */ /* 0x000fea0003800000 */
[----:B------:R-:W-:Y:S05]  /*1aa50*/  BPT.TRAP 0x1 ;  /* 0x000000040000795c */ /* 0x000fea0000300000 */
.L_x_358:
[----:B------:R-:W-:Y:S05]  /*1aa60*/  BSYNC.RECONVERGENT B0 ;  /* 0x0000000000007941 */ /* 0x000fea0003800200 */
.L_x_357:
        /* <DEDUP_REMOVED lines=19> */
.L_x_359:
[----:B------:R-:W-:Y:S01]  /*1aba0*/  ULEA UR17, UR22, UR8, 0x3 ;  /* 0x0000000816117291 */ /* 0x000fe2000f8e18ff */
[----:B-1----:R-:W-:Y:S01]  /*1abb0*/  IMAD.U32 R3, RZ, RZ, UR15 ;  /* 0x0000000fff037e24 */ /* 0x002fe2000f8e00ff */
[----:B--2---:R-:W-:-:S04]  /*1abc0*/  @!P0 MOV R2, 0x4000 ;  /* 0x0000400000028802 */ /* 0x004fc80000000f00 */
[----:B------:R-:W-:-:S04]  /*1abd0*/  SHF.L.U32 R3, R3, 0x1f, RZ ;  /* 0x0000001f03037819 */ /* 0x000fc800000006ff */
[----:B------:R-:W1:Y:S02]  /*1abe0*/  SYNCS.PHASECHK.TRANS64.TRYWAIT P1, [UR17+0x1c038], R3 ;  /* 0x01c03803ff0075a7 */ /* 0x000e640008021111 */
[----:B-1----:R-:W-:Y:S05]  /*1abf0*/  @!P1 BRA `(.L_x_360) ;  /* 0x0000002400c49947 */ /* 0x002fea0003800000 */
.L_x_487:
[----:B------:R2:W-:Y:S01]  /*1ac00*/  @!P0 SYNCS.ARRIVE.TRANS64 RZ, [UR17+0x1c020], R2 ;  /* 0x01c02002ffff89a7 */ /* 0x0005e20008000011 */
[----:B------:R-:W-:Y:S05]  /*1ac10*/  BRA.U !UP1, `(.L_x_361) ;  /* 0x0000000109047547 */ /* 0x000fea000b800000 */
[----:B------:R-:W-:Y:S05]  /*1ac20*/  BPT.TRAP 0x1 ;  /* 0x000000040000795c */ /* 0x000fea0000300000 */
.L_x_361:
[----:B------:R-:W-:Y:S04]  /*1ac30*/  BSSY.RECONVERGENT B0, `(.L_x_362) ;  /* 0x0000003000007945 */ /* 0x000fe80003800200 */
[----:B------:R-:W-:Y:S05]  /*1ac40*/  @P2 BRA `(.L_x_363) ;  /* 0x0000000000042947 */ /* 0x000fea0003800000 */
[----:B------:R-:W-:Y:S05]  /*1ac50*/  BPT.TRAP 0x1 ;  /* 0x000000040000795c */ /* 0x000fea0000300000 */
.L_x_363:
[----:B------:R-:W-:Y:S05]  /*1ac60*/  BSYNC.RECONVERGENT B0 ;  /* 0x0000000000007941 */ /* 0x000fea0003800200 */
.L_x_362:
        /* <DEDUP_REMOVED lines=16> */
[----:B------:R-:W-:Y:S02]  /*1ad70*/  UISETP.NE.AND UP2, UPT, UR6, 0x1, UPT ;  /* 0x000000010600788c */ /* 0x000fe4000bf45270 */
[----:B------:R-:W-:-:S07]  /*1ad80*/  ULOP3.LUT UR15, UR15, UR9, URZ, 0x3c, !UPT ;  /* 0x000000090f0f7292 */ /* 0x000fce000f8e3cff */
[----:B---3--:R-:W-:Y:S05]  /*1ad90*/  BRA.U !UP2, `(.L_x_287) ;  /* 0x000000090a0c7547 */ /* 0x008fea000b800000 */
[----:B------:R-:W-:Y:S05]  /*1ada0*/  BRA.U !UP0, `(.L_x_364) ;  /* 0x0000000108047547 */ /* 0x000fea000b800000 */
[----:B------:R-:W-:Y:S05]  /*1adb0*/  BPT.TRAP 0x1 ;  /* 0x000000040000795c */ /* 0x000fea0000300000 */
.L_x_364:
[----:B------:R-:W-:Y:S01]  /*1adc0*/  ULEA UR17, UR22, UR8, 0x3 ;  /* 0x0000000816117291 */ /* 0x000fe2000f8e18ff */
[----:B-1----:R-:W-:Y:S01]  /*1add0*/  IMAD.U32 R3, RZ, RZ, UR15 ;  /* 0x0000000fff037e24 */ /* 0x002fe2000f8e00ff */
[----:B--2---:R-:W-:-:S04]  /*1ade0*/  @!P0 MOV R2, 0x4000 ;  /* 0x0000400000028802 */ /* 0x004fc80000000f00 */
[----:B------:R-:W-:-:S04]  /*1adf0*/  SHF.L.U32 R3, R3, 0x1f, RZ ;  /* 0x0000001f03037819 */ /* 0x000fc800000006ff */
[----:B------:R-:W1:Y:S02]  /*1ae00*/  SYNCS.PHASECHK.TRANS64.TRYWAIT P1, [UR17+0x1c038], R3 ;  /* 0x01c03803ff0075a7 */ /* 0x000e640008021111 */
[----:B-1----:R-:W-:Y:S05]  /*1ae10*/  @!P1 BRA `(.L_x_365) ;  /* 0x0000002400549947 */ /* 0x002fea0003800000 */
.L_x_489:
[----:B------:R2:W-:Y:S01]  /*1ae20*/  @!P0 SYNCS.ARRIVE.TRANS64 RZ, [UR17+0x1c020], R2 ;  /* 0x01c02002ffff89a7 */ /* 0x0005e20008000011 */
[----:B------:R-:W-:Y:S05]  /*1ae30*/  BRA.U !UP1, `(.L_x_366) ;  /* 0x0000000109047547 */ /* 0x000fea000b800000 */
[----:B------:R-:W-:Y:S05]  /*1ae40*/  BPT.TRAP 0x1 ;  /* 0x000000040000795c */ /* 0x000fea0000300000 */
.L_x_366:
[----:B------:R-:W-:Y:S04]  /*1ae50*/  BSSY.RECONVERGENT B0, `(.L_x_367) ;  /* 0x0000003000007945 */ /* 0x000fe80003800200 */
[----:B------:R-:W-:Y:S05]  /*1ae60*/  @P2 BRA `(.L_x_368) ;  /* 0x0000000000042947 */ /* 0x000fea0003800000 */
[----:B------:R-:W-:Y:S05]  /*1ae70*/  BPT.TRAP 0x1 ;  /* 0x000000040000795c */ /* 0x000fea0000300000 */
.L_x_368:
[----:B------:R-:W-:Y:S05]  /*1ae80*/  BSYNC.RECONVERGENT B0 ;  /* 0x0000000000007941 */ /* 0x000fea0003800200 */
.L_x_367:
        /* <DEDUP_REMOVED lines=19> */
.L_x_369:
[----:B------:R-:W-:Y:S01]  /*1afc0*/  ULEA UR17, UR22, UR8, 0x3 ;  /* 0x0000000816117291 */ /* 0x000fe2000f8e18ff */
[----:B-1----:R-:W-:Y:S01]  /*1afd0*/  IMAD.U32 R3, RZ, RZ, UR15 ;  /* 0x0000000fff037e24 */ /* 0x002fe2000f8e00ff */
[----:B--2---:R-:W-:-:S04]  /*1afe0*/  @!P0 MOV R2, 0x4000 ;  /* 0x0000400000028802 */ /* 0x004fc80000000f00 */
[----:B------:R-:W-:-:S04]  /*1aff0*/  SHF.L.U32 R3, R3, 0x1f, RZ ;  /* 0x0000001f03037819 */ /* 0x000fc800000006ff */
[----:B------:R-:W1:Y:S02]  /*1b000*/  SYNCS.PHASECHK.TRANS64.TRYWAIT P1, [UR17+0x1c038], R3 ;  /* 0x01c03803ff0075a7 */ /* 0x000e640008021111 */
[----:B-1----:R-:W-:Y:S05]  /*1b010*/  @!P1 BRA `(.L_x_370) ;  /* 0x0000002000ec9947 */ /* 0x002fea0003800000 */
.L_x_491:
[----:B------:R2:W-:Y:S01]  /*1b020*/  @!P0 SYNCS.ARRIVE.TRANS64 RZ, [UR17+0x1c020], R2 ;  /* 0x01c02002ffff89a7 */ /* 0x0005e20008000011 */
[----:B------:R-:W-:Y:S05]  /*1b030*/  BRA.U !UP1, `(.L_x_371) ;  /* 0x0000000109047547 */ /* 0x000fea000b800000 */
[----:B------:R-:W-:Y:S05]  /*1b040*/  BPT.TRAP 0x1 ;  /* 0x000000040000795c */ /* 0x000fea0000300000 */
.L_x_371:
[----:B------:R-:W-:Y:S04]  /*1b050*/  BSSY.RECONVERGENT B0, `(.L_x_372) ;  /* 0x0000003000007945 */ /* 0x000fe80003800200 */
[----:B------:R-:W-:Y:S05]  /*1b060*/  @P2 BRA `(.L_x_373) ;  /* 0x0000000000042947 */ /* 0x000fea0003800000 */
[----:B------:R-:W-:Y:S05]  /*1b070*/  BPT.TRAP 0x1 ;  /* 0x000000040000795c */ /* 0x000fea0000300000 */
.L_x_373:
[----:B------:R-:W-:Y:S05]  /*1b080*/  BSYNC.RECONVERGENT B0 ;  /* 0x0000000000007941 */ /* 0x000fea0003800200 */
.L_x_372:
        /* <DEDUP_REMOVED lines=19> */
[----:B------:R-:W-:Y:S01]  /*1b1c0*/  UIADD3 UR7, UPT, UPT, UR7, 0x2, URZ ;  /* 0x0000000207077890 */ /* 0x000fe2000fffe0ff */
[----:B------:R-:W-:Y:S11]  /*1b1d0*/  BRA.U !UP0, `(.L_x_374) ;  /* 0x0000000108047547 */ /* 0x000ff6000b800000 */
[----:B------:R-:W-:Y:S05]  /*1b1e0*/  BPT.TRAP 0x1 ;  /* 0x000000040000795c */ /* 0x000fea0000300000 */
.L_x_374:
[----:B------:R-:W-:Y:S01]  /*1b1f0*/  ULEA UR17, UR22, UR8, 0x3 ;  /* 0x0000000816117291 */ /* 0x000fe2000f8e18ff */
[----:B-1----:R-:W-:Y:S01]  /*1b200*/  IMAD.U32 R3, RZ, RZ, UR15 ;  /* 0x0000000fff037e24 */ /* 0x002fe2000f8e00ff */
[----:B--2---:R-:W-:-:S04]  /*1b210*/  @!P0 MOV R2, 0x4000 ;  /* 0x0000400000028802 */ /* 0x004fc80000000f00 */
[----:B------:R-:W-:-:S04]  /*1b220*/  SHF.L.U32 R3, R3, 0x1f, RZ ;  /* 0x0000001f03037819 */ /* 0x000fc800000006ff */
[----:B------:R-:W1:Y:S02]  /*1b230*/  SYNCS.PHASECHK.TRANS64.TRYWAIT P1, [UR17+0x1c038], R3 ;  /* 0x01c03803ff0075a7 */ /* 0x000e640008021111 */
[----:B-1----:R-:W-:Y:S05]  /*1b240*/  @!P1 BRA `(.L_x_375) ;  /* 0x0000002000789947 */ /* 0x002fea0003800000 */
.L_x_493:
[----:B------:R2:W-:Y:S01]  /*1b250*/  @!P0 SYNCS.ARRIVE.TRANS64 RZ, [UR17+0x1c020], R2 ;  /* 0x01c02002ffff89a7 */ /* 0x0005e20008000011 */
[----:B------:R-:W-:Y:S05]  /*1b260*/  BRA.U !UP1, `(.L_x_376) ;  /* 0x0000000109047547 */ /* 0x000fea000b800000 */
[----:B------:R-:W-:Y:S05]  /*1b270*/  BPT.TRAP 0x1 ;  /* 0x000000040000795c */ /* 0x000fea0000300000 */
.L_x_376:
[----:B------:R-:W-:Y:S04]  /*1b280*/  BSSY.RECONVERGENT B0, `(.L_x_377) ;  /* 0x0000003000007945 */ /* 0x000fe80003800200 */
[----:B------:R-:W-:Y:S05]  /*1b290*/  @P2 BRA `(.L_x_378) ;  /* 0x0000000000042947 */ /* 0x000fea0003800000 */
[----:B------:R-:W-:Y:S05]  /*1b2a0*/  BPT.TRAP 0x1 ;  /* 0x000000040000795c */ /* 0x000fea0000300000 */
.L_x_378:
[----:B------:R-:W-:Y:S05]  /*1b2b0*/  BSYNC.RECONVERGENT B0 ;  /* 0x0000000000007941 */ /* 0x000fea0003800200 */
.L_x_377:
        /* <DEDUP_REMOVED lines=19> */
.L_x_379:
[----:B------:R-:W-:Y:S01]  /*1b3f0*/  ULEA UR9, UR22, UR8, 0x3 ;  /* 0x0000000816097291 */ /* 0x000fe2000f8e18ff */
[----:B-1----:R-:W-:Y:S01]  /*1b400*/  IMAD.U32 R3, RZ, RZ, UR15 ;  /* 0x0000000fff037e24 */ /* 0x002fe2000f8e00ff */
[----:B--2---:R-:W-:-:S04]  /*1b410*/  @!P0 MOV R2, 0x4000 ;  /* 0x0000400000028802 */ /* 0x004fc80000000f00 */
[----:B------:R-:W-:-:S04]  /*1b420*/  SHF.L.U32 R3, R3, 0x1f, RZ ;  /* 0x0000001f03037819 */ /* 0x000fc800000006ff */
[----:B------:R-:W1:Y:S02]  /*1b430*/  SYNCS.PHASECHK.TRANS64.TRYWAIT P1, [UR9+0x1c038], R3 ;  /* 0x01c03803ff0075a7 */ /* 0x000e640008021109 */
[----:B-1----:R-:W-:Y:S05]  /*1b440*/  @!P1 BRA `(.L_x_380) ;  /* 0x0000002000109947 */ /* 0x002fea0003800000 */
.L_x_495:
[----:B------:R2:W-:Y:S01]  /*1b450*/  @!P0 SYNCS.ARRIVE.TRANS64 RZ, [UR9+0x1c020], R2 ;  /* 0x01c02002ffff89a7 */ /* 0x0005e20008000009 */
[----:B------:R-:W-:Y:S05]  /*1b460*/  BRA.U !UP1, `(.L_x_381) ;  /* 0x0000000109047547 */ /* 0x000fea000b800000 */
[----:B------:R-:W-:Y:S05]  /*1b470*/  BPT.TRAP 0x1 ;  /* 0x000000040000795c */ /* 0x000fea0000300000 */
.L_x_381:
[----:B------:R-:W-:Y:S04]  /*1b480*/  BSSY.RECONVERGENT B0, `(.L_x_382) ;  /* 0x0000003000007945 */ /* 0x000fe80003800200 */
[----:B------:R-:W-:Y:S05]  /*1b490*/  @P2 BRA `(.L_x_383) ;  /* 0x0000000000042947 */ /* 0x000fea0003800000 */
[----:B------:R-:W-:Y:S05]  /*1b4a0*/  BPT.TRAP 0x1 ;  /* 0x000000040000795c */ /* 0x000fea0000300000 */
.L_x_383:
[----:B------:R-:W-:Y:S05]  /*1b4b0*/  BSYNC.RECONVERGENT B0 ;  /* 0x0000000000007941 */ /* 0x000fea0003800200 */
.L_x_382:
[----:B------:R-:W-:Y:S02]  /*1b4c0*/  ULEA UR8, UR22, UR8, 0xe ;  /* 0x0000000816087291 */ /* 0x000fe4000f8e70ff */
[----:B------:R-:W-:Y:S02]  /*1b4d0*/  UIADD3 UR6, UP2, UPT, UR4, 0x280, URZ ;  /* 0x0000028004067890 */ /* 0x000fe4000ff5e0ff */
[----:B------:R-:W-:Y:S02]  /*1b4e0*/  USHF.L.U32 UR11, UR7, 0x7, URZ ;  /* 0x00000007070b7899 */ /* 0x000fe400080006ff */
[----:B------:R-:W-:Y:S02]  /*1b4f0*/  UIADD3 UR9, UPT, UPT, UR9, 0x1c020, URZ ;  /* 0x0001c02009097890 */ /* 0x000fe4000fffe0ff */
[----:B------:R-:W-:Y:S02]  /*1b500*/  UIADD3 UR8, UPT, UPT, UR8, 0x8000, URZ ;  /* 0x0000800008087890 */ /* 0x000fe4000fffe0ff */
[----:B------:R-:W-:Y:S01]  /*1b510*/  UIADD3.X UR7, UPT, UPT, URZ, UR5, URZ, UP2, !UPT ;  /* 0x00000005ff077290 */ /* 0x000fe200097fe4ff */
[----:B------:R-:W-:Y:S01]  /*1b520*/  UMOV UR12, UR13 ;  /* 0x0000000d000c7c82 */ /* 0x000fe20008000000 */
[----:B------:R-:W-:Y:S01]  /*1b530*/  UMOV UR16, 0x0 ;  /* 0x0000000000107882 */ /* 0x000fe20000000000 */
[----:B------:R-:W-:Y:S01]  /*1b540*/  UMOV UR17, 0x10000000 ;  /* 0x1000000000117882 */ /* 0x000fe20000000000 */
[----:B------:R-:W-:Y:S01]  /*1b550*/  UMOV UR13, UR14 ;  /* 0x0000000e000d7c82 */ /* 0x000fe20008000000 */
[----:B------:R-:W-:Y:S01]  /*1b560*/  UMOV UR10, URZ ;  /* 0x000000ff000a7c82 */ /* 0x000fe20008000000 */
[----:B------:R-:W-:-:S03]  /*1b570*/  UIADD3 UR22, UPT, UPT, UR22, 0x1, URZ ;  /* 0x0000000116167890 */ /* 0x000fc6000fffe0ff */
[----:B------:R3:W-:Y:S01]  /*1b580*/  UTMALDG.4D [UR8], [UR6], desc[UR16] ;  /* 0x00001008060075b4 */ /* 0x0007e20008019000 */
[----:B------:R-:W-:-:S04]  /*1b590*/  UISETP.NE.AND UP2, UPT, UR22, 0x3, UPT ;  /* 0x000000031600788c */ /* 0x000fc8000bf45270 */
[----:B------:R-:W-:Y:S02]  /*1b5a0*/  USEL UR14, URZ, 0x1, UP2 ;  /* 0x00000001ff0e7887 */ /* 0x000fe40009000000 */
[----:B------:R-:W-:Y:S02]  /*1b5b0*/  USEL UR22, UR22, URZ, UP2 ;  /* 0x000000ff16167287 */ /* 0x000fe40009000000 */
[----:B---3--:R-:W-:-:S12]  /*1b5c0*/  ULOP3.LUT UR15, UR15, UR14, URZ, 0x3c, !UPT ;  /* 0x0000000e0f0f7292 */ /* 0x008fd8000f8e3cff */
.L_x_287:
[----:B------:R-:W3:Y:S01]  /*1b5d0*/  LDCU UR7, c[0x0][0x370] ;  /* 0x00006e00ff0777ac */ /* 0x000ee20008000800 */
[----:B------:R-:W4:Y:S01]  /*1b5e0*/  LDCU UR6, c[0x0][0x900] ;  /* 0x00012000ff0677ac */ /* 0x000f220008000800 */
[----:B---3--:R-:W-:-:S04]  /*1b5f0*/  UIADD3 UR36, UPT, UPT, UR7, UR36, URZ ;  /* 0x0000002407247290 */ /* 0x008fc8000fffe0ff */
[----:B----4-:R-:W-:-:S09]  /*1b600*/  UISETP.GE.AND UP2, UPT, UR36, UR6, UPT ;  /* 0x000000062400728c */ /* 0x010fd2000bf46270 */
[----:B------:R-:W-:Y:S05]  /*1b610*/  BRA.U !UP2, `(.L_x_384) ;  /* 0xffffffd50a787547 */ /* 0x000fea000b83ffff */
[----:B-1----:R-:W-:Y:S05]  /*1b620*/  EXIT ;  /* 0x000000000000794d */ /* 0x002fea0003800000 */
.L_x_514:
[----:B------:R-:W-:-:S08]  /*1b630*/  NOP ;  /* 0x0000000000007918 */ /* 0x000fd00000000000 */
[----:B------:R-:W1:-:S00]  /*1b640*/  USETMAXREG.DEALLOC.CTAPOOL 0x20 ;  /* 0x00000020000079c8 */ /* 0x000e4000080e0500 */
[----:B-1----:R-:W1:Y:S02]  /*1b650*/  LDC R0, c[0x0][0x900] ;  /* 0x00024000ff007b82 */ /* 0x002e640000000800 */
[----:B-1----:R-:W-:-:S13]  /*1b660*/  ISETP.LE.AND P0, PT, R0, UR36, PT ;  /* 0x0000002400007c0c */ /* 0x002fda000bf03270 */
[----:B------:R-:W-:Y:S05]  /*1b670*/  @P0 EXIT ;  /* 0x000000000000094d */ /* 0x000fea0003800000 */
[----:B------:R-:W-:Y:S01]  /*1b680*/  HFMA2 R4, -RZ, RZ, 0, 0 ;  /* 0x00000000ff047431 */ /* 0x000fe200000001ff */
[----:B------:R-:W-:Y:S01]  /*1b690*/  PRMT R0, RZ, 0x7610, R0 ;  /* 0x00007610ff007816 */ /* 0x000fe20000000000 */
[----:B------:R-:W1:Y:S01]  /*1b6a0*/  LDCU.64 UR26, c[0x0][0x348] ;  /* 0x00006900ff1a77ac */ /* 0x000e620008000a00 */
[----:B------:R-:W2:Y:S01]  /*1b6b0*/  LDCU UR24, c[0x0][0x370] ;  /* 0x00006e00ff1877ac */ /* 0x000ea20008000800 */
[----:B------:R-:W3:Y:S01]  /*1b6c0*/  LDCU UR22, c[0x0][0x904] ;  /* 0x00012080ff1677ac */ /* 0x000ee20008000800 */
[----:B------:R-:W4:Y:S01]  /*1b6d0*/  LDCU UR16, c[0x0][0x900] ;  /* 0x00012000ff1077ac */ /* 0x000f220008000800 */
[----:B------:R-:W1:Y:S01]  /*1b6e0*/  LDCU UR21, c[0x0][0x380] ;  /* 0x00007000ff1577ac */ /* 0x000e620008000800 */
[----:B------:R-:W1:Y:S01]  /*1b6f0*/  LDCU UR19, c[0x0][0x38c] ;  /* 0x00007180ff1377ac */ /* 0x000e620008000800 */
[----:B------:R-:W1:Y:S01]  /*1b700*/  LDCU UR23, c[0x0][0x91c] ;  /* 0x00012380ff1777ac */ /* 0x000e620008000800 */
[----:B------:R-:W1:Y:S01]  /*1b710*/  LDCU UR20, c[0x0][0x918] ;  /* 0x00012300ff1477ac */ /* 0x000e620008000800 */
[----:B------:R-:W1:Y:S01]  /*1b720*/  LDCU.64 UR14, c[0x0][0x908] ;  /* 0x00012100ff0e77ac */ /* 0x000e620008000a00 */
[----:B------:R-:W1:Y:S01]  /*1b730*/  LDCU.64 UR6, c[0x0][0x920] ;  /* 0x00012400ff0677ac */ /* 0x000e620008000a00 */
[----:B------:R-:W1:Y:S02]  /*1b740*/  LDCU.64 UR4, c[0x0][0x910] ;  /* 0x00012200ff0477ac */ /* 0x000e640008000a00 */
.L_x_392:
[----:B-1----:R-:W-:Y:S02]  /*1b750*/  UIMAD.WIDE.U32 UR8, UR36, UR14, URZ ;  /* 0x0000000e240872a5 */ /* 0x002fe4000f8e00ff */
[----:B---3--:R-:W-:Y:S02]  /*1b760*/  UISETP.NE.AND UP0, UPT, UR22, 0x1, UPT ;  /* 0x000000011600788c */ /* 0x008fe4000bf05270 */
[----:B------:R-:W-:-:S04]  /*1b770*/  USHF.R.U32.HI UR8, URZ, UR15, UR9 ;  /* 0x0000000fff087299 */ /* 0x000fc80008011609 */
[----:B------:R-:W-:Y:S02]  /*1b780*/  USEL UR8, UR36, UR8, !UP0 ;  /* 0x0000000824087287 */ /* 0x000fe4000c000000 */
[----:B------:R-:W-:Y:S02]  /*1b790*/  UISETP.NE.AND UP0, UPT, UR23, 0x1, UPT ;  /* 0x000000011700788c */ /* 0x000fe4000bf05270 */
[----:B------:R-:W-:Y:S02]  /*1b7a0*/  UIMAD.WIDE.U32 UR10, UR8, UR6, URZ ;  /* 0x00000006080a72a5 */ /* 0x000fe4000f8e00ff */
[----:B------:R-:W-:Y:S02]  /*1b7b0*/  UIADD3 UR10, UPT, UPT, -UR8, URZ, URZ ;  /* 0x000000ff080a7290 */ /* 0x000fe4000fffe1ff */
[----:B------:R-:W-:Y:S02]  /*1b7c0*/  USHF.R.U32.HI UR11, URZ, UR7, UR11 ;  /* 0x00000007ff0b7299 */ /* 0x000fe4000801160b */
[----:B------:R-:W-:-:S02]  /*1b7d0*/  UIMAD UR10, UR22, UR10, UR36 ;  /* 0x0000000a160a72a4 */ /* 0x000fc4000f8e0224 */
[----:B------:R-:W-:Y:S02]  /*1b7e0*/  USEL UR11, UR8, UR11, !UP0 ;  /* 0x0000000b080b7287 */ /* 0x000fe4000c000000 */
[----:B------:R-:W-:Y:S02]  /*1b7f0*/  USHF.L.U32 UR10, UR10, 0x8, URZ ;  /* 0x000000080a0a7899 */ /* 0x000fe400080006ff */
[----:B------:R-:W-:Y:S02]  /*1b800*/  UIADD3 UR13, UPT, UPT, -UR11, URZ, URZ ;  /* 0x000000ff0b0d7290 */ /* 0x000fe4000fffe1ff */
[----:B------:R-:W-:Y:S02]  /*1b810*/  UISETP.GE.AND UP0, UPT, UR10, UR21, UPT ;  /* 0x000000150a00728c */ /* 0x000fe4000bf06270 */
[----:B------:R-:W-:-:S07]  /*1b820*/  UIMAD UR13, UR23, UR13, UR8 ;  /* 0x0000000d170d72a4 */ /* 0x000fce000f8e0208 */
[----:B------:R-:W-:Y:S05]  /*1b830*/  BRA.U UP0, `(.L_x_385) ;  /* 0x0000000500287547 */ /* 0x000fea000b800000 */
[----:B------:R-:W-:Y:S01]  /*1b840*/  IMAD.U32 R3, RZ, RZ, UR19 ;  /* 0x00000013ff037e24 */ /* 0x000fe2000f8e00ff */
[----:B------:R-:W-:Y:S02]  /*1b850*/  UIMAD.WIDE.U32 UR8, UR11, UR5, URZ ;  /* 0x000000050b0872a5 */ /* 0x000fe4000f8e00ff */
[----:B------:R-:W-:Y:S02]  /*1b860*/  UISETP.NE.AND UP0, UPT, UR4, 0x1, UPT ;  /* 0x000000010400788c */ /* 0x000fe4000bf05270 */
[----:B------:R-:W-:Y:S01]  /*1b870*/  IABS R3, R3 ;  /* 0x0000000300037213 */ /* 0x000fe20000000000 */
[----:B------:R-:W-:-:S03]  /*1b880*/  USHF.R.U32.HI UR8, URZ, UR20, UR9 ;  /* 0x00000014ff087299 */ /* 0x000fc60008011609 */
[----:B------:R-:W1:Y:S01]  /*1b890*/  I2F.RP R0, R3 ;  /* 0x0000000300007306 */ /* 0x000e620000209400 */
[----:B------:R-:W-:Y:S02]  /*1b8a0*/  USEL UR8, UR11, UR8, !UP0 ;  /* 0x000000080b087287 */ /* 0x000fe4000c000000 */
[----:B------:R-:W-:Y:S02]  /*1b8b0*/  UISETP.NE.AND UP0, UPT, UR19, URZ, UPT ;  /* 0x000000ff1300728c */ /* 0x000fe4000bf05270 */
[----:B------:R-:W-:-:S04]  /*1b8c0*/  UIADD3 UR8, UPT, UPT, -UR8, URZ, URZ ;  /* 0x000000ff08087290 */ /* 0x000fc8000fffe1ff */
[----:B------:R-:W-:-:S04]  /*1b8d0*/  UIMAD UR11, UR4, UR8, UR11 ;  /* 0x00000008040b72a4 */ /* 0x000fc8000f8e020b */
[----:B------:R-:W-:Y:S01]  /*1b8e0*/  ULOP3.LUT UR8, UR11, UR19, URZ, 0x3c, !UPT ;  /* 0x000000130b087292 */ /* 0x000fe2000f8e3cff */
[----:B-1----:R-:W1:Y:S03]  /*1b8f0*/  MUFU.RCP R6, R0 ;  /* 0x0000000000067308 */ /* 0x002e660000001000 */
[----:B------:R-:W-:Y:S01]  /*1b900*/  UISETP.GE.AND UP1, UPT, UR8, URZ, UPT ;  /* 0x000000ff0800728c */ /* 0x000fe2000bf26270 */
[----:B-1----:R-:W-:Y:S02]  /*1b910*/  IADD3 R6, PT, PT, R6, 0xffffffe, RZ ;  /* 0x0ffffffe06067810 */ /* 0x002fe40007ffe0ff */
[----:B------:R-:W-:Y:S02]  /*1b920*/  MOV R0, UR11 ;  /* 0x0000000b00007c02 */ /* 0x000fe40008000f00 */
[----:B------:R-:W1:Y:S02]  /*1b930*/  F2I.FTZ.U32.TRUNC.NTZ R7, R6 ;  /* 0x0000000600077305 */ /* 0x000e64000021f000 */
[----:B------:R-:W-:Y:S01]  /*1b940*/  IABS R0, R0 ;  /* 0x0000000000007213 */ /* 0x000fe20000000000 */
[----:B-1----:R-:W-:-:S02]  /*1b950*/  IMAD.MOV R2, RZ, RZ, -R7 ;  /* 0x000000ffff027224 */ /* 0x002fc400078e0a07 */
[----:B------:R-:W-:Y:S02]  /*1b960*/  IMAD.MOV.U32 R6, RZ, RZ, RZ ;  /* 0x000000ffff067224 */ /* 0x000fe400078e00ff */
[----:B------:R-:W-:-:S04]  /*1b970*/  IMAD R2, R2, R3, RZ ;  /* 0x0000000302027224 */ /* 0x000fc800078e02ff */
[----:B------:R-:W-:-:S06]  /*1b980*/  IMAD.HI.U32 R2, R7, R2, R6 ;  /* 0x0000000207027227 */ /* 0x000fcc00078e0006 */
[----:B------:R-:W-:-:S05]  /*1b990*/  IMAD.HI.U32 R5, R2, R0, RZ ;  /* 0x0000000002057227 */ /* 0x000fca00078e00ff */
[----:B------:R-:W-:-:S05]  /*1b9a0*/  IADD3 R2, PT, PT, -R5, RZ, RZ ;  /* 0x000000ff05027210 */ /* 0x000fca0007ffe1ff */
[----:B------:R-:W-:-:S05]  /*1b9b0*/  IMAD R0, R3, R2, R0 ;  /* 0x0000000203007224 */ /* 0x000fca00078e0200 */
[----:B------:R-:W-:-:S13]  /*1b9c0*/  ISETP.GT.U32.AND P0, PT, R3, R0, PT ;  /* 0x000000000300720c */ /* 0x000fda0003f04070 */
[----:B------:R-:W-:Y:S01]  /*1b9d0*/  @!P0 IMAD.IADD R0, R0, 0x1, -R3 ;  /* 0x0000000100008824 */ /* 0x000fe200078e0a03 */
[----:B------:R-:W-:Y:S02]  /*1b9e0*/  @!P0 IADD3 R5, PT, PT, R5, 0x1, RZ ;  /* 0x0000000105058810 */ /* 0x000fe40007ffe0ff */
[----:B------:R-:W-:Y:S02]  /*1b9f0*/  ELECT P0, URZ, PT ;  /* 0x0000000000ff782f */ /* 0x000fe40003800000 */
[----:B------:R-:W-:-:S13]  /*1ba00*/  ISETP.GE.U32.AND P1, PT, R0, R3, PT ;  /* 0x000000030000720c */ /* 0x000fda0003f26070 */
[----:B------:R-:W-:-:S05]  /*1ba10*/  @P1 VIADD R5, R5, 0x1 ;  /* 0x0000000105051836 */ /* 0x000fca0000000000 */
[----:B------:R-:W-:-:S13]  /*1ba20*/  R2UR UR12, R5 ;  /* 0x00000000050c72ca */ /* 0x000fda00000e0000 */
[----:B------:R-:W-:Y:S02]  /*1ba30*/  @!UP1 UIADD3 UR12, UPT, UPT, -UR12, URZ, URZ ;  /* 0x000000ff0c0c9290 */ /* 0x000fe4000fffe1ff */
[----:B------:R-:W-:-:S04]  /*1ba40*/  @!UP0 ULOP3.LUT UR12, URZ, UR19, URZ, 0x33, !UPT ;  /* 0x00000013ff0c8292 */ /* 0x000fc8000f8e33ff */
[----:B------:R-:W-:-:S04]  /*1ba50*/  UIADD3 UR8, UPT, UPT, -UR12, URZ, URZ ;  /* 0x000000ff0c087290 */ /* 0x000fc8000fffe1ff */
[----:B------:R-:W-:Y:S01]  /*1ba60*/  UIMAD UR11, UR19, UR8, UR11 ;  /* 0x00000008130b72a4 */ /* 0x000fe2000f8e020b */
[----:B------:R-:W-:Y:S11]  /*1ba70*/  BRA.U UP6, `(.L_x_386) ;  /* 0x0000000106047547 */ /* 0x000ff6000b800000 */
[----:B--2-4-:R-:W-:Y:S05]  /*1ba80*/  BPT.TRAP 0x1 ;  /* 0x000000040000795c */ /* 0x014fea0000300000 */
.L_x_386:
[----:B------:R-:W1:Y:S01]  /*1ba90*/  S2UR UR18, SR_CgaCtaId ;  /* 0x00000000001279c3 */ /* 0x000e620000008800 */
[----:B------:R-:W-:Y:S01]  /*1baa0*/  UMOV UR17, 0x400 ;  /* 0x0000040000117882 */ /* 0x000fe20000000000 */
[----:B------:R-:W-:Y:S01]  /*1bab0*/  SHF.L.U32 R3, R4, 0x1f, RZ ;  /* 0x0000001f04037819 */ /* 0x000fe200000006ff */
[----:B-1----:R-:W-:-:S09]  /*1bac0*/  ULEA UR17, UR18, UR17, 0x18 ;  /* 0x0000001112117291 */ /* 0x002fd2000f8ec0ff */
[----:B------:R-:W1:Y:S02]  /*1bad0*/  SYNCS.PHASECHK.TRANS64.TRYWAIT P0, [UR17+0x1c0b0], R3 ;  /* 0x01c0b003ff0075a7 */ /* 0x000e640008001111 */
[----:B-1----:R-:W-:Y:S05]  /*1bae0*/  @!P0 BRA `(.L_x_387) ;  /* 0x0000001800808947 */ /* 0x002fea0003800000 */
.L_x_497:
[----:B------:R-:W-:Y:S02]  /*1baf0*/  UIADD3 UR28, UP0, UPT, UR26, 0x400, URZ ;  /* 0x000004001a1c7890 */ /* 0x000fe4000ff1e0ff */
[----:B------:R-:W-:Y:S02]  /*1bb00*/  UIADD3 UR8, UPT, UPT, UR17, 0x14000, URZ ;  /* 0x0001400011087890 */ /* 0x000fe4000fffe0ff */
[----:B------:R-:W-:Y:S01]  /*1bb10*/  UIADD3.X UR29, UPT, UPT, URZ, UR27, URZ, UP0, !UPT ;  /* 0x0000001bff1d7290 */ /* 0x000fe200087fe4ff */
[----:B------:R-:W-:-:S08]  /*1bb20*/  UMOV UR9, URZ ;  /* 0x000000ff00097c82 */ /* 0x000fd00008000000 */
[----:B------:R3:W-:Y:S01]  /*1bb30*/  UTMASTG.5D [UR8], [UR28] ;  /* 0x000000081c0073b5 */ /* 0x0007e20008020000 */
[----:B------:R0:W-:Y:S01]  /*1bb40*/  UTMACMDFLUSH ;  /* 0x00000000000079b7 */ /* 0x0001e20000000000 */
[----:B---3--:R-:W-:Y:S05]  /*1bb50*/  BRA.U UP6, `(.L_x_388) ;  /* 0x0000000106047547 */ /* 0x008fea000b800000 */
[----:B--2-4-:R-:W-:Y:S05]  /*1bb60*/  BPT.TRAP 0x1 ;  /* 0x000000040000795c */ /* 0x014fea0000300000 */
.L_x_388:
[----:B------:R-:W3:Y:S02]  /*1bb70*/  SYNCS.PHASECHK.TRANS64.TRYWAIT P0, [UR17+0x1c0b8], R3 ;  /* 0x01c0b803ff0075a7 */ /* 0x000ee40008001111 */
[----:B---3--:R-:W-:Y:S05]  /*1bb80*/  @!P0 BRA `(.L_x_389) ;  /* 0x0000001800708947 */ /* 0x008fea0003800000 */
.L_x_499:
[----:B------:R-:W-:Y:S02]  /*1bb90*/  UIADD3 UR28, UP0, UPT, UR26, 0x400, URZ ;  /* 0x000004001a1c7890 */ /* 0x000fe4000ff1e0ff */
[----:B------:R-:W-:Y:S02]  /*1bba0*/  UIADD3 UR10, UPT, UPT, UR10, 0x80, URZ ;  /* 0x000000800a0a7890 */ /* 0x000fe4000fffe0ff */
[----:B------:R-:W-:Y:S02]  /*1bbb0*/  UIADD3 UR8, UPT, UPT, UR17, 0x18000, URZ ;  /* 0x0001800011087890 */ /* 0x000fe4000fffe0ff */
[----:B------:R-:W-:Y:S01]  /*1bbc0*/  UIADD3.X UR29, UPT, UPT, URZ, UR27, URZ, UP0, !UPT ;  /* 0x0000001bff1d7290 */ /* 0x000fe200087fe4ff */
[----:B------:R-:W-:-:S08]  /*1bbd0*/  UMOV UR9, URZ ;  /* 0x000000ff00097c82 */ /* 0x000fd00008000000 */
[----:B------:R3:W-:Y:S01]  /*1bbe0*/  UTMASTG.5D [UR8], [UR28] ;  /* 0x000000081c0073b5 */ /* 0x0007e20008020000 */
[----:B------:R0:W-:Y:S01]  /*1bbf0*/  UTMACMDFLUSH ;  /* 0x00000000000079b7 */ /* 0x0001e20000000000 */
[----:B------:R-:W-:-:S04]  /*1bc00*/  DEPBAR.LE SB0, 0x1 ;  /* 0x000080400000791a */ /* 0x000fc80000000000 */
[----:B---3--:R-:W-:Y:S05]  /*1bc10*/  BRA.U UP6, `(.L_x_390) ;  /* 0x0000000106047547 */ /* 0x008fea000b800000 */
[----:B--2-4-:R-:W-:Y:S05]  /*1bc20*/  BPT.TRAP 0x1 ;  /* 0x000000040000795c */ /* 0x014fea0000300000 */
.L_x_390:
[----:B------:R-:W-:-:S04]  /*1bc30*/  UIADD3 UR8, UPT, UPT, UR17, 0x1c0c0, URZ ;  /* 0x0001c0c011087890 */ /* 0x000fc8000fffe0ff */
[----:B------:R-:W-:-:S09]  /*1bc40*/  UPRMT UR8, UR18, 0x654, UR8 ;  /* 0x0000065412087896 */ /* 0x000fd20008000008 */
[----:B------:R-:W-:Y:S01]  /*1bc50*/  SYNCS.ARRIVE.TRANS64.RED.A1T0 RZ, [UR8], RZ ;  /* 0x000000ffffff79a7 */ /* 0x000fe20008100408 */
[----:B------:R-:W-:-:S04]  /*1bc60*/  DEPBAR.LE SB0, 0x0 ;  /* 0x000080000000791a */ /* 0x000fc80000000000 */
[----:B------:R-:W-:Y:S05]  /*1bc70*/  BRA.U UP6, `(.L_x_391) ;  /* 0x0000000106047547 */ /* 0x000fea000b800000 */
[----:B--2-4-:R-:W-:Y:S05]  /*1bc80*/  BPT.TRAP 0x1 ;  /* 0x000000040000795c */ /* 0x014fea0000300000 */
.L_x_391:
[----:B------:R-:W-:Y:S01]  /*1bc90*/  UIADD3 UR17, UPT, UPT, UR17, 0x1c0c8, URZ ;  /* 0x0001c0c811117890 */ /* 0x000fe2000fffe0ff */
[----:B-1----:R-:W-:Y:S01]  /*1bca0*/  HFMA2 R0, -RZ, RZ, 0, 5.9604644775390625e-08 ;  /* 0x00000001ff007431 */ /* 0x002fe200000001ff */
[----:B------:R-:W-:Y:S02]  /*1bcb0*/  LOP3.LUT R4, R4, 0x1, RZ, 0x3c, !PT ;  /* 0x0000000104047812 */ /* 0x000fe400078e3cff */
[----:B------:R-:W-:-:S09]  /*1bcc0*/  UPRMT UR17, UR18, 0x654, UR17 ;  /* 0x0000065412117896 */ /* 0x000fd20008000011 */
[----:B------:R-:W-:Y:S03]  /*1bcd0*/  SYNCS.ARRIVE.TRANS64.RED.A1T0 RZ, [UR17], RZ ;  /* 0x000000ffffff79a7 */ /* 0x000fe60008100411 */
.L_x_385:
[----:B--2---:R-:W-:-:S04]  /*1bce0*/  UIADD3 UR36, UPT, UPT, UR24, UR36, URZ ;  /* 0x0000002418247290 */ /* 0x004fc8000fffe0ff */
[----:B----4-:R-:W-:-:S09]  /*1bcf0*/  UISETP.GE.AND UP0, UPT, UR36, UR16, UPT ;  /* 0x000000102400728c */ /* 0x010fd2000bf06270 */
[----:B------:R-:W-:Y:S05]  /*1bd00*/  BRA.U !UP0, `(.L_x_392) ;  /* 0xfffffff908907547 */ /* 0x000fea000b83ffff */
[----:B------:R-:W-:-:S13]  /*1bd10*/  LOP3.LUT P0, RZ, R0, 0xff, RZ, 0xc0, !PT ;  /* 0x000000ff00ff7812 */ /* 0x000fda000780c0ff */
[----:B------:R-:W-:Y:S05]  /*1bd20*/  @!P0 EXIT ;  /* 0x000000000000894d */ /* 0x000fea0003800000 */
[----:B------:R-:W1:Y:S01]  /*1bd30*/  S2UR UR4, SR_CgaCtaId ;  /* 0x00000000000479c3 */ /* 0x000e620000008800 */
[----:B------:R-:W-:Y:S01]  /*1bd40*/  UMOV UR5, 0x400 ;  /* 0x0000040000057882 */ /* 0x000fe20000000000 */
[----:B------:R-:W-:Y:S01]  /*1bd50*/  UMOV UR6, 0x40 ;  /* 0x0000004000067882 */ /* 0x000fe20000000000 */
[----:B------:R-:W-:Y:S02]  /*1bd60*/  IMAD.MOV.U32 R2, RZ, RZ, 0xffff ;  /* 0x0000ffffff027424 */ /* 0x000fe400078e00ff */
[----:B------:R-:W-:Y:S01]  /*1bd70*/  IMAD.MOV.U32 R0, RZ, RZ, 0x1 ;  /* 0x00000001ff007424 */ /* 0x000fe200078e00ff */
[----:B-1----:R-:W-:Y:S02]  /*1bd80*/  ULEA UR5, UR4, UR5, 0x18 ;  /* 0x0000000504057291 */ /* 0x002fe4000f8ec0ff */
[----:B------:R-:W-:-:S07]  /*1bd90*/  ULEA UR6, UR4, UR6, 0x18 ;  /* 0x0000000604067291 */ /* 0x000fce000f8ec0ff */
[----:B------:R-:W1:Y:S01]  /*1bda0*/  LDS R3, [UR5+0x1c0e0] ;  /* 0x01c0e005ff037984 */ /* 0x000e620008000800 */
[----:B------:R-:W-:-:S03]  /*1bdb0*/  NOP ;  /* 0x0000000000007918 */ /* 0x000fc60000000000 */
[----:B------:R-:W2:Y:S01]  /*1bdc0*/  LDS R5, [UR6+0x14] ;  /* 0x00001406ff057984 */ /* 0x000ea20008000800 */
[----:B-1----:R-:W-:-:S04]  /*1bdd0*/  LOP3.LUT R3, R3, 0xffff, RZ, 0xc0, !PT ;  /* 0x0000ffff03037812 */ /* 0x002fc800078ec0ff */
[----:B------:R-:W-:-:S04]  /*1bde0*/  SHF.R.U32.HI R3, RZ, 0x5, R3 ;  /* 0x00000005ff037819 */ /* 0x000fc80000011603 */
[-C--:B------:R-:W-:Y:S02]  /*1bdf0*/  SHF.L.U32 R2, R2, R3.reuse, RZ ;  /* 0x0000000302027219 */ /* 0x080fe400000006ff */
[----:B------:R-:W-:Y:S02]  /*1be00*/  SHF.L.U32 R0, R0, R3, RZ ;  /* 0x0000000300007219 */ /* 0x000fe400000006ff */
[----:B--2---:R-:W-:-:S04]  /*1be10*/  LOP3.LUT R5, R5, R2, RZ, 0xc0, !PT ;  /* 0x0000000205057212 */ /* 0x004fc800078ec0ff */
[----:B------:R-:W-:-:S13]  /*1be20*/  ISETP.NE.AND P0, PT, R5, R2, PT ;  /* 0x000000020500720c */ /* 0x000fda0003f05270 */
[----:B------:R-:W-:Y:S05]  /*1be30*/  @P0 BRA `(.L_x_393) ;  /* 0x00000000005c0947 */ /* 0x000fea0003800000 */
[----:B------:R-:W1:Y:S02]  /*1be40*/  LDS R3, [UR6+0x18] ;  /* 0x00001806ff037984 */ /* 0x000e640008000800 */
[----:B-1----:R-:W-:-:S04]  /*1be50*/  LOP3.LUT R3, R3, R0, RZ, 0xc0, !PT ;  /* 0x0000000003037212 */ /* 0x002fc800078ec0ff */
[----:B------:R-:W-:-:S13]  /*1be60*/  ISETP.NE.AND P0, PT, R3, R0, PT ;  /* 0x000000000300720c */ /* 0x000fda0003f05270 */
[----:B------:R-:W-:Y:S05]  /*1be70*/  @P0 BRA `(.L_x_394) ;  /* 0x0000000000400947 */ /* 0x000fea0003800000 */
[----:B------:R-:W-:Y:S01]  /*1be80*/  R2UR UR8, R2 ;  /* 0x00000000020872ca */ /* 0x000fe200000e0000 */
[----:B------:R-:W1:Y:S01]  /*1be90*/  S2R R3, SR_LANEID ;  /* 0x0000000000037919 */ /* 0x000e620000000000 */
[----:B------:R-:W-:Y:S01]  /*1bea0*/  LOP3.LUT R4, RZ, R0, RZ, 0x33, !PT ;  /* 0x00000000ff047212 */ /* 0x000fe200078e33ff */
[----:B------:R-:W-:Y:S02]  /*1beb0*/  VOTEU.ANY UR7, UPT, PT ;  /* 0x0000000000077886 */ /* 0x000fe400038e0100 */
[----:B------:R-:W-:Y:S01]  /*1bec0*/  UFLO.U32 UR7, UR7 ;  /* 0x00000007000772bd */ /* 0x000fe200080e0000 */
[----:B------:R-:W2:Y:S07]  /*1bed0*/  REDUX UR4, R4 ;  /* 0x00000000040473c4 */ /* 0x000eae0000000000 */
[----:B------:R-:W-:-:S06]  /*1bee0*/  ULOP3.LUT UR8, URZ, UR8, URZ, 0x33, !UPT ;  /* 0x00000008ff087292 */ /* 0x000fcc000f8e33ff */
[----:B------:R-:W-:-:S04]  /*1bef0*/  IMAD.U32 R2, RZ, RZ, UR8 ;  /* 0x00000008ff027e24 */ /* 0x000fc8000f8e00ff */
[----:B------:R-:W3:Y:S02]  /*1bf00*/  REDUX UR5, R2 ;  /* 0x00000000020573c4 */ /* 0x000ee40000000000 */
[----:B------:R4:W-:Y:S01]  /*1bf10*/  UTCATOMSWS.AND URZ, UR8 ;  /* 0x0000000800ff79e3 */ /* 0x0009e20008000000 */
[----:B--2---:R-:W-:Y:S01]  /*1bf20*/  IMAD.U32 R0, RZ, RZ, UR4 ;  /* 0x00000004ff007e24 */ /* 0x004fe2000f8e00ff */
[----:B-1----:R-:W-:Y:S01]  /*1bf30*/  ISETP.EQ.U32.AND P0, PT, R3, UR7, PT ;  /* 0x0000000703007c0c */ /* 0x002fe2000bf02070 */
[----:B---3--:R-:W-:-:S12]  /*1bf40*/  IMAD.U32 R3, RZ, RZ, UR5 ;  /* 0x00000005ff037e24 */ /* 0x008fd8000f8e00ff */
[----:B------:R4:W-:Y:S04]  /*1bf50*/  @P0 ATOMS.AND RZ, [UR6+0x14], R3 ;  /* 0x00001403ffff098c */ /* 0x0009e8000a800006 */
[----:B------:R4:W-:Y:S01]  /*1bf60*/  @P0 ATOMS.AND RZ, [UR6+0x18], R0 ;  /* 0x00001800ffff098c */ /* 0x0009e2000a800006 */
[----:B------:R-:W-:Y:S05]  /*1bf70*/  BRA `(.L_x_395) ;  /* 0x0000000000147947 */ /* 0x000fea0003800000 */
.L_x_394:
[----:B------:R-:W-:Y:S02]  /*1bf80*/  MOV R2, 0x1bfa0 ;  /* 0x0001bfa000027802 */ /* 0x000fe40000000f00 */
[----:B------:R-:W-:Y:S05]  /*1bf90*/  CALL.REL.NOINC `($__internal_0_$__cuda_sm10x_tcgen05_guardrail_trap_col_being_dealloced_not_returned_by_alloc) ;  /* 0x0000001400847944 */ /* 0x000fea0003c00000 */
[----:B------:R-:W-:Y:S05]  /*1bfa0*/  BRA `(.L_x_395) ;  /* 0x0000000000087947 */ /* 0x000fea0003800000 */
.L_x_393:
[----:B------:R-:W-:Y:S02]  /*1bfb0*/  MOV R2, 0x1bfd0 ;  /* 0x0001bfd000027802 */ /* 0x000fe40000000f00 */
[----:B------:R-:W-:Y:S05]  /*1bfc0*/  CALL.REL.NOINC `($__internal_2_$__cuda_sm10x_tcgen05_guardrail_trap_unallocated_columns_being_dealloced) ;  /* 0x0000001400907944 */ /* 0x000fea0003c00000 */
.L_x_395:
[----:B------:R-:W-:Y:S01]  /*1bfd0*/  NOP ;  /* 0x0000000000007918 */ /* 0x000fe20000000000 */
[----:B----4-:R-:W-:Y:S05]  /*1bfe0*/  EXIT ;  /* 0x000000000000794d */ /* 0x010fea0003800000 */
.L_x_37:
[----:B-1----:R-:W-:-:S07]  /*1bff0*/  MOV R0, UR21 ;  /* 0x0000001500007c02 */ /* 0x002fce0008000f00 */
.L_x_396:
[----:B-1----:R1:W2:Y:S02]  /*1c000*/  SYNCS.PHASECHK.TRANS64.TRYWAIT P0, [R0+URZ+0x1c000], R5 ;  /* 0x01c00005000075a7 */ /* 0x0022a400080011ff */
[----:B--2---:R-:W-:Y:S05]  /*1c010*/  @!P0 NANOSLEEP.SYNCS 0x989680 ;  /* 0x009896800000895d */ /* 0x004fea0003900000 */
[----:B------:R-:W2:Y:S02]  /*1c020*/  @!P0 SYNCS.PHASECHK.TRANS64 P0, [R0+URZ+0x1c000], R5 ;  /* 0x01c00005000085a7 */ /* 0x000ea400080010ff */
[----:B--2---:R-:W-:Y:S05]  /*1c030*/  @!P0 BRA `(.L_x_396) ;  /* 0xfffffffc00f08947 */ /* 0x004fea000383ffff */
[----:B------:R-:W-:Y:S05]  /*1c040*/  BRA `(.L_x_397) ;  /* 0xfffffe5c00507947 */ /* 0x000fea000383ffff */
.L_x_39:
[----:B------:R-:W-:-:S07]  /*1c050*/  MOV R0, UR5 ;  /* 0x0000000500007c02 */ /* 0x000fce0008000f00 */
.L_x_398:
[----:B-1----:R1:W2:Y:S02]  /*1c060*/  SYNCS.PHASECHK.TRANS64.TRYWAIT P0, [R0+URZ+0x1c020], R3 ;  /* 0x01c02003000075a7 */ /* 0x0022a400080011ff */
[----:B--2---:R-:W-:Y:S05]  /*1c070*/  @!P0 NANOSLEEP.SYNCS 0x989680 ;  /* 0x009896800000895d */ /* 0x004fea0003900000 */
[----:B------:R-:W2:Y:S02]  /*1c080*/  @!P0 SYNCS.PHASECHK.TRANS64 P0, [R0+URZ+0x1c020], R3 ;  /* 0x01c02003000085a7 */ /* 0x000ea400080010ff */
[----:B--2---:R-:W-:Y:S05]  /*1c090*/  @!P0 BRA `(.L_x_398) ;  /* 0xfffffffc00f08947 */ /* 0x004fea000383ffff */
[----:B------:R-:W-:Y:S05]  /*1c0a0*/  BRA `(.L_x_399) ;  /* 0xfffffe5c00587947 */ /* 0x000fea000383ffff */
.L_x_41:
[----:B------:R-:W-:-:S07]  /*1c0b0*/  MOV R3, UR21 ;  /* 0x0000001500037c02 */ /* 0x000fce0008000f00 */
.L_x_400:
[----:B-1----:R1:W2:Y:S02]  /*1c0c0*/  SYNCS.PHASECHK.TRANS64.TRYWAIT P0, [R3+URZ+0x1c058], R4 ;  /* 0x01c05804030075a7 */ /* 0x0022a400080011ff */
[----:B--2---:R-:W-:Y:S05]  /*1c0d0*/  @!P0 NANOSLEEP.SYNCS 0x989680 ;  /* 0x009896800000895d */ /* 0x004fea0003900000 */
[----:B------:R-:W2:Y:S02]  /*1c0e0*/  @!P0 SYNCS.PHASECHK.TRANS64 P0, [R3+URZ+0x1c058], R4 ;  /* 0x01c05804030085a7 */ /* 0x000ea400080010ff */
[----:B--2---:R-:W-:Y:S05]  /*1c0f0*/  @!P0 BRA `(.L_x_400) ;  /* 0xfffffffc00f08947 */ /* 0x004fea000383ffff */
[----:B------:R-:W-:Y:S05]  /*1c100*/  BRA `(.L_x_401) ;  /* 0xfffffe5c00807947 */ /* 0x000fea000383ffff */
.L_x_45:
[----:B------:R-:W-:-:S07]  /*1c110*/  MOV R0, UR21 ;  /* 0x0000001500007c02 */ /* 0x000fce0008000f00 */
.L_x_402:
[----:B--2---:R2:W3:Y:S02]  /*1c120*/  SYNCS.PHASECHK.TRANS64.TRYWAIT P0, [R0+URZ+0x1c008], R5 ;  /* 0x01c00805000075a7 */ /* 0x0044e400080011ff */
[----:B---3--:R-:W-:Y:S05]  /*1c130*/  @!P0 NANOSLEEP.SYNCS 0x989680 ;  /* 0x009896800000895d */ /* 0x008fea0003900000 */
[----:B------:R-:W3:Y:S02]  /*1c140*/  @!P0 SYNCS.PHASECHK.TRANS64 P0, [R0+URZ+0x1c008], R5 ;  /* 0x01c00805000085a7 */ /* 0x000ee400080010ff */
[----:B---3--:R-:W-:Y:S05]  /*1c150*/  @!P0 BRA `(.L_x_402) ;  /* 0xfffffffc00f08947 */ /* 0x008fea000383ffff */
[----:B------:R-:W-:Y:S05]  /*1c160*/  BRA `(.L_x_403) ;  /* 0xfffffe6000207947 */ /* 0x000fea000383ffff */
.L_x_47:
[----:B------:R-:W-:-:S07]  /*1c170*/  MOV R0, UR21 ;  /* 0x0000001500007c02 */ /* 0x000fce0008000f00 */
.L_x_404:
[----:B-1----:R1:W2:Y:S02]  /*1c180*/  SYNCS.PHASECHK.TRANS64.TRYWAIT P0, [R0+URZ+0x1c068], R5 ;  /* 0x01c06805000075a7 */ /* 0x0022a400080011ff */
[----:B--2---:R-:W-:Y:S05]  /*1c190*/  @!P0 NANOSLEEP.SYNCS 0x989680 ;  /* 0x009896800000895d */ /* 0x004fea0003900000 */
[----:B------:R-:W2:Y:S02]  /*1c1a0*/  @!P0 SYNCS.PHASECHK.TRANS64 P0, [R0+URZ+0x1c068], R5 ;  /* 0x01c06805000085a7 */ /* 0x000ea400080010ff */
[----:B--2---:R-:W-:Y:S05]  /*1c1b0*/  @!P0 BRA `(.L_x_404) ;  /* 0xfffffffc00f08947 */ /* 0x004fea000383ffff */
[----:B------:R-:W-:Y:S05]  /*1c1c0*/  BRA `(.L_x_405) ;  /* 0xfffffe6000287947 */ /* 0x000fea000383ffff */
.L_x_51:
[----:B------:R-:W-:-:S07]  /*1c1d0*/  MOV R0, UR4 ;  /* 0x0000000400007c02 */ /* 0x000fce0008000f00 */
.L_x_406:
[----:B-1----:R1:W3:Y:S02]  /*1c1e0*/  SYNCS.PHASECHK.TRANS64.TRYWAIT P0, [R0+URZ+0x1c020], R3 ;  /* 0x01c02003000075a7 */ /* 0x0022e400080011ff */
[----:B---3--:R-:W-:Y:S05]  /*1c1f0*/  @!P0 NANOSLEEP.SYNCS 0x989680 ;  /* 0x009896800000895d */ /* 0x008fea0003900000 */
[----:B------:R-:W3:Y:S02]  /*1c200*/  @!P0 SYNCS.PHASECHK.TRANS64 P0, [R0+URZ+0x1c020], R3 ;  /* 0x01c02003000085a7 */ /* 0x000ee400080010ff */
[----:B---3--:R-:W-:Y:S05]  /*1c210*/  @!P0 BRA `(.L_x_406) ;  /* 0xfffffffc00f08947 */ /* 0x008fea000383ffff */
[----:B------:R-:W-:Y:S05]  /*1c220*/  BRA `(.L_x_407) ;  /* 0xfffffe6000c47947 */ /* 0x000fea000383ffff */
.L_x_53:
[----:B------:R-:W-:-:S07]  /*1c230*/  MOV R0, UR21 ;  /* 0x0000001500007c02 */ /* 0x000fce0008000f00 */
.L_x_408:
[----:B-1----:R1:W2:Y:S02]  /*1c240*/  SYNCS.PHASECHK.TRANS64.TRYWAIT P0, [R0+URZ+0x1c0a0], R3 ;  /* 0x01c0a003000075a7 */ /* 0x0022a400080011ff */
[----:B--2---:R-:W-:Y:S05]  /*1c250*/  @!P0 NANOSLEEP.SYNCS 0x989680 ;  /* 0x009896800000895d */ /* 0x004fea0003900000 */
[----:B------:R-:W2:Y:S02]  /*1c260*/  @!P0 SYNCS.PHASECHK.TRANS64 P0, [R0+URZ+0x1c0a0], R3 ;  /* 0x01c0a003000085a7 */ /* 0x000ea400080010ff */
[----:B--2---:R-:W-:Y:S05]  /*1c270*/  @!P0 BRA `(.L_x_408) ;  /* 0xfffffffc00f08947 */ /* 0x004fea000383ffff */
[----:B------:R-:W-:Y:S05]  /*1c280*/  BRA `(.L_x_409) ;  /* 0xfffffe6000d87947 */ /* 0x000fea000383ffff */
.L_x_55:
[----:B------:R-:W-:-:S07]  /*1c290*/  MOV R0, UR21 ;  /* 0x0000001500007c02 */ /* 0x000fce0008000f00 */
.L_x_410:
[----:B-1----:R1:W2:Y:S02]  /*1c2a0*/  SYNCS.PHASECHK.TRANS64.TRYWAIT P0, [R0+URZ+0x1c058], R5 ;  /* 0x01c05805000075a7 */ /* 0x0022a400080011ff */
[----:B--2---:R-:W-:Y:S05]  /*1c2b0*/  @!P0 NANOSLEEP.SYNCS 0x989680 ;  /* 0x009896800000895d */ /* 0x004fea0003900000 */
[----:B------:R-:W2:Y:S02]  /*1c2c0*/  @!P0 SYNCS.PHASECHK.TRANS64 P0, [R0+URZ+0x1c058], R5 ;  /* 0x01c05805000085a7 */ /* 0x000ea400080010ff */
[----:B--2---:R-:W-:Y:S05]  /*1c2d0*/  @!P0 BRA `(.L_x_410) ;  /* 0xfffffffc00f08947 */ /* 0x004fea000383ffff */
[----:B------:R-:W-:Y:S05]  /*1c2e0*/  BRA `(.L_x_411) ;  /* 0xfffffe6000e07947 */ /* 0x000fea000383ffff */
.L_x_59:
[----:B------:R-:W-:Y:S07]  /*1c2f0*/  MOV R3, UR7 ;  /* 0x0000000700037c02 */ /* 0x000fee0008000f00 */
.L_x_412:
[----:B-1----:R1:W2:Y:S02]  /*1c300*/  SYNCS.PHASECHK.TRANS64.TRYWAIT P0, [R3+URZ+0x1c020], R4 ;  /* 0x01c02004030075a7 */ /* 0x0022a400080011ff */
[----:B--2---:R-:W-:Y:S05]  /*1c310*/  @!P0 NANOSLEEP.SYNCS 0x989680 ;  /* 0x009896800000895d */ /* 0x004fea0003900000 */
[----:B------:R-:W2:Y:S02]  /*1c320*/  @!P0 SYNCS.PHASECHK.TRANS64 P0, [R3+URZ+0x1c020], R4 ;  /* 0x01c02004030085a7 */ /* 0x000ea400080010ff */
[----:B--2---:R-:W-:Y:S05]  /*1c330*/  @!P0 BRA `(.L_x_412) ;  /* 0xfffffffc00f08947 */ /* 0x004fea000383ffff */
[----:B------:R-:W-:Y:S05]  /*1c340*/  BRA `(.L_x_413) ;  /* 0xfffffe68004c7947 */ /* 0x000fea000383ffff */
.L_x_62:
[----:B------:R-:W-:Y:S07]  /*1c350*/  MOV R0, UR21 ;  /* 0x0000001500007c02 */ /* 0x000fee0008000f00 */
.L_x_414:
[----:B-1----:R1:W3:Y:S02]  /*1c360*/  SYNCS.PHASECHK.TRANS64.TRYWAIT P0, [R0+URZ+0x1c0a8], R3 ;  /* 0x01c0a803000075a7 */ /* 0x0022e400080011ff */
[----:B---3--:R-:W-:Y:S05]  /*1c370*/  @!P0 NANOSLEEP.SYNCS 0x989680 ;  /* 0x009896800000895d */ /* 0x008fea0003900000 */
[----:B------:R-:W3:Y:S02]  /*1c380*/  @!P0 SYNCS.PHASECHK.TRANS64 P0, [R0+URZ+0x1c0a8], R3 ;  /* 0x01c0a803000085a7 */ /* 0x000ee400080010ff */
[----:B---3--:R-:W-:Y:S05]  /*1c390*/  @!P0 BRA `(.L_x_414) ;  /* 0xfffffffc00f08947 */ /* 0x008fea000383ffff */
[----:B------:R-:W-:Y:S05]  /*1c3a0*/  BRA `(.L_x_415) ;  /* 0xfffffe6c00007947 */ /* 0x000fea000383ffff */
.L_x_64:
[----:B------:R-:W-:Y:S07]  /*1c3b0*/  MOV R0, UR21 ;  /* 0x0000001500007c02 */ /* 0x000fee0008000f00 */
.L_x_416:
[----:B-1----:R1:W3:Y:S02]  /*1c3c0*/  SYNCS.PHASECHK.TRANS64.TRYWAIT P0, [R0+URZ+0x1c068], R5 ;  /* 0x01c06805000075a7 */ /* 0x0022e400080011ff */
[----:B---3--:R-:W-:Y:S05]  /*1c3d0*/  @!P0 NANOSLEEP.SYNCS 0x989680 ;  /* 0x009896800000895d */ /* 0x008fea0003900000 */
[----:B------:R-:W3:Y:S02]  /*1c3e0*/  @!P0 SYNCS.PHASECHK.TRANS64 P0, [R0+URZ+0x1c068], R5 ;  /* 0x01c06805000085a7 */ /* 0x000ee400080010ff */
[----:B---3--:R-:W-:Y:S05]  /*1c3f0*/  @!P0 BRA `(.L_x_416) ;  /* 0xfffffffc00f08947 */ /* 0x008fea000383ffff */
[----:B------:R-:W-:Y:S05]  /*1c400*/  BRA `(.L_x_417) ;  /* 0xfffffe6c00087947 */ /* 0x000fea000383ffff */
.L_x_70:
[----:B------:R-:W-:Y:S07]  /*1c410*/  MOV R0, UR4 ;  /* 0x0000000400007c02 */ /* 0x000fee0008000f00 */
.L_x_418:
[----:B-1----:R1:W2:Y:S02]  /*1c420*/  SYNCS.PHASECHK.TRANS64.TRYWAIT P0, [R0+URZ+0x1c020], R3 ;  /* 0x01c02003000075a7 */ /* 0x0022a400080011ff */
[----:B--2---:R-:W-:Y:S05]  /*1c430*/  @!P0 NANOSLEEP.SYNCS 0x989680 ;  /* 0x009896800000895d */ /* 0x004fea0003900000 */
[----:B------:R-:W2:Y:S02]  /*1c440*/  @!P0 SYNCS.PHASECHK.TRANS64 P0, [R0+URZ+0x1c020], R3 ;  /* 0x01c02003000085a7 */ /* 0x000ea400080010ff */
[----:B--2---:R-:W-:Y:S05]  /*1c450*/  @!P0 BRA `(.L_x_418) ;  /* 0xfffffffc00f08947 */ /* 0x004fea000383ffff */
[----:B------:R-:W-:Y:S05]  /*1c460*/  BRA `(.L_x_419) ;  /* 0xfffffe7000f07947 */ /* 0x000fea000383ffff */
.L_x_72:
[----:B------:R-:W-:Y:S07]  /*1c470*/  MOV R0, UR21 ;  /* 0x0000001500007c02 */ /* 0x000fee0008000f00 */
.L_x_420:
[----:B-1----:R1:W2:Y:S02]  /*1c480*/  SYNCS.PHASECHK.TRANS64.TRYWAIT P0, [R0+URZ+0x1c0a0], R3 ;  /* 0x01c0a003000075a7 */ /* 0x0022a400080011ff */
[----:B--2---:R-:W-:Y:S05]  /*1c490*/  @!P0 NANOSLEEP.SYNCS 0x989680 ;  /* 0x009896800000895d */ /* 0x004fea0003900000 */
[----:B------:R-:W2:Y:S02]  /*1c4a0*/  @!P0 SYNCS.PHASECHK.TRANS64 P0, [R0+URZ+0x1c0a0], R3 ;  /* 0x01c0a003000085a7 */ /* 0x000ea400080010ff */
[----:B--2---:R-:W-:Y:S05]  /*1c4b0*/  @!P0 BRA `(.L_x_420) ;  /* 0xfffffffc00f08947 */ /* 0x004fea000383ffff */
[----:B------:R-:W-:Y:S05]  /*1c4c0*/  BRA `(.L_x_421) ;  /* 0xfffffe7400047947 */ /* 0x000fea000383ffff */
.L_x_74:
[----:B------:R-:W-:Y:S01]  /*1c4d0*/  MOV R6, UR21 ;  /* 0x0000001500067c02 */ /* 0x000fe20008000f00 */
[----:B------:R-:W-:Y:S05]  /*1c4e0*/  IMAD.U32 R5, RZ, RZ, UR33 ;  /* 0x00000021ff057e24 */ /* 0x000fea000f8e00ff */
[----:B------:R-:W-:Y:S07]  /*1c4f0*/  SHF.L.U32 R5, R5, 0x1f, RZ ;  /* 0x0000001f05057819 */ /* 0x000fee00000006ff */
.L_x_422:
[----:B-1----:R1:W2:Y:S02]  /*1c500*/  SYNCS.PHASECHK.TRANS64.TRYWAIT P0, [R6+URZ+0x1c058], R5 ;  /* 0x01c05805060075a7 */ /* 0x0022a400080011ff */
[----:B--2---:R-:W-:Y:S05]  /*1c510*/  @!P0 NANOSLEEP.SYNCS 0x989680 ;  /* 0x009896800000895d */ /* 0x004fea0003900000 */
[----:B------:R-:W2:Y:S02]  /*1c520*/  @!P0 SYNCS.PHASECHK.TRANS64 P0, [R6+URZ+0x1c058], R5 ;  /* 0x01c05805060085a7 */ /* 0x000ea400080010ff */
[----:B--2---:R-:W-:Y:S05]  /*1c530*/  @!P0 BRA `(.L_x_422) ;  /* 0xfffffffc00f08947 */ /* 0x004fea000383ffff */
[----:B------:R-:W-:Y:S05]  /*1c540*/  BRA `(.L_x_423) ;  /* 0xfffffe7400107947 */ /* 0x000fea000383ffff */
.L_x_82:
[----:B------:R-:W-:-:S07]  /*1c550*/  MOV R0, UR21 ;  /* 0x0000001500007c02 */ /* 0x000fce0008000f00 */
.L_x_424:
[----:B--2---:R2:W3:Y:S02]  /*1c560*/  SYNCS.PHASECHK.TRANS64.TRYWAIT P0, [R0+URZ+0x1c0a8], R3 ;  /* 0x01c0a803000075a7 */ /* 0x0044e400080011ff */
[----:B---3--:R-:W-:Y:S05]  /*1c570*/  @!P0 NANOSLEEP.SYNCS 0x989680 ;  /* 0x009896800000895d */ /* 0x008fea0003900000 */
[----:B------:R-:W3:Y:S02]  /*1c580*/  @!P0 SYNCS.PHASECHK.TRANS64 P0, [R0+URZ+0x1c0a8], R3 ;  /* 0x01c0a803000085a7 */ /* 0x000ee400080010ff */
[----:B---3--:R-:W-:Y:S05]  /*1c590*/  @!P0 BRA `(.L_x_424) ;  /* 0xfffffffc00f08947 */ /* 0x008fea000383ffff */
[----:B------:R-:W-:Y:S05]  /*1c5a0*/  BRA `(.L_x_425) ;  /* 0xfffffe7800607947 */ /* 0x000fea000383ffff */
.L_x_84:
[----:B------:R-:W-:-:S07]  /*1c5b0*/  MOV R0, UR21 ;  /* 0x0000001500007c02 */ /* 0x000fce0008000f00 */
.L_x_426:
[----:B--2---:R2:W3:Y:S02]  /*1c5c0*/  SYNCS.PHASECHK.TRANS64.TRYWAIT P0, [R0+URZ+0x1c068], R5 ;  /* 0x01c06805000075a7 */ /* 0x0044e400080011ff */
[----:B---3--:R-:W-:Y:S05]  /*1c5d0*/  @!P0 NANOSLEEP.SYNCS 0x989680 ;  /* 0x009896800000895d */ /* 0x008fea0003900000 */
[----:B------:R-:W3:Y:S02]  /*1c5e0*/  @!P0 SYNCS.PHASECHK.TRANS64 P0, [R0+URZ+0x1c068], R5 ;  /* 0x01c06805000085a7 */ /* 0x000ee400080010ff */
[----:B---3--:R-:W-:Y:S05]  /*1c5f0*/  @!P0 BRA `(.L_x_426) ;  /* 0xfffffffc00f08947 */ /* 0x008fea000383ffff */
[----:B------:R-:W-:Y:S05]  /*1c600*/  BRA `(.L_x_427) ;  /* 0xfffffe7800687947 */ /* 0x000fea000383ffff */
.L_x_96:
[----:B-1----:R1:W2:Y:S02]  /*1c610*/  SYNCS.PHASECHK.TRANS64.TRYWAIT P0, [R16+URZ+0x1c0c0], R3 ;  /* 0x01c0c003100075a7 */ /* 0x0022a400080011ff */
[----:B--2---:R-:W-:Y:S05]  /*1c620*/  @!P0 NANOSLEEP.SYNCS 0x989680 ;  /* 0x009896800000895d */ /* 0x004fea0003900000 */
[----:B------:R-:W2:Y:S02]  /*1c630*/  @!P0 SYNCS.PHASECHK.TRANS64 P0, [R16+URZ+0x1c0c0], R3 ;  /* 0x01c0c003100085a7 */ /* 0x000ea400080010ff */
[----:B--2---:R-:W-:Y:S05]  /*1c640*/  @!P0 BRA `(.L_x_96) ;  /* 0xfffffffc00f08947 */ /* 0x004fea000383ffff */
[----:B------:R-:W-:Y:S05]  /*1c650*/  BRA `(.L_x_428) ;  /* 0xfffffe8000c87947 */ /* 0x000fea000383ffff */
.L_x_163:
[----:B--2---:R2:W3:Y:S02]  /*1c660*/  SYNCS.PHASECHK.TRANS64.TRYWAIT P0, [R16+URZ+0x1c0c8], R3 ;  /* 0x01c0c803100075a7 */ /* 0x0044e400080011ff */
[----:B---3--:R-:W-:Y:S05]  /*1c670*/  @!P0 NANOSLEEP.SYNCS 0x989680 ;  /* 0x009896800000895d */ /* 0x008fea0003900000 */
[----:B------:R-:W3:Y:S02]  /*1c680*/  @!P0 SYNCS.PHASECHK.TRANS64 P0, [R16+URZ+0x1c0c8], R3 ;  /* 0x01c0c803100085a7 */ /* 0x000ee400080010ff */
[----:B---3--:R-:W-:Y:S05]  /*1c690*/  @!P0 BRA `(.L_x_163) ;  /* 0xfffffffc00f08947 */ /* 0x008fea000383ffff */
[----:B------:R-:W-:Y:S05]  /*1c6a0*/  BRA `(.L_x_429) ;  /* 0xfffffec000447947 */ /* 0x000fea000383ffff */
.L_x_169:
[----:B-1----:R1:W2:Y:S02]  /*1c6b0*/  SYNCS.PHASECHK.TRANS64.TRYWAIT P0, [R61+URZ+0x1c070], R0 ;  /* 0x01c070003d0075a7 */ /* 0x0022a400080011ff */
[----:B--2---:R-:W-:Y:S05]  /*1c6c0*/  @!P0 NANOSLEEP.SYNCS 0x989680 ;  /* 0x009896800000895d */ /* 0x004fea0003900000 */
[----:B------:R-:W2:Y:S02]  /*1c6d0*/  @!P0 SYNCS.PHASECHK.TRANS64 P0, [R61+URZ+0x1c070], R0 ;  /* 0x01c070003d0085a7 */ /* 0x000ea400080010ff */
[----:B--2---:R-:W-:Y:S05]  /*1c6e0*/  @!P0 BRA `(.L_x_169) ;  /* 0xfffffffc00f08947 */ /* 0x004fea000383ffff */
[----:B------:R-:W-:Y:S05]  /*1c6f0*/  BRA `(.L_x_430) ;  /* 0xfffffec400847947 */ /* 0x000fea000383ffff */
.L_x_172:
[----:B--2---:R2:W3:Y:S02]  /*1c700*/  SYNCS.PHASECHK.TRANS64.TRYWAIT P1, [R61+URZ+0x1c080], R4 ;  /* 0x01c080043d0075a7 */ /* 0x0044e400080211ff */
[----:B---3--:R-:W-:Y:S05]  /*1c710*/  @!P1 NANOSLEEP.SYNCS 0x989680 ;  /* 0x009896800000995d */ /* 0x008fea0003900000 */
[----:B------:R-:W3:Y:S02]  /*1c720*/  @!P1 SYNCS.PHASECHK.TRANS64 P1, [R61+URZ+0x1c080], R4 ;  /* 0x01c080043d0095a7 */ /* 0x000ee400080210ff */
[----:B---3--:R-:W-:Y:S05]  /*1c730*/  @!P1 BRA `(.L_x_172) ;  /* 0xfffffffc00f09947 */ /* 0x008fea000383ffff */
[----:B------:R-:W-:Y:S05]  /*1c740*/  BRA `(.L_x_431) ;  /* 0xfffffec400ac7947 */ /* 0x000fea000383ffff */
.L_x_175:
[----:B-1----:R1:W3:Y:S02]  /*1c750*/  SYNCS.PHASECHK.TRANS64.TRYWAIT P0, [R61+URZ+0x1c070], R0 ;  /* 0x01c070003d0075a7 */ /* 0x0022e400080011ff */
[----:B---3--:R-:W-:Y:S05]  /*1c760*/  @!P0 NANOSLEEP.SYNCS 0x989680 ;  /* 0x009896800000895d */ /* 0x008fea0003900000 */
[----:B------:R-:W3:Y:S02]  /*1c770*/  @!P0 SYNCS.PHASECHK.TRANS64 P0, [R61+URZ+0x1c070], R0 ;  /* 0x01c070003d0085a7 */ /* 0x000ee400080010ff */
[----:B---3--:R-:W-:Y:S05]  /*1c780*/  @!P0 BRA `(.L_x_175) ;  /* 0xfffffffc00f08947 */ /* 0x008fea000383ffff */
[----:B------:R-:W-:Y:S05]  /*1c790*/  BRA `(.L_x_432) ;  /* 0xfffffec400d47947 */ /* 0x000fea000383ffff */
.L_x_177:
[----:B-1----:R1:W2:Y:S02]  /*1c7a0*/  SYNCS.PHASECHK.TRANS64.TRYWAIT P0, [R61+URZ+0x1c090], R0 ;  /* 0x01c090003d0075a7 */ /* 0x0022a400080011ff */
[----:B--2---:R-:W-:Y:S05]  /*1c7b0*/  @!P0 NANOSLEEP.SYNCS 0x989680 ;  /* 0x009896800000895d */ /* 0x004fea0003900000 */
[----:B------:R-:W2:Y:S02]  /*1c7c0*/  @!P0 SYNCS.PHASECHK.TRANS64 P0, [R61+URZ+0x1c090], R0 ;  /* 0x01c090003d0085a7 */ /* 0x000ea400080010ff */
[----:B--2---:R-:W-:Y:S05]  /*1c7d0*/  @!P0 BRA `(.L_x_177) ;  /* 0xfffffffc00f08947 */ /* 0x004fea000383ffff */
[----:B------:R-:W-:Y:S05]  /*1c7e0*/  BRA `(.L_x_433) ;  /* 0xfffffec8001c7947 */ /* 0x000fea000383ffff */
.L_x_188:
[----:B-1----:R1:W4:Y:S02]  /*1c7f0*/  SYNCS.PHASECHK.TRANS64.TRYWAIT P0, [R61+URZ+0x1c080], R0 ;  /* 0x01c080003d0075a7 */ /* 0x00232400080011ff */
[----:B----4-:R-:W-:Y:S05]  /*1c800*/  @!P0 NANOSLEEP.SYNCS 0x989680 ;  /* 0x009896800000895d */ /* 0x010fea0003900000 */
[----:B------:R-:W4:Y:S02]  /*1c810*/  @!P0 SYNCS.PHASECHK.TRANS64 P0, [R61+URZ+0x1c080], R0 ;  /* 0x01c080003d0085a7 */ /* 0x000f2400080010ff */
[----:B----4-:R-:W-:Y:S05]  /*1c820*/  @!P0 BRA `(.L_x_188) ;  /* 0xfffffffc00f08947 */ /* 0x010fea000383ffff */
[----:B------:R-:W-:Y:S05]  /*1c830*/  BRA `(.L_x_434) ;  /* 0xfffffed000507947 */ /* 0x000fea000383ffff */
.L_x_190:
[----:B-1----:R1:W2:Y:S02]  /*1c840*/  SYNCS.PHASECHK.TRANS64.TRYWAIT P0, [R61+URZ+0x1c098], R0 ;  /* 0x01c098003d0075a7 */ /* 0x0022a400080011ff */
[----:B--2---:R-:W-:Y:S05]  /*1c850*/  @!P0 NANOSLEEP.SYNCS 0x989680 ;  /* 0x009896800000895d */ /* 0x004fea0003900000 */
[----:B------:R-:W2:Y:S02]  /*1c860*/  @!P0 SYNCS.PHASECHK.TRANS64 P0, [R61+URZ+0x1c098], R0 ;  /* 0x01c098003d0085a7 */ /* 0x000ea400080010ff */
[----:B--2---:R-:W-:Y:S05]  /*1c870*/  @!P0 BRA `(.L_x_190) ;  /* 0xfffffffc00f08947 */ /* 0x004fea000383ffff */
[----:B------:R-:W-:Y:S05]  /*1c880*/  BRA `(.L_x_435) ;  /* 0xfffffed000947947 */ /* 0x000fea000383ffff */
.L_x_203:
[----:B--2---:R2:W4:Y:S02]  /*1c890*/  SYNCS.PHASECHK.TRANS64.TRYWAIT P0, [R61+URZ+0x1c070], R4 ;  /* 0x01c070043d0075a7 */ /* 0x00452400080011ff */
[----:B----4-:R-:W-:Y:S05]  /*1c8a0*/  @!P0 NANOSLEEP.SYNCS 0x989680 ;  /* 0x009896800000895d */ /* 0x010fea0003900000 */
[----:B------:R-:W4:Y:S02]  /*1c8b0*/  @!P0 SYNCS.PHASECHK.TRANS64 P0, [R61+URZ+0x1c070], R4 ;  /* 0x01c070043d0085a7 */ /* 0x000f2400080010ff */
[----:B----4-:R-:W-:Y:S05]  /*1c8c0*/  @!P0 BRA `(.L_x_203) ;  /* 0xfffffffc00f08947 */ /* 0x010fea000383ffff */
[----:B------:R-:W-:Y:S05]  /*1c8d0*/  BRA `(.L_x_436) ;  /* 0xfffffed800e87947 */ /* 0x000fea000383ffff */
.L_x_206:
[----:B-1----:R1:W4:Y:S02]  /*1c8e0*/  SYNCS.PHASECHK.TRANS64.TRYWAIT P0, [R61+URZ+0x1c090], R0 ;  /* 0x01c090003d0075a7 */ /* 0x00232400080011ff */
[----:B----4-:R-:W-:Y:S05]  /*1c8f0*/  @!P0 NANOSLEEP.SYNCS 0x989680 ;  /* 0x009896800000895d */ /* 0x010fea0003900000 */
[----:B------:R-:W4:Y:S02]  /*1c900*/  @!P0 SYNCS.PHASECHK.TRANS64 P0, [R61+URZ+0x1c090], R0 ;  /* 0x01c090003d0085a7 */ /* 0x000f2400080010ff */
[----:B----4-:R-:W-:Y:S05]  /*1c910*/  @!P0 BRA `(.L_x_206) ;  /* 0xfffffffc00f08947 */ /* 0x010fea000383ffff */
[----:B------:R-:W-:Y:S05]  /*1c920*/  BRA `(.L_x_437) ;  /* 0xfffffedc000c7947 */ /* 0x000fea000383ffff */
.L_x_209:
[----:B-1----:R1:W4:Y:S02]  /*1c930*/  SYNCS.PHASECHK.TRANS64.TRYWAIT P0, [R61+URZ+0x1c0c0], R0 ;  /* 0x01c0c0003d0075a7 */ /* 0x00232400080011ff */
[----:B----4-:R-:W-:Y:S05]  /*1c940*/  @!P0 NANOSLEEP.SYNCS 0x989680 ;  /* 0x009896800000895d */ /* 0x010fea0003900000 */
[----:B------:R-:W4:Y:S02]  /*1c950*/  @!P0 SYNCS.PHASECHK.TRANS64 P0, [R61+URZ+0x1c0c0], R0 ;  /* 0x01c0c0003d0085a7 */ /* 0x000f2400080010ff */
[----:B----4-:R-:W-:Y:S05]  /*1c960*/  @!P0 BRA `(.L_x_209) ;  /* 0xfffffffc00f08947 */ /* 0x010fea000383ffff */
[----:B------:R-:W-:Y:S05]  /*1c970*/  BRA `(.L_x_438) ;  /* 0xfffffedc00187947 */ /* 0x000fea000383ffff */
.L_x_219:
[----:B-1----:R1:W2:Y:S02]  /*1c980*/  SYNCS.PHASECHK.TRANS64.TRYWAIT P0, [R61+URZ+0x1c080], R4 ;  /* 0x01c080043d0075a7 */ /* 0x0022a400080011ff */
[----:B--2---:R-:W-:Y:S05]  /*1c990*/  @!P0 NANOSLEEP.SYNCS 0x989680 ;  /* 0x009896800000895d */ /* 0x004fea0003900000 */
[----:B------:R-:W2:Y:S02]  /*1c9a0*/  @!P0 SYNCS.PHASECHK.TRANS64 P0, [R61+URZ+0x1c080], R4 ;  /* 0x01c080043d0085a7 */ /* 0x000ea400080010ff */
[----:B--2---:R-:W-:Y:S05]  /*1c9b0*/  @!P0 BRA `(.L_x_219) ;  /* 0xfffffffc00f08947 */ /* 0x004fea000383ffff */
[----:B------:R-:W-:Y:S05]  /*1c9c0*/  BRA `(.L_x_439) ;  /* 0xfffffeec00f47947 */ /* 0x000fea000383ffff */
.L_x_222:
[----:B------:R1:W1:Y:S02]  /*1c9d0*/  SYNCS.PHASECHK.TRANS64.TRYWAIT P0, [R61+URZ+0x1c098], R0 ;  /* 0x01c098003d0075a7 */ /* 0x00026400080011ff */
[----:B-1----:R-:W-:Y:S05]  /*1c9e0*/  @!P0 NANOSLEEP.SYNCS 0x989680 ;  /* 0x009896800000895d */ /* 0x002fea0003900000 */
[----:B------:R-:W1:Y:S02]  /*1c9f0*/  @!P0 SYNCS.PHASECHK.TRANS64 P0, [R61+URZ+0x1c098], R0 ;  /* 0x01c098003d0085a7 */ /* 0x000e6400080010ff */
[----:B-1----:R-:W-:Y:S05]  /*1ca00*/  @!P0 BRA `(.L_x_222) ;  /* 0xfffffffc00f08947 */ /* 0x002fea000383ffff */
[----:B------:R-:W-:Y:S05]  /*1ca10*/  BRA `(.L_x_440) ;  /* 0xfffffef000187947 */ /* 0x000fea000383ffff */
.L_x_225:
[----:B------:R1:W1:Y:S02]  /*1ca20*/  SYNCS.PHASECHK.TRANS64.TRYWAIT P0, [R61+URZ+0x1c0c8], R0 ;  /* 0x01c0c8003d0075a7 */ /* 0x00026400080011ff */
[----:B-1----:R-:W-:Y:S05]  /*1ca30*/  @!P0 NANOSLEEP.SYNCS 0x989680 ;  /* 0x009896800000895d */ /* 0x002fea0003900000 */
[----:B------:R-:W1:Y:S02]  /*1ca40*/  @!P0 SYNCS.PHASECHK.TRANS64 P0, [R61+URZ+0x1c0c8], R0 ;  /* 0x01c0c8003d0085a7 */ /* 0x000e6400080010ff */
[----:B-1----:R-:W-:Y:S05]  /*1ca50*/  @!P0 BRA `(.L_x_225) ;  /* 0xfffffffc00f08947 */ /* 0x002fea000383ffff */
[----:B------:R-:W-:Y:S05]  /*1ca60*/  BRA `(.L_x_441) ;  /* 0xfffffef000247947 */ /* 0x000fea000383ffff */
.L_x_237:
[----:B------:R-:W-:-:S07]  /*1ca70*/  MOV R0, UR6 ;  /* 0x0000000600007c02 */ /* 0x000fce0008000f00 */
.L_x_442:
[----:B-1----:R1:W2:Y:S02]  /*1ca80*/  SYNCS.PHASECHK.TRANS64.TRYWAIT P0, [R0+URZ], R3 ;  /* 0x00000003000075a7 */ /* 0x0022a400080011ff */
[----:B--2---:R-:W-:Y:S05]  /*1ca90*/  @!P0 NANOSLEEP.SYNCS 0x989680 ;  /* 0x009896800000895d */ /* 0x004fea0003900000 */
[----:B------:R-:W2:Y:S02]  /*1caa0*/  @!P0 SYNCS.PHASECHK.TRANS64 P0, [R0+URZ], R3 ;  /* 0x00000003000085a7 */ /* 0x000ea400080010ff */
[----:B--2---:R-:W-:Y:S05]  /*1cab0*/  @!P0 BRA `(.L_x_442) ;  /* 0xfffffffc00f08947 */ /* 0x004fea000383ffff */
[----:B------:R-:W-:Y:S05]  /*1cac0*/  BRA `(.L_x_443) ;  /* 0xffffff0400e47947 */ /* 0x000fea000383ffff */
.L_x_240:
[----:B------:R-:W-:-:S07]  /*1cad0*/  MOV R0, UR5 ;  /* 0x0000000500007c02 */ /* 0x000fce0008000f00 */
.L_x_444:
[----:B-1----:R1:W3:Y:S02]  /*1cae0*/  SYNCS.PHASECHK.TRANS64.TRYWAIT P1, [R0+URZ], R3 ;  /* 0x00000003000075a7 */ /* 0x0022e400080211ff */
[----:B---3--:R-:W-:Y:S05]  /*1caf0*/  @!P1 NANOSLEEP.SYNCS 0x989680 ;  /* 0x009896800000995d */ /* 0x008fea0003900000 */
[----:B------:R-:W3:Y:S02]  /*1cb00*/  @!P1 SYNCS.PHASECHK.TRANS64 P1, [R0+URZ], R3 ;  /* 0x00000003000095a7 */ /* 0x000ee400080210ff */
[----:B---3--:R-:W-:Y:S05]  /*1cb10*/  @!P1 BRA `(.L_x_444) ;  /* 0xfffffffc00f09947 */ /* 0x008fea000383ffff */
[----:B------:R-:W-:Y:S05]  /*1cb20*/  BRA `(.L_x_445) ;  /* 0xffffff0800687947 */ /* 0x000fea000383ffff */
.L_x_247:
[----:B-1----:R-:W-:-:S04]  /*1cb30*/  MOV R4, UR46 ;  /* 0x0000002e00047c02 */ /* 0x002fc80008000f00 */
[----:B------:R1:W2:Y:S03]  /*1cb40*/  SYNCS.PHASECHK.TRANS64.TRYWAIT P5, [R4+URZ], R3 ;  /* 0x00000003040075a7 */ /* 0x0002a600080a11ff */
[----:B--2---:R-:W-:Y:S05]  /*1cb50*/  @!P5 NANOSLEEP.SYNCS 0x989680 ;  /* 0x009896800000d95d */ /* 0x004fea0003900000 */
[----:B------:R-:W2:Y:S02]  /*1cb60*/  @!P5 SYNCS.PHASECHK.TRANS64 P5, [R4+URZ], R3 ;  /* 0x000000030400d5a7 */ /* 0x000ea400080a10ff */
[----:B--2---:R-:W-:Y:S05]  /*1cb70*/  @!P5 BRA `(.L_x_247) ;  /* 0xfffffffc00ecd947 */ /* 0x004fea000383ffff */
[----:B------:R-:W-:Y:S05]  /*1cb80*/  BRA `(.L_x_446) ;  /* 0xffffff1400a07947 */ /* 0x000fea000383ffff */
.L_x_252:
[----:B------:R-:W-:-:S07]  /*1cb90*/  MOV R5, UR6 ;  /* 0x0000000600057c02 */ /* 0x000fce0008000f00 */
.L_x_447:
[----:B---3--:R3:W4:Y:S02]  /*1cba0*/  SYNCS.PHASECHK.TRANS64.TRYWAIT P2, [R5+URZ], R0 ;  /* 0x00000000050075a7 */ /* 0x00872400080411ff */
[----:B----4-:R-:W-:Y:S05]  /*1cbb0*/  @!P2 NANOSLEEP.SYNCS 0x989680 ;  /* 0x009896800000a95d */ /* 0x010fea0003900000 */
[----:B------:R-:W4:Y:S02]  /*1cbc0*/  @!P2 SYNCS.PHASECHK.TRANS64 P2, [R5+URZ], R0 ;  /* 0x000000000500a5a7 */ /* 0x000f2400080410ff */
[----:B----4-:R-:W-:Y:S05]  /*1cbd0*/  @!P2 BRA `(.L_x_447) ;  /* 0xfffffffc00f0a947 */ /* 0x010fea000383ffff */
[----:B------:R-:W-:Y:S05]  /*1cbe0*/  BRA `(.L_x_448) ;  /* 0xffffff4400387947 */ /* 0x000fea000383ffff */
.L_x_257:
[----:B------:R-:W-:-:S07]  /*1cbf0*/  MOV R3, UR6 ;  /* 0x0000000600037c02 */ /* 0x000fce0008000f00 */
.L_x_449:
[----:B-1----:R1:W2:Y:S02]  /*1cc00*/  SYNCS.PHASECHK.TRANS64.TRYWAIT P1, [R3+URZ], R0 ;  /* 0x00000000030075a7 */ /* 0x0022a400080211ff */
[----:B--2---:R-:W-:Y:S05]  /*1cc10*/  @!P1 NANOSLEEP.SYNCS 0x989680 ;  /* 0x009896800000995d */ /* 0x004fea0003900000 */
[----:B------:R-:W2:Y:S02]  /*1cc20*/  @!P1 SYNCS.PHASECHK.TRANS64 P1, [R3+URZ], R0 ;  /* 0x00000000030095a7 */ /* 0x000ea400080210ff */
[----:B--2---:R-:W-:Y:S05]  /*1cc30*/  @!P1 BRA `(.L_x_449) ;  /* 0xfffffffc00f09947 */ /* 0x004fea000383ffff */
[----:B------:R-:W-:Y:S05]  /*1cc40*/  BRA `(.L_x_450) ;  /* 0xffffff4800987947 */ /* 0x000fea000383ffff */
.L_x_262:
[----:B------:R-:W-:-:S07]  /*1cc50*/  MOV R0, UR4 ;  /* 0x0000000400007c02 */ /* 0x000fce0008000f00 */
.L_x_451:
[----:B------:R1:W1:Y:S02]  /*1cc60*/  SYNCS.PHASECHK.TRANS64.TRYWAIT P1, [R0+URZ], R3 ;  /* 0x00000003000075a7 */ /* 0x00026400080211ff */
[----:B-1----:R-:W-:Y:S05]  /*1cc70*/  @!P1 NANOSLEEP.SYNCS 0x989680 ;  /* 0x009896800000995d */ /* 0x002fea0003900000 */
[----:B------:R-:W1:Y:S02]  /*1cc80*/  @!P1 SYNCS.PHASECHK.TRANS64 P1, [R0+URZ], R3 ;  /* 0x00000003000095a7 */ /* 0x000e6400080210ff */
[----:B-1----:R-:W-:Y:S05]  /*1cc90*/  @!P1 BRA `(.L_x_451) ;  /* 0xfffffffc00f09947 */ /* 0x002fea000383ffff */
[----:B------:R-:W-:Y:S05]  /*1cca0*/  BRA `(.L_x_452) ;  /* 0xffffff4c00707947 */ /* 0x000fea000383ffff */
.L_x_269:
[----:B-1----:R-:W-:-:S04]  /*1ccb0*/  MOV R4, UR46 ;  /* 0x0000002e00047c02 */ /* 0x002fc80008000f00 */
[----:B------:R1:W4:Y:S03]  /*1ccc0*/  SYNCS.PHASECHK.TRANS64.TRYWAIT P5, [R4+URZ], R3 ;  /* 0x00000003040075a7 */ /* 0x00032600080a11ff */
[----:B----4-:R-:W-:Y:S05]  /*1ccd0*/  @!P5 NANOSLEEP.SYNCS 0x989680 ;  /* 0x009896800000d95d */ /* 0x010fea0003900000 */
[----:B------:R-:W4:Y:S02]  /*1cce0*/  @!P5 SYNCS.PHASECHK.TRANS64 P5, [R4+URZ], R3 ;  /* 0x000000030400d5a7 */ /* 0x000f2400080a10ff */
[----:B----4-:R-:W-:Y:S05]  /*1ccf0*/  @!P5 BRA `(.L_x_269) ;  /* 0xfffffffc00ecd947 */ /* 0x010fea000383ffff */
[----:B------:R-:W-:Y:S05]  /*1cd00*/  BRA `(.L_x_453) ;  /* 0xffffff8000f87947 */ /* 0x000fea000383ffff */
.L_x_274:
[----:B------:R-:W-:-:S07]  /*1cd10*/  MOV R9, UR6 ;  /* 0x0000000600097c02 */ /* 0x000fce0008000f00 */
.L_x_454:
[----:B-1----:R1:W2:Y:S02]  /*1cd20*/  SYNCS.PHASECHK.TRANS64.TRYWAIT P2, [R9+URZ], R0 ;  /* 0x00000000090075a7 */ /* 0x0022a400080411ff */
[----:B--2---:R-:W-:Y:S05]  /*1cd30*/  @!P2 NANOSLEEP.SYNCS 0x989680 ;  /* 0x009896800000a95d */ /* 0x004fea0003900000 */
[----:B------:R-:W2:Y:S02]  /*1cd40*/  @!P2 SYNCS.PHASECHK.TRANS64 P2, [R9+URZ], R0 ;  /* 0x000000000900a5a7 */ /* 0x000ea400080410ff */
[----:B--2---:R-:W-:Y:S05]  /*1cd50*/  @!P2 BRA `(.L_x_454) ;  /* 0xfffffffc00f0a947 */ /* 0x004fea000383ffff */
[----:B------:R-:W-:Y:S05]  /*1cd60*/  BRA `(.L_x_455) ;  /* 0xffffffb000e47947 */ /* 0x000fea000383ffff */
.L_x_279:
[----:B------:R-:W-:-:S07]  /*1cd70*/  MOV R3, UR6 ;  /* 0x0000000600037c02 */ /* 0x000fce0008000f00 */
.L_x_456:
[----:B-1----:R1:W2:Y:S02]  /*1cd80*/  SYNCS.PHASECHK.TRANS64.TRYWAIT P1, [R3+URZ], R0 ;  /* 0x00000000030075a7 */ /* 0x0022a400080211ff */
[----:B--2---:R-:W-:Y:S05]  /*1cd90*/  @!P1 NANOSLEEP.SYNCS 0x989680 ;  /* 0x009896800000995d */ /* 0x004fea0003900000 */
[----:B------:R-:W2:Y:S02]  /*1cda0*/  @!P1 SYNCS.PHASECHK.TRANS64 P1, [R3+URZ], R0 ;  /* 0x00000000030095a7 */ /* 0x000ea400080210ff */
[----:B--2---:R-:W-:Y:S05]  /*1cdb0*/  @!P1 BRA `(.L_x_456) ;  /* 0xfffffffc00f09947 */ /* 0x004fea000383ffff */
[----:B------:R-:W-:Y:S05]  /*1cdc0*/  BRA `(.L_x_457) ;  /* 0xffffffb800207947 */ /* 0x000fea000383ffff */
.L_x_284:
[----:B------:R-:W-:-:S07]  /*1cdd0*/  MOV R0, UR4 ;  /* 0x0000000400007c02 */ /* 0x000fce0008000f00 */
.L_x_458:
[----:B------:R1:W1:Y:S02]  /*1cde0*/  SYNCS.PHASECHK.TRANS64.TRYWAIT P0, [R0+URZ], R3 ;  /* 0x00000003000075a7 */ /* 0x00026400080011ff */
[----:B-1----:R-:W-:Y:S05]  /*1cdf0*/  @!P0 NANOSLEEP.SYNCS 0x989680 ;  /* 0x009896800000895d */ /* 0x002fea0003900000 */
[----:B------:R-:W1:Y:S02]  /*1ce00*/  @!P0 SYNCS.PHASECHK.TRANS64 P0, [R0+URZ], R3 ;  /* 0x00000003000085a7 */ /* 0x000e6400080010ff */
[----:B-1----:R-:W-:Y:S05]  /*1ce10*/  @!P0 BRA `(.L_x_458) ;  /* 0xfffffffc00f08947 */ /* 0x002fea000383ffff */
[----:B------:R-:W-:Y:S05]  /*1ce20*/  BRA `(.L_x_459) ;  /* 0xffffffb800d47947 */ /* 0x000fea000383ffff */
.L_x_290:
[----:B------:R-:W-:-:S07]  /*1ce30*/  MOV R0, UR8 ;  /* 0x0000000800007c02 */ /* 0x000fce0008000f00 */
.L_x_460:
[----:B-1----:R1:W2:Y:S02]  /*1ce40*/  SYNCS.PHASECHK.TRANS64.TRYWAIT P1, [R0+URZ+0x1c010], R5 ;  /* 0x01c01005000075a7 */ /* 0x0022a400080211ff */
[----:B--2---:R-:W-:Y:S05]  /*1ce50*/  @!P1 NANOSLEEP.SYNCS 0x989680 ;  /* 0x009896800000995d */ /* 0x004fea0003900000 */
[----:B------:R-:W2:Y:S02]  /*1ce60*/  @!P1 SYNCS.PHASECHK.TRANS64 P1, [R0+URZ+0x1c010], R5 ;  /* 0x01c01005000095a7 */ /* 0x000ea400080210ff */
[----:B--2---:R-:W-:Y:S05]  /*1ce70*/  @!P1 BRA `(.L_x_460) ;  /* 0xfffffffc00f09947 */ /* 0x004fea000383ffff */
[----:B------:R-:W-:Y:S05]  /*1ce80*/  BRA `(.L_x_461) ;  /* 0xffffffc000a47947 */ /* 0x000fea000383ffff */
.L_x_296:
[----:B------:R-:W-:-:S07]  /*1ce90*/  MOV R0, UR17 ;  /* 0x0000001100007c02 */ /* 0x000fce0008000f00 */
.L_x_462:
[----:B-1----:R1:W2:Y:S02]  /*1cea0*/  SYNCS.PHASECHK.TRANS64.TRYWAIT P1, [R0+URZ+0x1c038], R3 ;  /* 0x01c03803000075a7 */ /* 0x0022a400080211ff */
[----:B--2---:R-:W-:Y:S05]  /*1ceb0*/  @!P1 NANOSLEEP.SYNCS 0x989680 ;  /* 0x009896800000995d */ /* 0x004fea0003900000 */
[----:B------:R-:W2:Y:S02]  /*1cec0*/  @!P1 SYNCS.PHASECHK.TRANS64 P1, [R0+URZ+0x1c038], R3 ;  /* 0x01c03803000095a7 */ /* 0x000ea400080210ff */
[----:B--2---:R-:W-:Y:S05]  /*1ced0*/  @!P1 BRA `(.L_x_462) ;  /* 0xfffffffc00f09947 */ /* 0x004fea000383ffff */
[----:B------:R-:W-:Y:S05]  /*1cee0*/  BRA `(.L_x_463) ;  /* 0xffffffc000f87947 */ /* 0x000fea000383ffff */
.L_x_302:
[----:B-1----:R-:W-:-:S07]  /*1cef0*/  MOV R0, UR8 ;  /* 0x0000000800007c02 */ /* 0x002fce0008000f00 */
.L_x_464:
[----:B-1----:R1:W2:Y:S02]  /*1cf00*/  SYNCS.PHASECHK.TRANS64.TRYWAIT P1, [R0+URZ+0x1c018], R5 ;  /* 0x01c01805000075a7 */ /* 0x0022a400080211ff */
[----:B--2---:R-:W-:Y:S05]  /*1cf10*/  @!P1 NANOSLEEP.SYNCS 0x989680 ;  /* 0x009896800000995d */ /* 0x004fea0003900000 */
[----:B------:R-:W2:Y:S02]  /*1cf20*/  @!P1 SYNCS.PHASECHK.TRANS64 P1, [R0+URZ+0x1c018], R5 ;  /* 0x01c01805000095a7 */ /* 0x000ea400080210ff */
[----:B--2---:R-:W-:Y:S05]  /*1cf30*/  @!P1 BRA `(.L_x_464) ;  /* 0xfffffffc00f09947 */ /* 0x004fea000383ffff */
[----:B------:R-:W-:Y:S05]  /*1cf40*/  BRA `(.L_x_465) ;  /* 0xffffffc4005c7947 */ /* 0x000fea000383ffff */
.L_x_308:
[----:B------:R-:W-:-:S07]  /*1cf50*/  MOV R0, UR17 ;  /* 0x0000001100007c02 */ /* 0x000fce0008000f00 */
.L_x_466:
[----:B-1----:R1:W2:Y:S02]  /*1cf60*/  SYNCS.PHASECHK.TRANS64.TRYWAIT P1, [R0+URZ+0x1c038], R3 ;  /* 0x01c03803000075a7 */ /* 0x0022a400080211ff */
[----:B--2---:R-:W-:Y:S05]  /*1cf70*/  @!P1 NANOSLEEP.SYNCS 0x989680 ;  /* 0x009896800000995d */ /* 0x004fea0003900000 */
[----:B------:R-:W2:Y:S02]  /*1cf80*/  @!P1 SYNCS.PHASECHK.TRANS64 P1, [R0+URZ+0x1c038], R3 ;  /* 0x01c03803000095a7 */ /* 0x000ea400080210ff */
[----:B--2---:R-:W-:Y:S05]  /*1cf90*/  @!P1 BRA `(.L_x_466) ;  /* 0xfffffffc00f09947 */ /* 0x004fea000383ffff */
[----:B------:R-:W-:Y:S05]  /*1cfa0*/  BRA `(.L_x_467) ;  /* 0xffffffc400b87947 */ /* 0x000fea000383ffff */
.L_x_314:
[----:B------:R-:W-:-:S07]  /*1cfb0*/  MOV R0, UR17 ;  /* 0x0000001100007c02 */ /* 0x000fce0008000f00 */
.L_x_468:
[----:B-1----:R1:W2:Y:S02]  /*1cfc0*/  SYNCS.PHASECHK.TRANS64.TRYWAIT P1, [R0+URZ+0x1c038], R3 ;  /* 0x01c03803000075a7 */ /* 0x0022a400080211ff */
[----:B--2---:R-:W-:Y:S05]  /*1cfd0*/  @!P1 NANOSLEEP.SYNCS 0x989680 ;  /* 0x009896800000995d */ /* 0x004fea0003900000 */
[----:B------:R-:W2:Y:S02]  /*1cfe0*/  @!P1 SYNCS.PHASECHK.TRANS64 P1, [R0+URZ+0x1c038], R3 ;  /* 0x01c03803000095a7 */ /* 0x000ea400080210ff */
[----:B--2---:R-:W-:Y:S05]  /*1cff0*/  @!P1 BRA `(.L_x_468) ;  /* 0xfffffffc00f09947 */ /* 0x004fea000383ffff */
[----:B------:R-:W-:Y:S05]  /*1d000*/  BRA `(.L_x_469) ;  /* 0xffffffc800587947 */ /* 0x000fea000383ffff */
.L_x_319:
[----:B------:R-:W-:-:S07]  /*1d010*/  MOV R0, UR17 ;  /* 0x0000001100007c02 */ /* 0x000fce0008000f00 */
.L_x_470:
[----:B-1----:R1:W2:Y:S02]  /*1d020*/  SYNCS.PHASECHK.TRANS64.TRYWAIT P1, [R0+URZ+0x1c038], R3 ;  /* 0x01c03803000075a7 */ /* 0x0022a400080211ff */
[----:B--2---:R-:W-:Y:S05]  /*1d030*/  @!P1 NANOSLEEP.SYNCS 0x989680 ;  /* 0x009896800000995d */ /* 0x004fea0003900000 */
[----:B------:R-:W2:Y:S02]  /*1d040*/  @!P1 SYNCS.PHASECHK.TRANS64 P1, [R0+URZ+0x1c038], R3 ;  /* 0x01c03803000095a7 */ /* 0x000ea400080210ff */
[----:B--2---:R-:W-:Y:S05]  /*1d050*/  @!P1 BRA `(.L_x_470) ;  /* 0xfffffffc00f09947 */ /* 0x004fea000383ffff */
[----:B------:R-:W-:Y:S05]  /*1d060*/  BRA `(.L_x_471) ;  /* 0xffffffc800cc7947 */ /* 0x000fea000383ffff */
.L_x_324:
[----:B------:R-:W-:-:S07]  /*1d070*/  MOV R0, UR17 ;  /* 0x0000001100007c02 */ /* 0x000fce0008000f00 */
.L_x_472:
[----:B-1----:R1:W2:Y:S02]  /*1d080*/  SYNCS.PHASECHK.TRANS64.TRYWAIT P1, [R0+URZ+0x1c038], R3 ;  /* 0x01c03803000075a7 */ /* 0x0022a400080211ff */
[----:B--2---:R-:W-:Y:S05]  /*1d090*/  @!P1 NANOSLEEP.SYNCS 0x989680 ;  /* 0x009896800000995d */ /* 0x004fea0003900000 */
[----:B------:R-:W2:Y:S02]  /*1d0a0*/  @!P1 SYNCS.PHASECHK.TRANS64 P1, [R0+URZ+0x1c038], R3 ;  /* 0x01c03803000095a7 */ /* 0x000ea400080210ff */
[----:B--2---:R-:W-:Y:S05]  /*1d0b0*/  @!P1 BRA `(.L_x_472) ;  /* 0xfffffffc00f09947 */ /* 0x004fea000383ffff */
[----:B------:R-:W-:Y:S05]  /*1d0c0*/  BRA `(.L_x_473) ;  /* 0xffffffcc00347947 */ /* 0x000fea000383ffff */
.L_x_329:
[----:B------:R-:W-:-:S07]  /*1d0d0*/  MOV R0, UR17 ;  /* 0x0000001100007c02 */ /* 0x000fce0008000f00 */
.L_x_474:
[----:B-1----:R1:W2:Y:S02]  /*1d0e0*/  SYNCS.PHASECHK.TRANS64.TRYWAIT P1, [R0+URZ+0x1c038], R3 ;  /* 0x01c03803000075a7 */ /* 0x0022a400080211ff */
[----:B--2---:R-:W-:Y:S05]  /*1d0f0*/  @!P1 NANOSLEEP.SYNCS 0x989680 ;  /* 0x009896800000995d */ /* 0x004fea0003900000 */
[----:B------:R-:W2:Y:S02]  /*1d100*/  @!P1 SYNCS.PHASECHK.TRANS64 P1, [R0+URZ+0x1c038], R3 ;  /* 0x01c03803000095a7 */ /* 0x000ea400080210ff */
[----:B--2---:R-:W-:Y:S05]  /*1d110*/  @!P1 BRA `(.L_x_474) ;  /* 0xfffffffc00f09947 */ /* 0x004fea000383ffff */
[----:B------:R-:W-:Y:S05]  /*1d120*/  BRA `(.L_x_475) ;  /* 0xffffffcc009c7947 */ /* 0x000fea000383ffff */
.L_x_334:
[----:B------:R-:W-:-:S07]  /*1d130*/  MOV R0, UR17 ;  /* 0x0000001100007c02 */ /* 0x000fce0008000f00 */
.L_x_476:
[----:B-1----:R1:W2:Y:S02]  /*1d140*/  SYNCS.PHASECHK.TRANS64.TRYWAIT P1, [R0+URZ+0x1c038], R3 ;  /* 0x01c03803000075a7 */ /* 0x0022a400080211ff */
[----:B--2---:R-:W-:Y:S05]  /*1d150*/  @!P1 NANOSLEEP.SYNCS 0x989680 ;  /* 0x009896800000995d */ /* 0x004fea0003900000 */
[----:B------:R-:W2:Y:S02]  /*1d160*/  @!P1 SYNCS.PHASECHK.TRANS64 P1, [R0+URZ+0x1c038], R3 ;  /* 0x01c03803000095a7 */ /* 0x000ea400080210ff */
[----:B--2---:R-:W-:Y:S05]  /*1d170*/  @!P1 BRA `(.L_x_476) ;  /* 0xfffffffc00f09947 */ /* 0x004fea000383ffff */
[----:B------:R-:W-:Y:S05]  /*1d180*/  BRA `(.L_x_477) ;  /* 0xffffffd000047947 */ /* 0x000fea000383ffff */
.L_x_339:
[----:B------:R-:W-:-:S07]  /*1d190*/  MOV R0, UR17 ;  /* 0x0000001100007c02 */ /* 0x000fce0008000f00 */
.L_x_478:
[----:B-1----:R1:W2:Y:S02]  /*1d1a0*/  SYNCS.PHASECHK.TRANS64.TRYWAIT P1, [R0+URZ+0x1c038], R3 ;  /* 0x01c03803000075a7 */ /* 0x0022a400080211ff */
[----:B--2---:R-:W-:Y:S05]  /*1d1b0*/  @!P1 NANOSLEEP.SYNCS 0x989680 ;  /* 0x009896800000995d */ /* 0x004fea0003900000 */
[----:B------:R-:W2:Y:S02]  /*1d1c0*/  @!P1 SYNCS.PHASECHK.TRANS64 P1, [R0+URZ+0x1c038], R3 ;  /* 0x01c03803000095a7 */ /* 0x000ea400080210ff */
[----:B--2---:R-:W-:Y:S05]  /*1d1d0*/  @!P1 BRA `(.L_x_478) ;  /* 0xfffffffc00f09947 */ /* 0x004fea000383ffff */
[----:B------:R-:W-:Y:S05]  /*1d1e0*/  BRA `(.L_x_479) ;  /* 0xffffffd0006c7947 */ /* 0x000fea000383ffff */
.L_x_344:
[----:B------:R-:W-:-:S07]  /*1d1f0*/  MOV R0, UR17 ;  /* 0x0000001100007c02 */ /* 0x000fce0008000f00 */
.L_x_480:
[----:B-1----:R1:W2:Y:S02]  /*1d200*/  SYNCS.PHASECHK.TRANS64.TRYWAIT P1, [R0+URZ+0x1c038], R3 ;  /* 0x01c03803000075a7 */ /* 0x0022a400080211ff */
[----:B--2---:R-:W-:Y:S05]  /*1d210*/  @!P1 NANOSLEEP.SYNCS 0x989680 ;  /* 0x009896800000995d */ /* 0x004fea0003900000 */
[----:B------:R-:W2:Y:S02]  /*1d220*/  @!P1 SYNCS.PHASECHK.TRANS64 P1, [R0+URZ+0x1c038], R3 ;  /* 0x01c03803000095a7 */ /* 0x000ea400080210ff */
[----:B--2---:R-:W-:Y:S05]  /*1d230*/  @!P1 BRA `(.L_x_480) ;  /* 0xfffffffc00f09947 */ /* 0x004fea000383ffff */
[----:B------:R-:W-:Y:S05]  /*1d240*/  BRA `(.L_x_481) ;  /* 0xffffffd000d87947 */ /* 0x000fea000383ffff */
.L_x_349:
[----:B------:R-:W-:-:S07]  /*1d250*/  MOV R0, UR17 ;  /* 0x0000001100007c02 */ /* 0x000fce0008000f00 */
.L_x_482:
[----:B-1----:R1:W2:Y:S02]  /*1d260*/  SYNCS.PHASECHK.TRANS64.TRYWAIT P1, [R0+URZ+0x1c038], R3 ;  /* 0x01c03803000075a7 */ /* 0x0022a400080211ff */
[----:B--2---:R-:W-:Y:S05]  /*1d270*/  @!P1 NANOSLEEP.SYNCS 0x989680 ;  /* 0x009896800000995d */ /* 0x004fea0003900000 */
[----:B------:R-:W2:Y:S02]  /*1d280*/  @!P1 SYNCS.PHASECHK.TRANS64 P1, [R0+URZ+0x1c038], R3 ;  /* 0x01c03803000095a7 */ /* 0x000ea400080210ff */
[----:B--2---:R-:W-:Y:S05]  /*1d290*/  @!P1 BRA `(.L_x_482) ;  /* 0xfffffffc00f09947 */ /* 0x004fea000383ffff */
[----:B------:R-:W-:Y:S05]  /*1d2a0*/  BRA `(.L_x_483) ;  /* 0xffffffd400407947 */ /* 0x000fea000383ffff */
.L_x_355:
[----:B------:R-:W-:-:S07]  /*1d2b0*/  MOV R0, UR17 ;  /* 0x0000001100007c02 */ /* 0x000fce0008000f00 */
.L_x_484:
[----:B-1----:R1:W2:Y:S02]  /*1d2c0*/  SYNCS.PHASECHK.TRANS64.TRYWAIT P1, [R0+URZ+0x1c038], R3 ;  /* 0x01c03803000075a7 */ /* 0x0022a400080211ff */
[----:B--2---:R-:W-:Y:S05]  /*1d2d0*/  @!P1 NANOSLEEP.SYNCS 0x989680 ;  /* 0x009896800000995d */ /* 0x004fea0003900000 */
[----:B------:R-:W2:Y:S02]  /*1d2e0*/  @!P1 SYNCS.PHASECHK.TRANS64 P1, [R0+URZ+0x1c038], R3 ;  /* 0x01c03803000095a7 */ /* 0x000ea400080210ff */
[----:B--2---:R-:W-:Y:S05]  /*1d2f0*/  @!P1 BRA `(.L_x_484) ;  /* 0xfffffffc00f09947 */ /* 0x004fea000383ffff */
[----:B------:R-:W-:Y:S05]  /*1d300*/  BRA `(.L_x_485) ;  /* 0xffffffd400bc7947 */ /* 0x000fea000383ffff */
.L_x_360:
[----:B------:R-:W-:-:S07]  /*1d310*/  MOV R0, UR17 ;  /* 0x0000001100007c02 */ /* 0x000fce0008000f00 */
.L_x_486:
[----:B-1----:R1:W2:Y:S02]  /*1d320*/  SYNCS.PHASECHK.TRANS64.TRYWAIT P1, [R0+URZ+0x1c038], R3 ;  /* 0x01c03803000075a7 */ /* 0x0022a400080211ff */
[----:B--2---:R-:W-:Y:S05]  /*1d330*/  @!P1 NANOSLEEP.SYNCS 0x989680 ;  /* 0x009896800000995d */ /* 0x004fea0003900000 */
[----:B------:R-:W2:Y:S02]  /*1d340*/  @!P1 SYNCS.PHASECHK.TRANS64 P1, [R0+URZ+0x1c038], R3 ;  /* 0x01c03803000095a7 */ /* 0x000ea400080210ff */
[----:B--2---:R-:W-:Y:S05]  /*1d350*/  @!P1 BRA `(.L_x_486) ;  /* 0xfffffffc00f09947 */ /* 0x004fea000383ffff */
[----:B------:R-:W-:Y:S05]  /*1d360*/  BRA `(.L_x_487) ;  /* 0xffffffd800247947 */ /* 0x000fea000383ffff */
.L_x_365:
[----:B------:R-:W-:-:S07]  /*1d370*/  MOV R0, UR17 ;  /* 0x0000001100007c02 */ /* 0x000fce0008000f00 */
.L_x_488:
[----:B-1----:R1:W2:Y:S02]  /*1d380*/  SYNCS.PHASECHK.TRANS64.TRYWAIT P1, [R0+URZ+0x1c038], R3 ;  /* 0x01c03803000075a7 */ /* 0x0022a400080211ff */
[----:B--2---:R-:W-:Y:S05]  /*1d390*/  @!P1 NANOSLEEP.SYNCS 0x989680 ;  /* 0x009896800000995d */ /* 0x004fea0003900000 */
[----:B------:R-:W2:Y:S02]  /*1d3a0*/  @!P1 SYNCS.PHASECHK.TRANS64 P1, [R0+URZ+0x1c038], R3 ;  /* 0x01c03803000095a7 */ /* 0x000ea400080210ff */
[----:B--2---:R-:W-:Y:S05]  /*1d3b0*/  @!P1 BRA `(.L_x_488) ;  /* 0xfffffffc00f09947 */ /* 0x004fea000383ffff */
[----:B------:R-:W-:Y:S05]  /*1d3c0*/  BRA `(.L_x_489) ;  /* 0xffffffd800947947 */ /* 0x000fea000383ffff */
.L_x_370:
[----:B------:R-:W-:-:S07]  /*1d3d0*/  MOV R0, UR17 ;  /* 0x0000001100007c02 */ /* 0x000fce0008000f00 */
.L_x_490:
[----:B-1----:R1:W2:Y:S02]  /*1d3e0*/  SYNCS.PHASECHK.TRANS64.TRYWAIT P1, [R0+URZ+0x1c038], R3 ;  /* 0x01c03803000075a7 */ /* 0x0022a400080211ff */
[----:B--2---:R-:W-:Y:S05]  /*1d3f0*/  @!P1 NANOSLEEP.SYNCS 0x989680 ;  /* 0x009896800000995d */ /* 0x004fea0003900000 */
[----:B------:R-:W2:Y:S02]  /*1d400*/  @!P1 SYNCS.PHASECHK.TRANS64 P1, [R0+URZ+0x1c038], R3 ;  /* 0x01c03803000095a7 */ /* 0x000ea400080210ff */
[----:B--2---:R-:W-:Y:S05]  /*1d410*/  @!P1 BRA `(.L_x_490) ;  /* 0xfffffffc00f09947 */ /* 0x004fea000383ffff */
[----:B------:R-:W-:Y:S05]  /*1d420*/  BRA `(.L_x_491) ;  /* 0xffffffd800fc7947 */ /* 0x000fea000383ffff */
.L_x_375:
[----:B------:R-:W-:-:S07]  /*1d430*/  MOV R0, UR17 ;  /* 0x0000001100007c02 */ /* 0x000fce0008000f00 */
.L_x_492:
[----:B-1----:R1:W2:Y:S02]  /*1d440*/  SYNCS.PHASECHK.TRANS64.TRYWAIT P1, [R0+URZ+0x1c038], R3 ;  /* 0x01c03803000075a7 */ /* 0x0022a400080211ff */
[----:B--2---:R-:W-:Y:S05]  /*1d450*/  @!P1 NANOSLEEP.SYNCS 0x989680 ;  /* 0x009896800000995d */ /* 0x004fea0003900000 */
[----:B------:R-:W2:Y:S02]  /*1d460*/  @!P1 SYNCS.PHASECHK.TRANS64 P1, [R0+URZ+0x1c038], R3 ;  /* 0x01c03803000095a7 */ /* 0x000ea400080210ff */
[----:B--2---:R-:W-:Y:S05]  /*1d470*/  @!P1 BRA `(.L_x_492) ;  /* 0xfffffffc00f09947 */ /* 0x004fea000383ffff */
[----:B------:R-:W-:Y:S05]  /*1d480*/  BRA `(.L_x_493) ;  /* 0xffffffdc00707947 */ /* 0x000fea000383ffff */
.L_x_380:
[----:B------:R-:W-:-:S07]  /*1d490*/  MOV R0, UR9 ;  /* 0x0000000900007c02 */ /* 0x000fce0008000f00 */
.L_x_494:
[----:B-1----:R1:W2:Y:S02]  /*1d4a0*/  SYNCS.PHASECHK.TRANS64.TRYWAIT P1, [R0+URZ+0x1c038], R3 ;  /* 0x01c03803000075a7 */ /* 0x0022a400080211ff */
[----:B--2---:R-:W-:Y:S05]  /*1d4b0*/  @!P1 NANOSLEEP.SYNCS 0x989680 ;  /* 0x009896800000995d */ /* 0x004fea0003900000 */
[----:B------:R-:W2:Y:S02]  /*1d4c0*/  @!P1 SYNCS.PHASECHK.TRANS64 P1, [R0+URZ+0x1c038], R3 ;  /* 0x01c03803000095a7 */ /* 0x000ea400080210ff */
[----:B--2---:R-:W-:Y:S05]  /*1d4d0*/  @!P1 BRA `(.L_x_494) ;  /* 0xfffffffc00f09947 */ /* 0x004fea000383ffff */
[----:B------:R-:W-:Y:S05]  /*1d4e0*/  BRA `(.L_x_495) ;  /* 0xffffffdc00d87947 */ /* 0x000fea000383ffff */
.L_x_387:
[----:B------:R-:W-:-:S07]  /*1d4f0*/  MOV R0, UR17 ;  /* 0x0000001100007c02 */ /* 0x000fce0008000f00 */
.L_x_496:
[----:B-1----:R1:W3:Y:S02]  /*1d500*/  SYNCS.PHASECHK.TRANS64.TRYWAIT P0, [R0+URZ+0x1c0b0], R3 ;  /* 0x01c0b003000075a7 */ /* 0x0022e400080011ff */
[----:B---3--:R-:W-:Y:S05]  /*1d510*/  @!P0 NANOSLEEP.SYNCS 0x989680 ;  /* 0x009896800000895d */ /* 0x008fea0003900000 */
[----:B------:R-:W3:Y:S02]  /*1d520*/  @!P0 SYNCS.PHASECHK.TRANS64 P0, [R0+URZ+0x1c0b0], R3 ;  /* 0x01c0b003000085a7 */ /* 0x000ee400080010ff */
[----:B---3--:R-:W-:Y:S05]  /*1d530*/  @!P0 BRA `(.L_x_496) ;  /* 0xfffffffc00f08947 */ /* 0x008fea000383ffff */
[----:B------:R-:W-:Y:S05]  /*1d540*/  BRA `(.L_x_497) ;  /* 0xffffffe400687947 */ /* 0x000fea000383ffff */
.L_x_389:
[----:B-1----:R-:W-:-:S07]  /*1d550*/  MOV R0, UR17 ;  /* 0x0000001100007c02 */ /* 0x002fce0008000f00 */
.L_x_498:
[----:B-1----:R1:W3:Y:S02]  /*1d560*/  SYNCS.PHASECHK.TRANS64.TRYWAIT P0, [R0+URZ+0x1c0b8], R3 ;  /* 0x01c0b803000075a7 */ /* 0x0022e400080011ff */
[----:B---3--:R-:W-:Y:S05]  /*1d570*/  @!P0 NANOSLEEP.SYNCS 0x989680 ;  /* 0x009896800000895d */ /* 0x008fea0003900000 */
[----:B------:R-:W3:Y:S02]  /*1d580*/  @!P0 SYNCS.PHASECHK.TRANS64 P0, [R0+URZ+0x1c0b8], R3 ;  /* 0x01c0b803000085a7 */ /* 0x000ee400080010ff */
[----:B---3--:R-:W-:Y:S05]  /*1d590*/  @!P0 BRA `(.L_x_498) ;  /* 0xfffffffc00f08947 */ /* 0x008fea000383ffff */
[----:B------:R-:W-:Y:S05]  /*1d5a0*/  BRA `(.L_x_499) ;  /* 0xffffffe400787947 */ /* 0x000fea000383ffff */
        .weak           $__internal_0_$__cuda_sm10x_tcgen05_guardrail_trap_col_being_dealloced_not_returned_by_alloc
        .type           $__internal_0_$__cuda_sm10x_tcgen05_guardrail_trap_col_being_dealloced_not_returned_by_alloc,@function
        .size           $__internal_0_$__cuda_sm10x_tcgen05_guardrail_trap_col_being_dealloced_not_returned_by_alloc,($__internal_1_$__cuda_sm10x_tcgen05_guardrail_trap_phase_invalid_during_alloc - $__internal_0_$__cuda_sm10x_tcgen05_guardrail_trap_col_being_dealloced_not_returned_by_alloc)
$__internal_0_$__cuda_sm10x_tcgen05_guardrail_trap_col_being_dealloced_not_returned_by_alloc:
[----:B------:R-:W-:Y:S05]  /*1d5b0*/  BPT.TRAP 0x1 ;  /* 0x000000040000795c */ /* 0x000fea0000300000 */
[----:B------:R-:W-:-:S04]  /*1d5c0*/  MOV R3, 0x0 ;  /* 0x0000000000037802 */ /* 0x000fc80000000f00 */
[----:B------:R-:W-:Y:S05]  /*1d5d0*/  RET.REL.NODEC R2 `(_ZN7cutlass13device_kernelINS_4fmha6kernel36Sm100FmhaFwdKernelTmaWarpspecializedIN4cute5tupleIJiiiNS5_IJNS5_IJiiEEEiEEEEEENS1_10collective38Sm100FmhaFwdMainloopTmaWarpspecializedINS_6half_tEffNS5_IJNS4_1CILi256EEENSC_ILi128EEENSC_ILi64EEEEEENS5_IJiNSC_ILi1EEES7_EEENS5_IJiSH_NS5_IJNS5_IJNSC_ILi0EEEiEEEiEEEEEESM_NS9_10CausalMaskILb1EEENS5_IJNSC_ILi2EEESH_SH_EEENSC_ILb0EEEEENS9_38Sm100FmhaFwdEpilogueTmaWarpspecializedISB_fNS5_IJSE_SF_SE_EEESI_NS5_IJSH_S7_EEESR_EENS2_23PersistentTileSchedulerENS2_41Sm100FmhaCtxKernelWarpspecializedScheduleEEEEEvNT_6ParamsE) ;  /* 0xfffffe2802887950 */ /* 0x000fea0003c3ffff */
        .weak           $__internal_1_$__cuda_sm10x_tcgen05_guardrail_trap_phase_invalid_during_alloc
        .type           $__internal_1_$__cuda_sm10x_tcgen05_guardrail_trap_phase_invalid_during_alloc,@function
        .size           $__internal_1_$__cuda_sm10x_tcgen05_guardrail_trap_phase_invalid_during_alloc,($__internal_2_$__cuda_sm10x_tcgen05_guardrail_trap_unallocated_columns_being_dealloced - $__internal_1_$__cuda_sm10x_tcgen05_guardrail_trap_phase_invalid_during_alloc)
$__internal_1_$__cuda_sm10x_tcgen05_guardrail_trap_phase_invalid_during_alloc:
[----:B------:R-:W-:Y:S05]  /*1d5e0*/  BPT.TRAP 0x1 ;  /* 0x000000040000795c */ /* 0x000fea0000300000 */
[----:B------:R-:W-:-:S04]  /*1d5f0*/  HFMA2 R3, -RZ, RZ, 0, 0 ;  /* 0x00000000ff037431 */ /* 0x000fc800000001ff */
[----:B------:R-:W-:Y:S05]  /*1d600*/  RET.REL.NODEC R2 `(_ZN7cutlass13device_kernelINS_4fmha6kernel36Sm100FmhaFwdKernelTmaWarpspecializedIN4cute5tupleIJiiiNS5_IJNS5_IJiiEEEiEEEEEENS1_10collective38Sm100FmhaFwdMainloopTmaWarpspecializedINS_6half_tEffNS5_IJNS4_1CILi256EEENSC_ILi128EEENSC_ILi64EEEEEENS5_IJiNSC_ILi1EEES7_EEENS5_IJiSH_NS5_IJNS5_IJNSC_ILi0EEEiEEEiEEEEEESM_NS9_10CausalMaskILb1EEENS5_IJNSC_ILi2EEESH_SH_EEENSC_ILb0EEEEENS9_38Sm100FmhaFwdEpilogueTmaWarpspecializedISB_fNS5_IJSE_SF_SE_EEESI_NS5_IJSH_S7_EEESR_EENS2_23PersistentTileSchedulerENS2_41Sm100FmhaCtxKernelWarpspecializedScheduleEEEEEvNT_6ParamsE) ;  /* 0xfffffe28027c7950 */ /* 0x000fea0003c3ffff */
        .weak           $__internal_2_$__cuda_sm10x_tcgen05_guardrail_trap_unallocated_columns_being_dealloced
        .type           $__internal_2_$__cuda_sm10x_tcgen05_guardrail_trap_unallocated_columns_being_dealloced,@function
        .size           $__internal_2_$__cuda_sm10x_tcgen05_guardrail_trap_unallocated_columns_being_dealloced,($__internal_3_$__cuda_sm3x_div_rn_noftz_f32_slowpath - $__internal_2_$__cuda_sm10x_tcgen05_guardrail_trap_unallocated_columns_being_dealloced)
$__internal_2_$__cuda_sm10x_tcgen05_guardrail_trap_unallocated_columns_being_dealloced:
[----:B------:R-:W-:Y:S05]  /*1d610*/  BPT.TRAP 0x1 ;  /* 0x000000040000795c */ /* 0x000fea0000300000 */
[----:B------:R-:W-:-:S04]  /*1d620*/  MOV R3, 0x0 ;  /* 0x0000000000037802 */ /* 0x000fc80000000f00 */
[----:B------:R-:W-:Y:S05]  /*1d630*/  RET.REL.NODEC R2 `(_ZN7cutlass13device_kernelINS_4fmha6kernel36Sm100FmhaFwdKernelTmaWarpspecializedIN4cute5tupleIJiiiNS5_IJNS5_IJiiEEEiEEEEEENS1_10collective38Sm100FmhaFwdMainloopTmaWarpspecializedINS_6half_tEffNS5_IJNS4_1CILi256EEENSC_ILi128EEENSC_ILi64EEEEEENS5_IJiNSC_ILi1EEES7_EEENS5_IJiSH_NS5_IJNS5_IJNSC_ILi0EEEiEEEiEEEEEESM_NS9_10CausalMaskILb1EEENS5_IJNSC_ILi2EEESH_SH_EEENSC_ILb0EEEEENS9_38Sm100FmhaFwdEpilogueTmaWarpspecializedISB_fNS5_IJSE_SF_SE_EEESI_NS5_IJSH_S7_EEESR_EENS2_23PersistentTileSchedulerENS2_41Sm100FmhaCtxKernelWarpspecializedScheduleEEEEEvNT_6ParamsE) ;  /* 0xfffffe2802707950 */ /* 0x000fea0003c3ffff */
        .weak           $__internal_3_$__cuda_sm3x_div_rn_noftz_f32_slowpath
        .type           $__internal_3_$__cuda_sm3x_div_rn_noftz_f32_slowpath,@function
        .size           $__internal_3_$__cuda_sm3x_div_rn_noftz_f32_slowpath,(.L_x_516 - $__internal_3_$__cuda_sm3x_div_rn_noftz_f32_slowpath)
$__internal_3_$__cuda_sm3x_div_rn_noftz_f32_slowpath:
[----:B------:R-:W-:Y:S01]  /*1d640*/  SHF.R.U32.HI R3, RZ, 0x17, R24 ;  /* 0x00000017ff037819 */ /* 0x000fe20000011618 */
[----:B------:R-:W-:Y:S01]  /*1d650*/  BSSY B1, `(.L_x_500) ;  /* 0x0000065000017945 */ /* 0x000fe20003800000 */
[--C-:B------:R-:W-:Y:S01]  /*1d660*/  SHF.R.U32.HI R8, RZ, 0x17, R32.reuse ;  /* 0x00000017ff087819 */ /* 0x100fe20000011620 */
[----:B------:R-:W-:Y:S01]  /*1d670*/  IMAD.MOV.U32 R7, RZ, RZ, R32 ;  /* 0x000000ffff077224 */ /* 0x000fe200078e0020 */
[----:B------:R-:W-:Y:S01]  /*1d680*/  LOP3.LUT R3, R3, 0xff, RZ, 0xc0, !PT ;  /* 0x000000ff03037812 */ /* 0x000fe200078ec0ff */
[----:B------:R-:W-:Y:S01]  /*1d690*/  IMAD.MOV.U32 R6, RZ, RZ, R24 ;  /* 0x000000ffff067224 */ /* 0x000fe200078e0018 */
[----:B------:R-:W-:-:S03]  /*1d6a0*/  LOP3.LUT R8, R8, 0xff, RZ, 0xc0, !PT ;  /* 0x000000ff08087812 */ /* 0x000fc600078ec0ff */
[----:B------:R-:W-:Y:S02]  /*1d6b0*/  VIADD R0, R3, 0xffffffff ;  /* 0xffffffff03007836 */ /* 0x000fe40000000000 */
[----:B------:R-:W-:-:S03]  /*1d6c0*/  VIADD R5, R8, 0xffffffff ;  /* 0xffffffff08057836 */ /* 0x000fc60000000000 */
[----:B------:R-:W-:-:S04]  /*1d6d0*/  ISETP.GT.U32.AND P0, PT, R0, 0xfd, PT ;  /* 0x000000fd0000780c */ /* 0x000fc80003f04070 */
[----:B------:R-:W-:-:S13]  /*1d6e0*/  ISETP.GT.U32.OR P0, PT, R5, 0xfd, P0 ;  /* 0x000000fd0500780c */ /* 0x000fda0000704470 */
[----:B------:R-:W-:Y:S01]  /*1d6f0*/  @!P0 IMAD.MOV.U32 R10, RZ, RZ, RZ ;  /* 0x000000ffff0a8224 */ /* 0x000fe200078e00ff */
[----:B------:R-:W-:Y:S06]  /*1d700*/  @!P0 BRA `(.L_x_501) ;  /* 0x00000000005c8947 */ /* 0x000fec0003800000 */
[----:B------:R-:W-:Y:S02]  /*1d710*/  FSETP.GTU.FTZ.AND P1, PT, |R32|, +INF , PT ;  /* 0x7f8000002000780b */ /* 0x000fe40003f3c200 */
[----:B------:R-:W-:-:S04]  /*1d720*/  FSETP.GTU.FTZ.AND P0, PT, |R24|, +INF , PT ;  /* 0x7f8000001800780b */ /* 0x000fc80003f1c200 */
[----:B------:R-:W-:-:S13]  /*1d730*/  PLOP3.LUT P0, PT, P1, P0, PT, 0xf8, 0x8f ;  /* 0x00000000008f781c */ /* 0x000fda0000f01f70 */
[----:B------:R-:W-:Y:S05]  /*1d740*/  @P0 BRA `(.L_x_502) ;  /* 0x0000000400500947 */ /* 0x000fea0003800000 */
[----:B------:R-:W-:-:S13]  /*1d750*/  LOP3.LUT P0, RZ, R6, 0x7fffffff, R7, 0xc8, !PT ;  /* 0x7fffffff06ff7812 */ /* 0x000fda000780c807 */
[----:B------:R-:W-:Y:S05]  /*1d760*/  @!P0 BRA `(.L_x_503) ;  /* 0x0000000400408947 */ /* 0x000fea0003800000 */
[----:B------:R-:W-:Y:S02]  /*1d770*/  FSETP.NEU.FTZ.AND P0, PT, |R32|, +INF , PT ;  /* 0x7f8000002000780b */ /* 0x000fe40003f1d200 */
[----:B------:R-:W-:Y:S02]  /*1d780*/  FSETP.NEU.FTZ.AND P1, PT, |R24|, +INF , PT ;  /* 0x7f8000001800780b */ /* 0x000fe40003f3d200 */
[----:B------:R-:W-:-:S11]  /*1d790*/  FSETP.NEU.FTZ.AND P2, PT, |R32|, +INF , PT ;  /* 0x7f8000002000780b */ /* 0x000fd60003f5d200 */
[----:B------:R-:W-:Y:S05]  /*1d7a0*/  @!P1 BRA !P0, `(.L_x_503) ;  /* 0x0000000400309947 */ /* 0x000fea0004000000 */
[----:B------:R-:W-:-:S04]  /*1d7b0*/  LOP3.LUT P0, RZ, R7, 0x7fffffff, RZ, 0xc0, !PT ;  /* 0x7fffffff07ff7812 */ /* 0x000fc8000780c0ff */
[----:B------:R-:W-:-:S13]  /*1d7c0*/  PLOP3.LUT P0, PT, P1, P0, PT, 0x2f, 0xf2 ;  /* 0x0000000000f2781c */ /* 0x000fda0000f00577 */
[----:B------:R-:W-:Y:S05]  /*1d7d0*/  @P0 BRA `(.L_x_504) ;  /* 0x00000004001c0947 */ /* 0x000fea0003800000 */
[----:B------:R-:W-:-:S04]  /*1d7e0*/  LOP3.LUT P0, RZ, R6, 0x7fffffff, RZ, 0xc0, !PT ;  /* 0x7fffffff06ff7812 */ /* 0x000fc8000780c0ff */
[----:B------:R-:W-:-:S13]  /*1d7f0*/  PLOP3.LUT P0, PT, P2, P0, PT, 0x2f, 0xf2 ;  /* 0x0000000000f2781c */ /* 0x000fda0001700577 */
[----:B------:R-:W-:Y:S05]  /*1d800*/  @P0 BRA `(.L_x_505) ;  /* 0x0000000400040947 */ /* 0x000fea0003800000 */
[----:B------:R-:W-:Y:S02]  /*1d810*/  ISETP.GE.AND P1, PT, R5, RZ, PT ;  /* 0x000000ff0500720c */ /* 0x000fe40003f26270 */
[----:B------:R-:W-:-:S11]  /*1d820*/  ISETP.GE.AND P0, PT, R0, RZ, PT ;  /* 0x000000ff0000720c */ /* 0x000fd60003f06270 */
[----:B------:R-:W-:Y:S01]  /*1d830*/  @P1 MOV R10, RZ ;  /* 0x000000ff000a1202 */ /* 0x000fe20000000f00 */
[----:B------:R-:W-:Y:S01]  /*1d840*/  @!P1 FFMA R7, R32, 1.84467440737095516160e+19, RZ ;  /* 0x5f80000020079823 */ /* 0x000fe200000000ff */
[----:B------:R-:W-:Y:S01]  /*1d850*/  @!P1 MOV R10, 0xffffffc0 ;  /* 0xffffffc0000a9802 */ /* 0x000fe20000000f00 */
[----:B------:R-:W-:-:S03]  /*1d860*/  @!P0 FFMA R6, R24, 1.84467440737095516160e+19, RZ ;  /* 0x5f80000018068823 */ /* 0x000fc600000000ff */
[----:B------:R-:W-:-:S07]  /*1d870*/  @!P0 IADD3 R10, PT, PT, R10, 0x40, RZ ;  /* 0x000000400a0a8810 */ /* 0x000fce0007ffe0ff */
.L_x_501:
[----:B------:R-:W-:Y:S01]  /*1d880*/  LEA R11, R3, 0xc0800000, 0x17 ;  /* 0xc0800000030b7811 */ /* 0x000fe200078eb8ff */
[----:B------:R-:W-:Y:S01]  /*1d890*/  BSSY B0, `(.L_x_506) ;  /* 0x0000036000007945 */ /* 0x000fe20003800000 */
[----:B------:R-:W-:Y:S02]  /*1d8a0*/  IADD3 R8, PT, PT, R8, -0x7f, RZ ;  /* 0xffffff8108087810 */ /* 0x000fe40007ffe0ff */
[----:B------:R-:W-:-:S03]  /*1d8b0*/  IADD3 R11, PT, PT, -R11, R6, RZ ;  /* 0x000000060b0b7210 */ /* 0x000fc60007ffe1ff */
[----:B------:R-:W-:Y:S01]  /*1d8c0*/  IMAD R9, R8, -0x800000, R7 ;  /* 0xff80000008097824 */ /* 0x000fe200078e0207 */
[----:B------:R-:W1:Y:S01]  /*1d8d0*/  MUFU.RCP R5, R11 ;  /* 0x0000000b00057308 */ /* 0x000e620000001000 */
[----:B------:R-:W-:-:S04]  /*1d8e0*/  FADD.FTZ R6, -R11, -RZ ;  /* 0x800000ff0b067221 */ /* 0x000fc80000010100 */
[----:B-1----:R-:W-:-:S04]  /*1d8f0*/  FFMA R0, R5, R6, 1 ;  /* 0x3f80000005007423 */ /* 0x002fc80000000006 */
[----:B------:R-:W-:-:S04]  /*1d900*/  FFMA R0, R5, R0, R5 ;  /* 0x0000000005007223 */ /* 0x000fc80000000005 */
[----:B------:R-:W-:-:S04]  /*1d910*/  FFMA R7, R9, R0, RZ ;  /* 0x0000000009077223 */ /* 0x000fc800000000ff */
[----:B------:R-:W-:-:S04]  /*1d920*/  FFMA R5, R6, R7, R9 ;  /* 0x0000000706057223 */ /* 0x000fc80000000009 */
[----:B------:R-:W-:-:S04]  /*1d930*/  FFMA R5, R0, R5, R7 ;  /* 0x0000000500057223 */ /* 0x000fc80000000007 */
[----:B------:R-:W-:Y:S01]  /*1d940*/  FFMA R6, R6, R5, R9 ;  /* 0x0000000506067223 */ /* 0x000fe20000000009 */
[----:B------:R-:W-:-:S03]  /*1d950*/  IADD3 R9, PT, PT, R8, 0x7f, -R3 ;  /* 0x0000007f08097810 */ /* 0x000fc60007ffe803 */
[----:B------:R-:W-:Y:S01]  /*1d960*/  FFMA R7, R0, R6, R5 ;  /* 0x0000000600077223 */ /* 0x000fe20000000005 */
[----:B------:R-:W-:-:S04]  /*1d970*/  IADD3 R10, PT, PT, R9, R10, RZ ;  /* 0x0000000a090a7210 */ /* 0x000fc80007ffe0ff */
[----:B------:R-:W-:-:S04]  /*1d980*/  SHF.R.U32.HI R3, RZ, 0x17, R7 ;  /* 0x00000017ff037819 */ /* 0x000fc80000011607 */
[----:B------:R-:W-:-:S04]  /*1d990*/  LOP3.LUT R3, R3, 0xff, RZ, 0xc0, !PT ;  /* 0x000000ff03037812 */ /* 0x000fc800078ec0ff */
[----:B------:R-:W-:-:S04]  /*1d9a0*/  IADD3 R3, PT, PT, R3, R10, RZ ;  /* 0x0000000a03037210 */ /* 0x000fc80007ffe0ff */
[----:B------:R-:W-:-:S04]  /*1d9b0*/  IADD3 R8, PT, PT, R3, -0x1, RZ ;  /* 0xffffffff03087810 */ /* 0x000fc80007ffe0ff */
[----:B------:R-:W-:-:S13]  /*1d9c0*/  ISETP.GE.U32.AND P0, PT, R8, 0xfe, PT ;  /* 0x000000fe0800780c */ /* 0x000fda0003f06070 */
[----:B------:R-:W-:Y:S05]  /*1d9d0*/  @!P0 BRA `(.L_x_507) ;  /* 0x0000000000808947 */ /* 0x000fea0003800000 */
[----:B------:R-:W-:-:S13]  /*1d9e0*/  ISETP.GT.AND P0, PT, R3, 0xfe, PT ;  /* 0x000000fe0300780c */ /* 0x000fda0003f04270 */
[----:B------:R-:W-:Y:S05]  /*1d9f0*/  @P0 BRA `(.L_x_508) ;  /* 0x00000000006c0947 */ /* 0x000fea0003800000 */
[----:B------:R-:W-:-:S13]  /*1da00*/  ISETP.GE.AND P0, PT, R3, 0x1, PT ;  /* 0x000000010300780c */ /* 0x000fda0003f06270 */
[----:B------:R-:W-:Y:S05]  /*1da10*/  @P0 BRA `(.L_x_509) ;  /* 0x0000000000740947 */ /* 0x000fea0003800000 */
[----:B------:R-:W-:Y:S02]  /*1da20*/  ISETP.GE.AND P0, PT, R3, -0x18, PT ;  /* 0xffffffe80300780c */ /* 0x000fe40003f06270 */
[----:B------:R-:W-:-:S11]  /*1da30*/  LOP3.LUT R7, R7, 0x80000000, RZ, 0xc0, !PT ;  /* 0x8000000007077812 */ /* 0x000fd600078ec0ff */
[----:B------:R-:W-:Y:S05]  /*1da40*/  @!P0 BRA `(.L_x_509) ;  /* 0x0000000000688947 */ /* 0x000fea0003800000 */
[CCC-:B------:R-:W-:Y:S01]  /*1da50*/  FFMA.RZ R8, R0.reuse, R6.reuse, R5.reuse ;  /* 0x0000000600087223 */ /* 0x1c0fe2000000c005 */
[CCC-:B------:R-:W-:Y:S01]  /*1da60*/  FFMA.RP R9, R0.reuse, R6.reuse, R5.reuse ;  /* 0x0000000600097223 */ /* 0x1c0fe20000008005 */
[----:B------:R-:W-:Y:S01]  /*1da70*/  FFMA.RM R6, R0, R6, R5 ;  /* 0x0000000600067223 */ /* 0x000fe20000004005 */
[C---:B------:R-:W-:Y:S01]  /*1da80*/  VIADD R0, R3.reuse, 0x20 ;  /* 0x0000002003007836 */ /* 0x040fe20000000000 */
[C---:B------:R-:W-:Y:S02]  /*1da90*/  ISETP.NE.AND P0, PT, R3.reuse, RZ, PT ;  /* 0x000000ff0300720c */ /* 0x040fe40003f05270 */
[----:B------:R-:W-:Y:S02]  /*1daa0*/  LOP3.LUT R8, R8, 0x7fffff, RZ, 0xc0, !PT ;  /* 0x007fffff08087812 */ /* 0x000fe400078ec0ff */
[----:B------:R-:W-:Y:S01]  /*1dab0*/  ISETP.NE.AND P1, PT, R3, RZ, PT ;  /* 0x000000ff0300720c */ /* 0x000fe20003f25270 */
[----:B------:R-:W-:Y:S01]  /*1dac0*/  IMAD.MOV R3, RZ, RZ, -R3 ;  /* 0x000000ffff037224 */ /* 0x000fe200078e0a03 */
[----:B------:R-:W-:-:S02]  /*1dad0*/  LOP3.LUT R5, R8, 0x800000, RZ, 0xfc, !PT ;  /* 0x0080000008057812 */ /* 0x000fc400078efcff */
[----:B------:R-:W-:Y:S02]  /*1dae0*/  FSETP.NEU.FTZ.AND P2, PT, R9, R6, PT ;  /* 0x000000060900720b */ /* 0x000fe40003f5d000 */
[----:B------:R-:W-:Y:S02]  /*1daf0*/  SHF.L.U32 R0, R5, R0, RZ ;  /* 0x0000000005007219 */ /* 0x000fe400000006ff */
[----:B------:R-:W-:Y:S02]  /*1db00*/  SEL R6, R3, RZ, P0 ;  /* 0x000000ff03067207 */ /* 0x000fe40000000000 */
[----:B------:R-:W-:Y:S02]  /*1db10*/  ISETP.NE.AND P1, PT, R0, RZ, P1 ;  /* 0x000000ff0000720c */ /* 0x000fe40000f25270 */
[----:B------:R-:W-:Y:S02]  /*1db20*/  SHF.R.U32.HI R5, RZ, R6, R5 ;  /* 0x00000006ff057219 */ /* 0x000fe40000011605 */
[----:B------:R-:W-:-:S02]  /*1db30*/  PLOP3.LUT P1, PT, P2, P1, PT, 0xf8, 0x8f ;  /* 0x00000000008f781c */ /* 0x000fc40001723f70 */
[----:B------:R-:W-:Y:S02]  /*1db40*/  SHF.R.U32.HI R3, RZ, 0x1, R5 ;  /* 0x00000001ff037819 */ /* 0x000fe40000011605 */
[----:B------:R-:W-:-:S04]  /*1db50*/  SEL R0, RZ, 0x1, !P1 ;  /* 0x00000001ff007807 */ /* 0x000fc80004800000 */
[----:B------:R-:W-:-:S04]  /*1db60*/  LOP3.LUT R0, R0, 0x1, R3, 0xf8, !PT ;  /* 0x0000000100007812 */ /* 0x000fc800078ef803 */
[----:B------:R-:W-:-:S05]  /*1db70*/  LOP3.LUT R0, R0, R5, RZ, 0xc0, !PT ;  /* 0x0000000500007212 */ /* 0x000fca00078ec0ff */
[----:B------:R-:W-:-:S05]  /*1db80*/  IMAD.IADD R0, R3, 0x1, R0 ;  /* 0x0000000103007824 */ /* 0x000fca00078e0200 */
[----:B------:R-:W-:Y:S01]  /*1db90*/  LOP3.LUT R7, R0, R7, RZ, 0xfc, !PT ;  /* 0x0000000700077212 */ /* 0x000fe200078efcff */
[----:B------:R-:W-:Y:S05]  /*1dba0*/  BRA `(.L_x_509) ;  /* 0x0000000000107947 */ /* 0x000fea0003800000 */
.L_x_508:
[----:B------:R-:W-:-:S04]  /*1dbb0*/  LOP3.LUT R7, R7, 0x80000000, RZ, 0xc0, !PT ;  /* 0x8000000007077812 */ /* 0x000fc800078ec0ff */
[----:B------:R-:W-:Y:S01]  /*1dbc0*/  LOP3.LUT R7, R7, 0x7f800000, RZ, 0xfc, !PT ;  /* 0x7f80000007077812 */ /* 0x000fe200078efcff */
[----:B------:R-:W-:Y:S05]  /*1dbd0*/  BRA `(.L_x_509) ;  /* 0x0000000000047947 */ /* 0x000fea0003800000 */
.L_x_507:
[----:B------:R-:W-:Y:S02]  /*1dbe0*/  LEA R7, R10, R7, 0x17 ;  /* 0x000000070a077211 */ /* 0x000fe400078eb8ff */
.L_x_509:
[----:B------:R-:W-:Y:S05]  /*1dbf0*/  BSYNC B0 ;  /* 0x0000000000007941 */ /* 0x000fea0003800000 */
.L_x_506:
[----:B------:R-:W-:Y:S01]  /*1dc00*/  MOV R34, R7 ;  /* 0x0000000700227202 */ /* 0x000fe20000000f00 */
[----:B------:R-:W-:Y:S05]  /*1dc10*/  BRA `(.L_x_510) ;  /* 0x0000000000207947 */ /* 0x000fea0003800000 */
.L_x_505:
[----:B------:R-:W-:-:S04]  /*1dc20*/  LOP3.LUT R6, R6, 0x80000000, R7, 0x48, !PT ;  /* 0x8000000006067812 */ /* 0x000fc800078e4807 */
[----:B------:R-:W-:Y:S01]  /*1dc30*/  LOP3.LUT R34, R6, 0x7f800000, RZ, 0xfc, !PT ;  /* 0x7f80000006227812 */ /* 0x000fe200078efcff */
[----:B------:R-:W-:Y:S05]  /*1dc40*/  BRA `(.L_x_510) ;  /* 0x0000000000147947 */ /* 0x000fea0003800000 */
.L_x_504:
[----:B------:R-:W-:Y:S01]  /*1dc50*/  LOP3.LUT R34, R6, 0x80000000, R7, 0x48, !PT ;  /* 0x8000000006227812 */ /* 0x000fe200078e4807 */
[----:B------:R-:W-:Y:S05]  /*1dc60*/  BRA `(.L_x_510) ;  /* 0x00000000000c7947 */ /* 0x000fea0003800000 */
.L_x_503:
[----:B------:R-:W1:Y:S01]  /*1dc70*/  MUFU.RSQ R34, -QNAN ;  /* 0xffc0000000227908 */ /* 0x000e620000001400 */
[----:B------:R-:W-:Y:S05]  /*1dc80*/  BRA `(.L_x_510) ;  /* 0x0000000000047947 */ /* 0x000fea0003800000 */
.L_x_502:
[----:B------:R-:W-:-:S07]  /*1dc90*/  FADD.FTZ R34, R32, R24 ;  /* 0x0000001820227221 */ /* 0x000fce0000010000 */
.L_x_510:
[----:B------:R-:W-:Y:S05]  /*1dca0*/  BSYNC B1 ;  /* 0x0000000000017941 */ /* 0x000fea0003800000 */
.L_x_500:
[----:B------:R-:W-:-:S04]  /*1dcb0*/  HFMA2 R5, -RZ, RZ, 0, 0 ;  /* 0x00000000ff057431 */ /* 0x000fc800000001ff */
[----:B-1----:R-:W-:Y:S05]  /*1dcc0*/  RET.REL.NODEC R4 `(_ZN7cutlass13device_kernelINS_4fmha6kernel36Sm100FmhaFwdKernelTmaWarpspecializedIN4cute5tupleIJiiiNS5_IJNS5_IJiiEEEiEEEEEENS1_10collective38Sm100FmhaFwdMainloopTmaWarpspecializedINS_6half_tEffNS5_IJNS4_1CILi256EEENSC_ILi128EEENSC_ILi64EEEEEENS5_IJiNSC_ILi1EEES7_EEENS5_IJiSH_NS5_IJNS5_IJNSC_ILi0EEEiEEEiEEEEEESM_NS9_10CausalMaskILb1EEENS5_IJNSC_ILi2EEESH_SH_EEENSC_ILb0EEEEENS9_38Sm100FmhaFwdEpilogueTmaWarpspecializedISB_fNS5_IJSE_SF_SE_EEESI_NS5_IJSH_S7_EEESR_EENS2_23PersistentTileSchedulerENS2_41Sm100FmhaCtxKernelWarpspecializedScheduleEEEEEvNT_6ParamsE) ;  /* 0xfffffe2004cc7950 */ /* 0x002fea0003c3ffff */
.L_x_511:
[----:B------:R-:W-:-:S00]  /*1dcd0*/  BRA `(.L_x_511) ;  /* 0xfffffffc00fc7947 */ /* 0x000fc0000383ffff */
[----:B------:R-:W-:-:S00]  /*1dce0*/  NOP ;  /* 0x0000000000007918 */ /* 0x000fc00000000000 */
        /* <DEDUP_REMOVED lines=9> */
.L_x_516:


//--------------------- .nv.global.init           --------------------------
	.section	.nv.global.init,"aw",@progbits
.nv.global.init:
	.type		$str$23,@object
	.size		$str$23,($str$37 - $str$23)
$str$23:
        /*0000*/ 	.byte	0x0a, 0x00
	.type		$str$37,@object
	.size		$str$37,($str$32 - $str$37)
$str$37:
        /*0002*/ 	.byte	0x3a, 0x00
	.type		$str$32,@object
	.size		$str$32,($str$29 - $str$32)
$str$32:
        /*0004*/ 	.byte	0x5f, 0x00
	.type		$str$29,@object
	.size		$str$29,($str$28 - $str$29)
$str$29:
        /*0006*/ 	.byte	0x25, 0x64, 0x00
	.type		$str$28,@object
	.size		$str$28,($str$30 - $str$28)
$str$28:
        /*0009*/ 	.byte	0x25, 0x63, 0x00
	.type		$str$30,@object
	.size		$str$30,($str$31 - $str$30)
$str$30:
        /*000c*/ 	.byte	0x25, 0x73, 0x00
	.type		$str$31,@object
	.size		$str$31,($str$35 - $str$31)
$str$31:
        /*000f*/ 	.byte	0x20, 0x6f, 0x20, 0x00
	.type		$str$35,@object
	.size		$str$35,($str$22 - $str$35)
$str$35:
        /*0013*/ 	.byte	0x70, 0x74, 0x72, 0x5b, 0x00
	.type		$str$22,@object
	.size		$str$22,($str$34 - $str$22)
$str$22:
        /*0018*/ 	.byte	0x73, 0x4f, 0x3a, 0x20, 0x00
	.type		$str$34,@object
	.size		$str$34,($str$36 - $str$34)
$str$34:
        /*001d*/ 	.byte	0x73, 0x6d, 0x65, 0x6d, 0x5f, 0x00
	.type		$str$36,@object
	.size		$str$36,($str$33 - $str$36)
$str$36:
        /*0023*/ 	.byte	0x62, 0x5d, 0x28, 0x25, 0x70, 0x29, 0x00
	.type		$str$33,@object
	.size		$str$33,($str$27 - $str$33)
$str$33:
        /*002a*/ 	.byte	0x53, 0x77, 0x3c, 0x25, 0x64, 0x2c, 0x25, 0x64, 0x2c, 0x25, 0x64, 0x3e, 0x00
	.type		$str$27,@object
	.size		$str$27,($str$26 - $str$27)
$str$27:
        /*0037*/ 	.byte	0x2f, 0x74, 0x6d, 0x70, 0x2f, 0x63, 0x75, 0x74, 0x6c, 0x61, 0x73, 0x73, 0x5f, 0x73, 0x77, 0x65
        /*0047*/ 	.byte	0x65, 0x70, 0x5f, 0x73, 0x72, 0x63, 0x2f, 0x69, 0x6e, 0x63, 0x6c, 0x75, 0x64, 0x65, 0x2f, 0x63
        /*0057*/ 	.byte	0x75, 0x74, 0x65, 0x2f, 0x61, 0x74, 0x6f, 0x6d, 0x2f, 0x63, 0x6f, 0x70, 0x79, 0x5f, 0x74, 0x72
        /*0067*/ 	.byte	0x61, 0x69, 0x74, 0x73, 0x5f, 0x73, 0x6d, 0x31, 0x30, 0x30, 0x2e, 0x68, 0x70, 0x70, 0x00
	.type		$str$26,@object
	.size		$str$26,(__unnamed_4 - $str$26)
$str$26:
        /*0076*/ 	.byte	0x28, 0x28, 0x75, 0x69, 0x6e, 0x74, 0x33, 0x32, 0x5f, 0x74, 0x28, 0x74, 0x68, 0x72, 0x65, 0x61
        /*0086*/ 	.byte	0x64, 0x49, 0x64, 0x78, 0x2e, 0x78, 0x29, 0x20, 0x2f, 0x20, 0x33, 0x32, 0x29, 0x20, 0x25, 0x20
        /*0096*/ 	.byte	0x34, 0x29, 0x20, 0x3d, 0x3d, 0x20, 0x28, 0x28, 0x28, 0x74, 0x6d, 0x65, 0x6d, 0x5f, 0x61, 0x64
        /*00a6*/ 	.byte	0x64, 0x72, 0x20, 0x3e, 0x3e, 0x20, 0x31, 0x36, 0x29, 0x20, 0x2f, 0x20, 0x33, 0x32, 0x29, 0x20
        /*00b6*/ 	.byte	0x25, 0x20, 0x34, 0x29, 0x00
	.type		__unnamed_4,@object
	.size		__unnamed_4,(__unnamed_1 - __unnamed_4)
__unnamed_4:
        /* <DEDUP_REMOVED lines=37> */
        /*030b*/ 	.byte	0x30, 0x3e, 0x3e, 0x3e, 0x3e, 0x5d, 0x00
	.type		__unnamed_1,@object
	.size		__unnamed_1,(__unnamed_5 - __unnamed_1)
__unnamed_1:
        /* <DEDUP_REMOVED lines=37> */
        /*0562*/ 	.byte	0x3a, 0x43, 0x3c, 0x30, 0x3e, 0x3e, 0x3e, 0x3e, 0x5d, 0x00
	.type		__unnamed_5,@object
	.size		__unnamed_5,(__unnamed_6 - __unnamed_5)
__unnamed_5:
        /* <DEDUP_REMOVED lines=38> */
	.type		__unnamed_6,@object
	.size		__unnamed_6,(__unnamed_7 - __unnamed_6)
__unnamed_6:
        /* <DEDUP_REMOVED lines=37> */
        /*0a16*/ 	.byte	0x74, 0x65, 0x3a, 0x3a, 0x43, 0x3c, 0x30, 0x3e, 0x3e, 0x3e, 0x3e, 0x5d, 0x00
	.type		__unnamed_7,@object
	.size		__unnamed_7,(__unnamed_2 - __unnamed_7)
__unnamed_7:
        /* <DEDUP_REMOVED lines=37> */
        /*0c73*/ 	.byte	0x63, 0x75, 0x74, 0x65, 0x3a, 0x3a, 0x43, 0x3c, 0x30, 0x3e, 0x3e, 0x3e, 0x3e, 0x5d, 0x00
	.type		__unnamed_2,@object
	.size		__unnamed_2,(__unnamed_3 - __unnamed_2)
__unnamed_2:
        /* <DEDUP_REMOVED lines=38> */
	.type		__unnamed_3,@object
	.size		__unnamed_3,(.L_3 - __unnamed_3)
__unnamed_3:
        /* <DEDUP_REMOVED lines=39> */
.L_3:


//--------------------- .nv.shared._ZN7cutlass13device_kernelINS_4fmha6kernel36Sm100FmhaFwdKernelTmaWarpspecializedIN4cute5tupleIJiiiNS5_IJNS5_IJiiEEEiEEEEEENS1_10collective38Sm100FmhaFwdMainloopTmaWarpspecializedINS_6half_tEffNS5_IJNS4_1CILi256EEENSC_ILi128EEENSC_ILi64EEEEEENS5_IJiNSC_ILi1EEES7_EEENS5_IJiSH_NS5_IJNS5_IJNSC_ILi0EEEiEEEiEEEEEESM_NS9_10CausalMaskILb1EEENS5_IJNSC_ILi2EEESH_SH_EEENSC_ILb0EEEEENS9_38Sm100FmhaFwdEpilogueTmaWarpspecializedISB_fNS5_IJSE_SF_SE_EEESI_NS5_IJSH_S7_EEESR_EENS2_23PersistentTileSchedulerENS2_41Sm100FmhaCtxKernelWarpspecializedScheduleEEEEEvNT_6ParamsE --------------------------
	.section	.nv.shared._ZN7cutlass13device_kernelINS_4fmha6kernel36Sm100FmhaFwdKernelTmaWarpspecializedIN4cute5tupleIJiiiNS5_IJNS5_IJiiEEEiEEEEEENS1_10collective38Sm100FmhaFwdMainloopTmaWarpspecializedINS_6half_tEffNS5_IJNS4_1CILi256EEENSC_ILi128EEENSC_ILi64EEEEEENS5_IJiNSC_ILi1EEES7_EEENS5_IJiSH_NS5_IJNS5_IJNSC_ILi0EEEiEEEiEEEEEESM_NS9_10CausalMaskILb1EEENS5_IJNSC_ILi2EEESH_SH_EEENSC_ILb0EEEEENS9_38Sm100FmhaFwdEpilogueTmaWarpspecializedISB_fNS5_IJSE_SF_SE_EEESI_NS5_IJSH_S7_EEESR_EENS2_23PersistentTileSchedulerENS2_41Sm100FmhaCtxKernelWarpspecializedScheduleEEEEEvNT_6ParamsE,"aw",@nobits
	.sectionflags	@""
	.align	16
	.zero		1024


//--------------------- .nv.shared.reserved.0     --------------------------
	.section	.nv.shared.reserved.0,"aw",@nobits
	.weak		__nv_reservedSMEM_offset_0_alias
	.size		__nv_reservedSMEM_offset_0_alias, 0, 64
	.other		__nv_reservedSMEM_offset_0_alias,@"STO_CUDA_RESERVED_SHARED STV_DEFAULT"
__nv_reservedSMEM_offset_0_alias:
	.zero		0
.nv.shared.reserved.0:
	.zero		64
	.weak		__nv_reservedSMEM_tcgen05_partition
	.type		__nv_reservedSMEM_tcgen05_partition,@object
	.size		__nv_reservedSMEM_tcgen05_partition,(.L_0 - __nv_reservedSMEM_tcgen05_partition)
__nv_reservedSMEM_tcgen05_partition:
	.zero		32
.L_0:


//--------------------- .nv.global                --------------------------
	.section	.nv.global,"aw",@nobits
.nv.global:
	.type		_ZN39_INTERNAL_da55a6ec_4_k_cu_9d1e9f24_35764cute1_E,@object
	.size		_ZN39_INTERNAL_da55a6ec_4_k_cu_9d1e9f24_35764cute1_E,(_ZN39_INTERNAL_da55a6ec_4_k_cu_9d1e9f24_35764cuda3std3__45__cpo6cbeginE - _ZN39_INTERNAL_da55a6ec_4_k_cu_9d1e9f24_35764cute1_E)
_ZN39_INTERNAL_da55a6ec_4_k_cu_9d1e9f24_35764cute1_E:
	.zero		1
	.type		_ZN39_INTERNAL_da55a6ec_4_k_cu_9d1e9f24_35764cuda3std3__45__cpo6cbeginE,@object
	.size		_ZN39_INTERNAL_da55a6ec_4_k_cu_9d1e9f24_35764cuda3std3__45__cpo6cbeginE,(_ZN39_INTERNAL_da55a6ec_4_k_cu_9d1e9f24_35764cuda3std3__48in_placeE - _ZN39_INTERNAL_da55a6ec_4_k_cu_9d1e9f24_35764cuda3std3__45__cpo6cbeginE)
_ZN39_INTERNAL_da55a6ec_4_k_cu_9d1e9f24_35764cuda3std3__45__cpo6cbeginE:
	.zero		1
	.type		_ZN39_INTERNAL_da55a6ec_4_k_cu_9d1e9f24_35764cuda3std3__48in_placeE,@object
	.size		_ZN39_INTERNAL_da55a6ec_4_k_cu_9d1e9f24_35764cuda3std3__48in_placeE,(_ZN39_INTERNAL_da55a6ec_4_k_cu_9d1e9f24_35764cuda3std6ranges3__45__cpo9iter_moveE - _ZN39_INTERNAL_da55a6ec_4_k_cu_9d1e9f24_35764cuda3std3__48in_placeE)
_ZN39_INTERNAL_da55a6ec_4_k_cu_9d1e9f24_35764cuda3std3__48in_placeE:
	.zero		1
	.type		_ZN39_INTERNAL_da55a6ec_4_k_cu_9d1e9f24_35764cuda3std6ranges3__45__cpo9iter_moveE,@object
	.size		_ZN39_INTERNAL_da55a6ec_4_k_cu_9d1e9f24_35764cuda3std6ranges3__45__cpo9iter_moveE,(_ZN39_INTERNAL_da55a6ec_4_k_cu_9d1e9f24_35764cuda3std3__45__cpo5beginE - _ZN39_INTERNAL_da55a6ec_4_k_cu_9d1e9f24_35764cuda3std6ranges3__45__cpo9iter_moveE)
_ZN39_INTERNAL_da55a6ec_4_k_cu_9d1e9f24_35764cuda3std6ranges3__45__cpo9iter_moveE:
	.zero		1
	.type		_ZN39_INTERNAL_da55a6ec_4_k_cu_9d1e9f24_35764cuda3std3__45__cpo5beginE,@object
	.size		_ZN39_INTERNAL_da55a6ec_4_k_cu_9d1e9f24_35764cuda3std3__45__cpo5beginE,(_ZN39_INTERNAL_da55a6ec_4_k_cu_9d1e9f24_35764cuda3std3__441_GLOBAL__N__da55a6ec_4_k_cu_9d1e9f24_35766ignoreE - _ZN39_INTERNAL_da55a6ec_4_k_cu_9d1e9f24_35764cuda3std3__45__cpo5beginE)
_ZN39_INTERNAL_da55a6ec_4_k_cu_9d1e9f24_35764cuda3std3__45__cpo5beginE:
	.zero		1
	.type		_ZN39_INTERNAL_da55a6ec_4_k_cu_9d1e9f24_35764cuda3std3__441_GLOBAL__N__da55a6ec_4_k_cu_9d1e9f24_35766ignoreE,@object
	.size		_ZN39_INTERNAL_da55a6ec_4_k_cu_9d1e9f24_35764cuda3std3__441_GLOBAL__N__da55a6ec_4_k_cu_9d1e9f24_35766ignoreE,(_ZN39_INTERNAL_da55a6ec_4_k_cu_9d1e9f24_35764cute7productE - _ZN39_INTERNAL_da55a6ec_4_k_cu_9d1e9f24_35764cuda3std3__441_GLOBAL__N__da55a6ec_4_k_cu_9d1e9f24_35766ignoreE)
_ZN39_INTERNAL_da55a6ec_4_k_cu_9d1e9f24_35764cuda3std3__441_GLOBAL__N__da55a6ec_4_k_cu_9d1e9f24_35766ignoreE:
	.zero		1
	.type		_ZN39_INTERNAL_da55a6ec_4_k_cu_9d1e9f24_35764cute7productE,@object
	.size		_ZN39_INTERNAL_da55a6ec_4_k_cu_9d1e9f24_35764cute7productE,(_ZN39_INTERNAL_da55a6ec_4_k_cu_9d1e9f24_35764cuda3std3__45__cpo3endE - _ZN39_INTERNAL_da55a6ec_4_k_cu_9d1e9f24_35764cute7productE)
_ZN39_INTERNAL_da55a6ec_4_k_cu_9d1e9f24_35764cute7productE:
	.zero		1
	.type		_ZN39_INTERNAL_da55a6ec_4_k_cu_9d1e9f24_35764cuda3std3__45__cpo3endE,@object
	.size		_ZN39_INTERNAL_da55a6ec_4_k_cu_9d1e9f24_35764cuda3std3__45__cpo3endE,(_ZN39_INTERNAL_da55a6ec_4_k_cu_9d1e9f24_35764cuda3std3__419piecewise_constructE - _ZN39_INTERNAL_da55a6ec_4_k_cu_9d1e9f24_35764cuda3std3__45__cpo3endE)
_ZN39_INTERNAL_da55a6ec_4_k_cu_9d1e9f24_35764cuda3std3__45__cpo3endE:
	.zero		1
	.type		_ZN39_INTERNAL_da55a6ec_4_k_cu_9d1e9f24_35764cuda3std3__419piecewise_constructE,@object
	.size		_ZN39_INTERNAL_da55a6ec_4_k_cu_9d1e9f24_35764cuda3std3__419piecewise_constructE,(_ZN39_INTERNAL_da55a6ec_4_k_cu_9d1e9f24_35764cuda3std3__45__cpo4cendE - _ZN39_INTERNAL_da55a6ec_4_k_cu_9d1e9f24_35764cuda3std3__419piecewise_constructE)
_ZN39_INTERNAL_da55a6ec_4_k_cu_9d1e9f24_35764cuda3std3__419piecewise_constructE:
	.zero		1
	.type		_ZN39_INTERNAL_da55a6ec_4_k_cu_9d1e9f24_35764cuda3std3__45__cpo4cendE,@object
	.size		_ZN39_INTERNAL_da55a6ec_4_k_cu_9d1e9f24_35764cuda3std3__45__cpo4cendE,(_ZN39_INTERNAL_da55a6ec_4_k_cu_9d1e9f24_35764cuda3std6ranges3__45__cpo4swapE - _ZN39_INTERNAL_da55a6ec_4_k_cu_9d1e9f24_35764cuda3std3__45__cpo4cendE)
_ZN39_INTERNAL_da55a6ec_4_k_cu_9d1e9f24_35764cuda3std3__45__cpo4cendE:
	.zero		1
	.type		_ZN39_INTERNAL_da55a6ec_4_k_cu_9d1e9f24_35764cuda3std6ranges3__45__cpo4swapE,@object
	.size		_ZN39_INTERNAL_da55a6ec_4_k_cu_9d1e9f24_35764cuda3std6ranges3__45__cpo4swapE,(.L_15 - _ZN39_INTERNAL_da55a6ec_4_k_cu_9d1e9f24_35764cuda3std6ranges3__45__cpo4swapE)
_ZN39_INTERNAL_da55a6ec_4_k_cu_9d1e9f24_35764cuda3std6ranges3__45__cpo4swapE:
	.zero		1
.L_15:


//--------------------- .nv.constant0._ZN7cutlass13device_kernelINS_4fmha6kernel36Sm100FmhaFwdKernelTmaWarpspecializedIN4cute5tupleIJiiiNS5_IJNS5_IJiiEEEiEEEEEENS1_10collective38Sm100FmhaFwdMainloopTmaWarpspecializedINS_6half_tEffNS5_IJNS4_1CILi256EEENSC_ILi128EEENSC_ILi64EEEEEENS5_IJiNSC_ILi1EEES7_EEENS5_IJiSH_NS5_IJNS5_IJNSC_ILi0EEEiEEEiEEEEEESM_NS9_10CausalMaskILb1EEENS5_IJNSC_ILi2EEESH_SH_EEENSC_ILb0EEEEENS9_38Sm100FmhaFwdEpilogueTmaWarpspecializedISB_fNS5_IJSE_SF_SE_EEESI_NS5_IJSH_S7_EEESR_EENS2_23PersistentTileSchedulerENS2_41Sm100FmhaCtxKernelWarpspecializedScheduleEEEEEvNT_6ParamsE --------------------------
	.section	.nv.constant0._ZN7cutlass13device_kernelINS_4fmha6kernel36Sm100FmhaFwdKernelTmaWarpspecializedIN4cute5tupleIJiiiNS5_IJNS5_IJiiEEEiEEEEEENS1_10collective38Sm100FmhaFwdMainloopTmaWarpspecializedINS_6half_tEffNS5_IJNS4_1CILi256EEENSC_ILi128EEENSC_ILi64EEEEEENS5_IJiNSC_ILi1EEES7_EEENS5_IJiSH_NS5_IJNS5_IJNSC_ILi0EEEiEEEiEEEEEESM_NS9_10CausalMaskILb1EEENS5_IJNSC_ILi2EEESH_SH_EEENSC_ILb0EEEEENS9_38Sm100FmhaFwdEpilogueTmaWarpspecializedISB_fNS5_IJSE_SF_SE_EEESI_NS5_IJSH_S7_EEESR_EENS2_23PersistentTileSchedulerENS2_41Sm100FmhaCtxKernelWarpspecializedScheduleEEEEEvNT_6ParamsE,"a",@progbits
	.sectionflags	@""
	.align	4
.nv.constant0._ZN7cutlass13device_kernelINS_4fmha6kernel36Sm100FmhaFwdKernelTmaWarpspecializedIN4cute5tupleIJiiiNS5_IJNS5_IJiiEEEiEEEEEENS1_10collective38Sm100FmhaFwdMainloopTmaWarpspecializedINS_6half_tEffNS5_IJNS4_1CILi256EEENSC_ILi128EEENSC_ILi64EEEEEENS5_IJiNSC_ILi1EEES7_EEENS5_IJiSH_NS5_IJNS5_IJNSC_ILi0EEEiEEEiEEEEEESM_NS9_10CausalMaskILb1EEENS5_IJNSC_ILi2EEESH_SH_EEENSC_ILb0EEEEENS9_38Sm100FmhaFwdEpilogueTmaWarpspecializedISB_fNS5_IJSE_SF_SE_EEESI_NS5_IJSH_S7_EEESR_EENS2_23PersistentTileSchedulerENS2_41Sm100FmhaCtxKernelWarpspecializedScheduleEEEEEvNT_6ParamsE:
	.zero		2432


//--------------------- SYMBOLS --------------------------

	.type		.nv.reservedSmem.offset0,@object
	.size		.nv.reservedSmem.offset0,0x4
	.type		.nv.reservedSmem.cap,@object
	.size		.nv.reservedSmem.cap,0x4
	.type		vprintf,@function
	.type		__assertfail,@function
